	.target	sm_100a

	.elftype	@"ET_EXEC"


//--------------------- .note.nv.tkinfo           --------------------------
	.section	.note.nv.tkinfo,"",@"SHT_NOTE"
	.sectionflags	@"SHF_NOTE_NV_TKINFO"
	.tkinfo
        /*0018*/ 	.word	0x00000002
        /*0030*/ 	.string	""
        /*0030*/ 	.string	"ptxas"
        /*0030*/ 	.string	"Cuda compilation tools, release 13.0, V13.0.88"
        /*0030*/ 	.string	"Build cuda_13.0.r13.0/compiler.36424714_0"
        /*0030*/ 	.string	"-arch sm_100a -m 64 "



//--------------------- .note.nv.cuinfo           --------------------------
	.section	.note.nv.cuinfo,"",@"SHT_NOTE"
	.sectionflags	@"SHF_NOTE_NV_CUINFO"
        /*0018*/ 	.short	0x0002
        /*001a*/ 	.short	0x0064
        /*001c*/ 	.short	0x0082
	.zero		2


//--------------------- .nv.info                  --------------------------
	.section	.nv.info,"",@"SHT_CUDA_INFO"
	.align	4


	//----- nvinfo : EIATTR_REGCOUNT
	.align		4
        /*0000*/ 	.byte	0x04, 0x2f
        /*0002*/ 	.short	(.L_20 - .L_19)
	.align		4
.L_19:
        /*0004*/ 	.word	index@(_ZN7cutlass13device_kernelINS_4gemm6kernel13GemmUniversalIN4cute5tupleIJiiiiEEENS1_10collective13CollectiveMmaINS1_35MainloopSm100TmaUmmaWarpSpecializedILi22ELi2ELi2ENS5_IJNS4_1CILi2EEENSA_ILi1EEESC_EEEEENS5_IJNSA_ILi256EEESF_NSA_ILi32EEEEEEaNS5_IJlSC_lEEEaSI_NS4_8TiledMMAINS4_8MMA_AtomIJNS4_21SM100_MMA_S8_2x1SM_SSIaaiLi256ELi256ELNS4_4UMMA5MajorE0ELSN_0ELNSM_8SaturateE0EEEEEENS4_6LayoutINS5_IJSC_SC_SC_EEENS5_IJNSA_ILi0EEEST_ST_EEEEENS5_IJNS4_10UnderscoreESW_SW_EEEEENS4_18SM100_TMA_2SM_LOADENS4_14ComposedLayoutINS4_7SwizzleILi1ELi4ELi3EEENS4_18smem_ptr_flag_bitsILi8EEENSR_INS5_IJNSA_ILi8EEESG_EEENS5_IJSG_SC_EEEEEEEvNS4_8identityESZ_S19_vS1A_EENS_8epilogue10collective18CollectiveEpilogueINS1C_23Sm100TmaWarpSpecializedILi4ELi2ELi64ELb0ELb0EEEJNS5_IJNSA_ILi128EEESF_SG_EEENS5_IJNSR_IS1H_SC_EENSR_INSA_ILi64EEESC_EEEEEaSI_aSI_NS1C_6fusion15FusionCallbacksIS1G_NS1N_17LinearCombinationIaiaiLNS_15FloatRoundStyleE2EEES1I_S1M_JEEENS4_5SM1004TMEM4LOAD26SM100_TMEM_LOAD_32dp32b64xENS4_13SM90_TMA_LOADENS10_INS11_ILi2ELi4ELi3EEES14_NSR_INS5_IJS15_S1K_EEENS5_IJS1K_SC_EEEEEEENS4_39AutoVectorizingCopyWithAssumedAlignmentILi128EEENS4_14SM90_TMA_STOREES22_S24_S24_EEEvvEEEEvNT_6ParamsE)
        /*0008*/ 	.word	0x000000b2


	//----- nvinfo : EIATTR_FRAME_SIZE
	.align		4
.L_20:
        /*000c*/ 	.byte	0x04, 0x11
        /*000e*/ 	.short	(.L_22 - .L_21)
	.align		4
.L_21:
        /*0010*/ 	.word	index@($__internal_2_$__cuda_sm10x_tcgen05_guardrail_trap_unallocated_columns_being_dealloced)
        /*0014*/ 	.word	0x00000000


	//----- nvinfo : EIATTR_FRAME_SIZE
	.align		4
.L_22:
        /*0018*/ 	.byte	0x04, 0x11
        /*001a*/ 	.short	(.L_24 - .L_23)
	.align		4
.L_23:
        /*001c*/ 	.word	index@($__internal_1_$__cuda_sm10x_tcgen05_guardrail_trap_phase_invalid_during_alloc)
        /*0020*/ 	.word	0x00000000


	//----- nvinfo : EIATTR_FRAME_SIZE
	.align		4
.L_24:
        /*0024*/ 	.byte	0x04, 0x11
        /*0026*/ 	.short	(.L_26 - .L_25)
	.align		4
.L_25:
        /*0028*/ 	.word	index@($__internal_0_$__cuda_sm10x_tcgen05_guardrail_trap_col_being_dealloced_not_returned_by_alloc)
        /*002c*/ 	.word	0x00000000


	//----- nvinfo : EIATTR_FRAME_SIZE
	.align		4
.L_26:
        /*0030*/ 	.byte	0x04, 0x11
        /*0032*/ 	.short	(.L_28 - .L_27)
	.align		4
.L_27:
        /*0034*/ 	.word	index@(_ZN7cutlass13device_kernelINS_4gemm6kernel13GemmUniversalIN4cute5tupleIJiiiiEEENS1_10collective13CollectiveMmaINS1_35MainloopSm100TmaUmmaWarpSpecializedILi22ELi2ELi2ENS5_IJNS4_1CILi2EEENSA_ILi1EEESC_EEEEENS5_IJNSA_ILi256EEESF_NSA_ILi32EEEEEEaNS5_IJlSC_lEEEaSI_NS4_8TiledMMAINS4_8MMA_AtomIJNS4_21SM100_MMA_S8_2x1SM_SSIaaiLi256ELi256ELNS4_4UMMA5MajorE0ELSN_0ELNSM_8SaturateE0EEEEEENS4_6LayoutINS5_IJSC_SC_SC_EEENS5_IJNSA_ILi0EEEST_ST_EEEEENS5_IJNS4_10UnderscoreESW_SW_EEEEENS4_18SM100_TMA_2SM_LOADENS4_14ComposedLayoutINS4_7SwizzleILi1ELi4ELi3EEENS4_18smem_ptr_flag_bitsILi8EEENSR_INS5_IJNSA_ILi8EEESG_EEENS5_IJSG_SC_EEEEEEEvNS4_8identityESZ_S19_vS1A_EENS_8epilogue10collective18CollectiveEpilogueINS1C_23Sm100TmaWarpSpecializedILi4ELi2ELi64ELb0ELb0EEEJNS5_IJNSA_ILi128EEESF_SG_EEENS5_IJNSR_IS1H_SC_EENSR_INSA_ILi64EEESC_EEEEEaSI_aSI_NS1C_6fusion15FusionCallbacksIS1G_NS1N_17LinearCombinationIaiaiLNS_15FloatRoundStyleE2EEES1I_S1M_JEEENS4_5SM1004TMEM4LOAD26SM100_TMEM_LOAD_32dp32b64xENS4_13SM90_TMA_LOADENS10_INS11_ILi2ELi4ELi3EEES14_NSR_INS5_IJS15_S1K_EEENS5_IJS1K_SC_EEEEEEENS4_39AutoVectorizingCopyWithAssumedAlignmentILi128EEENS4_14SM90_TMA_STOREES22_S24_S24_EEEvvEEEEvNT_6ParamsE)
        /*0038*/ 	.word	0x00000000


	//----- nvinfo : EIATTR_MIN_STACK_SIZE
	.align		4
.L_28:
        /*003c*/ 	.byte	0x04, 0x12
        /*003e*/ 	.short	(.L_30 - .L_29)
	.align		4
.L_29:
        /*0040*/ 	.word	index@(_ZN7cutlass13device_kernelINS_4gemm6kernel13GemmUniversalIN4cute5tupleIJiiiiEEENS1_10collective13CollectiveMmaINS1_35MainloopSm100TmaUmmaWarpSpecializedILi22ELi2ELi2ENS5_IJNS4_1CILi2EEENSA_ILi1EEESC_EEEEENS5_IJNSA_ILi256EEESF_NSA_ILi32EEEEEEaNS5_IJlSC_lEEEaSI_NS4_8TiledMMAINS4_8MMA_AtomIJNS4_21SM100_MMA_S8_2x1SM_SSIaaiLi256ELi256ELNS4_4UMMA5MajorE0ELSN_0ELNSM_8SaturateE0EEEEEENS4_6LayoutINS5_IJSC_SC_SC_EEENS5_IJNSA_ILi0EEEST_ST_EEEEENS5_IJNS4_10UnderscoreESW_SW_EEEEENS4_18SM100_TMA_2SM_LOADENS4_14ComposedLayoutINS4_7SwizzleILi1ELi4ELi3EEENS4_18smem_ptr_flag_bitsILi8EEENSR_INS5_IJNSA_ILi8EEESG_EEENS5_IJSG_SC_EEEEEEEvNS4_8identityESZ_S19_vS1A_EENS_8epilogue10collective18CollectiveEpilogueINS1C_23Sm100TmaWarpSpecializedILi4ELi2ELi64ELb0ELb0EEEJNS5_IJNSA_ILi128EEESF_SG_EEENS5_IJNSR_IS1H_SC_EENSR_INSA_ILi64EEESC_EEEEEaSI_aSI_NS1C_6fusion15FusionCallbacksIS1G_NS1N_17LinearCombinationIaiaiLNS_15FloatRoundStyleE2EEES1I_S1M_JEEENS4_5SM1004TMEM4LOAD26SM100_TMEM_LOAD_32dp32b64xENS4_13SM90_TMA_LOADENS10_INS11_ILi2ELi4ELi3EEES14_NSR_INS5_IJS15_S1K_EEENS5_IJS1K_SC_EEEEEEENS4_39AutoVectorizingCopyWithAssumedAlignmentILi128EEENS4_14SM90_TMA_STOREES22_S24_S24_EEEvvEEEEvNT_6ParamsE)
        /*0044*/ 	.word	0x00000000
.L_30:


//--------------------- .nv.compat                --------------------------
	.section	.nv.compat,"",@"SHT_CUDA_COMPAT_INFO"
	.align	4
        /*0000*/ 	.byte	0x02, 0x09, 0x01, 0x00, 0x02, 0x02, 0x03, 0x00, 0x02, 0x05, 0x06, 0x00, 0x03, 0x07, 0x01, 0x01
        /*0010*/ 	.byte	0x02, 0x03, 0x01, 0x00, 0x02, 0x06, 0x01, 0x00, 0x04, 0x0b, 0x08, 0x00, 0x01, 0x00, 0x00, 0x00
        /*0020*/ 	.byte	0x00, 0x00, 0x00, 0x00


//--------------------- .nv.info._ZN7cutlass13device_kernelINS_4gemm6kernel13GemmUniversalIN4cute5tupleIJiiiiEEENS1_10collective13CollectiveMmaINS1_35MainloopSm100TmaUmmaWarpSpecializedILi22ELi2ELi2ENS5_IJNS4_1CILi2EEENSA_ILi1EEESC_EEEEENS5_IJNSA_ILi256EEESF_NSA_ILi32EEEEEEaNS5_IJlSC_lEEEaSI_NS4_8TiledMMAINS4_8MMA_AtomIJNS4_21SM100_MMA_S8_2x1SM_SSIaaiLi256ELi256ELNS4_4UMMA5MajorE0ELSN_0ELNSM_8SaturateE0EEEEEENS4_6LayoutINS5_IJSC_SC_SC_EEENS5_IJNSA_ILi0EEEST_ST_EEEEENS5_IJNS4_10UnderscoreESW_SW_EEEEENS4_18SM100_TMA_2SM_LOADENS4_14ComposedLayoutINS4_7SwizzleILi1ELi4ELi3EEENS4_18smem_ptr_flag_bitsILi8EEENSR_INS5_IJNSA_ILi8EEESG_EEENS5_IJSG_SC_EEEEEEEvNS4_8identityESZ_S19_vS1A_EENS_8epilogue10collective18CollectiveEpilogueINS1C_23Sm100TmaWarpSpecializedILi4ELi2ELi64ELb0ELb0EEEJNS5_IJNSA_ILi128EEESF_SG_EEENS5_IJNSR_IS1H_SC_EENSR_INSA_ILi64EEESC_EEEEEaSI_aSI_NS1C_6fusion15FusionCallbacksIS1G_NS1N_17LinearCombinationIaiaiLNS_15FloatRoundStyleE2EEES1I_S1M_JEEENS4_5SM1004TMEM4LOAD26SM100_TMEM_LOAD_32dp32b64xENS4_13SM90_TMA_LOADENS10_INS11_ILi2ELi4ELi3EEES14_NSR_INS5_IJS15_S1K_EEENS5_IJS1K_SC_EEEEEEENS4_39AutoVectorizingCopyWithAssumedAlignmentILi128EEENS4_14SM90_TMA_STOREES22_S24_S24_EEEvvEEEEvNT_6ParamsE --------------------------
	.section	.nv.info._ZN7cutlass13device_kernelINS_4gemm6kernel13GemmUniversalIN4cute5tupleIJiiiiEEENS1_10collective13CollectiveMmaINS1_35MainloopSm100TmaUmmaWarpSpecializedILi22ELi2ELi2ENS5_IJNS4_1CILi2EEENSA_ILi1EEESC_EEEEENS5_IJNSA_ILi256EEESF_NSA_ILi32EEEEEEaNS5_IJlSC_lEEEaSI_NS4_8TiledMMAINS4_8MMA_AtomIJNS4_21SM100_MMA_S8_2x1SM_SSIaaiLi256ELi256ELNS4_4UMMA5MajorE0ELSN_0ELNSM_8SaturateE0EEEEEENS4_6LayoutINS5_IJSC_SC_SC_EEENS5_IJNSA_ILi0EEEST_ST_EEEEENS5_IJNS4_10UnderscoreESW_SW_EEEEENS4_18SM100_TMA_2SM_LOADENS4_14ComposedLayoutINS4_7SwizzleILi1ELi4ELi3EEENS4_18smem_ptr_flag_bitsILi8EEENSR_INS5_IJNSA_ILi8EEESG_EEENS5_IJSG_SC_EEEEEEEvNS4_8identityESZ_S19_vS1A_EENS_8epilogue10collective18CollectiveEpilogueINS1C_23Sm100TmaWarpSpecializedILi4ELi2ELi64ELb0ELb0EEEJNS5_IJNSA_ILi128EEESF_SG_EEENS5_IJNSR_IS1H_SC_EENSR_INSA_ILi64EEESC_EEEEEaSI_aSI_NS1C_6fusion15FusionCallbacksIS1G_NS1N_17LinearCombinationIaiaiLNS_15FloatRoundStyleE2EEES1I_S1M_JEEENS4_5SM1004TMEM4LOAD26SM100_TMEM_LOAD_32dp32b64xENS4_13SM90_TMA_LOADENS10_INS11_ILi2ELi4ELi3EEES14_NSR_INS5_IJS15_S1K_EEENS5_IJS1K_SC_EEEEEEENS4_39AutoVectorizingCopyWithAssumedAlignmentILi128EEENS4_14SM90_TMA_STOREES22_S24_S24_EEEvvEEEEvNT_6ParamsE,"",@"SHT_CUDA_INFO"
	.sectionflags	@""
	.align	4


	//----- nvinfo : EIATTR_CUDA_API_VERSION
	.align		4
        /*0000*/ 	.byte	0x04, 0x37
        /*0002*/ 	.short	(.L_32 - .L_31)
.L_31:
        /*0004*/ 	.word	0x00000082


	//----- nvinfo : EIATTR_KPARAM_INFO
	.align		4
.L_32:
        /*0008*/ 	.byte	0x04, 0x17
        /*000a*/ 	.short	(.L_34 - .L_33)
.L_33:
        /*000c*/ 	.word	0x00000000
        /*0010*/ 	.short	0x0000
        /*0012*/ 	.short	0x0000
        /*0014*/ 	.byte	0x00, 0xf0, 0x01, 0x20


	//----- nvinfo : EIATTR_AT_ENTRY_FRAGMENTS
	.align		4
.L_34:
        /*0018*/ 	.byte	0x04, 0x4f
        /*001a*/ 	.short	(.L_36 - .L_35)


	//   ....[0]....
.L_35:
        /*001c*/ 	.word	0x00000007


	//----- nvinfo : EIATTR_RESERVED_SMEM_USED
	.align		4
.L_36:
        /*0020*/ 	.byte	0x01, 0x41
	.zero		2


	//----- nvinfo : EIATTR_SPARSE_MMA_MASK
	.align		4
        /*0024*/ 	.byte	0x03, 0x50
        /*0026*/ 	.short	0x0000


	//----- nvinfo : EIATTR_TCGEN05_2CTA_USED
	.align		4
        /*0028*/ 	.byte	0x01, 0x52
	.zero		2


	//----- nvinfo : EIATTR_MAXREG_COUNT
	.align		4
        /*002c*/ 	.byte	0x03, 0x1b
        /*002e*/ 	.short	0x00ff


	//----- nvinfo : EIATTR_NUM_BARRIERS
	.align		4
        /*0030*/ 	.byte	0x02, 0x4c
        /*0032*/ 	.byte	0x07
	.zero		1


	//----- nvinfo : EIATTR_EXTERNS
	.align		4
        /*0034*/ 	.byte	0x04, 0x0f
        /*0036*/ 	.short	(.L_38 - .L_37)


	//   ....[0]....
	.align		4
.L_37:
        /*0038*/ 	.word	index@(__assertfail)


	//----- nvinfo : EIATTR_MERCURY_ISA_VERSION
	.align		4
.L_38:
        /*003c*/ 	.byte	0x03, 0x5f
        /*003e*/ 	.short	0x0101


	//----- nvinfo : EIATTR_INT_WARP_WIDE_INSTR_OFFSETS
	.align		4
        /*0040*/ 	.byte	0x04, 0x31
        /*0042*/ 	.short	(.L_40 - .L_39)


	//   ....[0]....
.L_39:
        /*0044*/ 	.word	0x00000f40


	//   ....[1]....
        /*0048*/ 	.word	0x00000fe0


	//   ....[2]....
        /*004c*/ 	.word	0x00002310


	//   ....[3]....
        /*0050*/ 	.word	0x000049a0


	//   ....[4]....
        /*0054*/ 	.word	0x000049c0


	//   ....[5]....
        /*0058*/ 	.word	0x000049f0


	//   ....[6]....
        /*005c*/ 	.word	0x00005330


	//   ....[7]....
        /*0060*/ 	.word	0x000053a0


	//   ....[8]....
        /*0064*/ 	.word	0x00005480


	//   ....[9]....
        /*0068*/ 	.word	0x00005500


	//   ....[10]....
        /*006c*/ 	.word	0x00005610


	//   ....[11]....
        /*0070*/ 	.word	0x000056a0


	//   ....[12]....
        /*0074*/ 	.word	0x00005880


	//   ....[13]....
        /*0078*/ 	.word	0x000059e0


	//----- nvinfo : EIATTR_COOP_GROUP_MASK_REGIDS
	.align		4
.L_40:
        /*007c*/ 	.byte	0x04, 0x29
        /*007e*/ 	.short	(.L_42 - .L_41)


	//   ....[0]....
.L_41:
        /*0080*/ 	.word	0xffffffff


	//   ....[1]....
        /*0084*/ 	.word	0xffffffff


	//   ....[2]....
        /*0088*/ 	.word	0xffffffff


	//   ....[3]....
        /*008c*/ 	.word	0xffffffff


	//   ....[4]....
        /*0090*/ 	.word	0xffffffff


	//   ....[5]....
        /*0094*/ 	.word	0xffffffff


	//   ....[6]....
        /*0098*/ 	.word	0xffffffff


	//   ....[7]....
        /*009c*/ 	.word	0xffffffff


	//   ....[8]....
        /*00a0*/ 	.word	0xffffffff


	//   ....[9]....
        /*00a4*/ 	.word	0xffffffff


	//   ....[10]....
        /*00a8*/ 	.word	0xffffffff


	//   ....[11]....
        /*00ac*/ 	.word	0xffffffff


	//   ....[12]....
        /*00b0*/ 	.word	0xffffffff


	//   ....[13]....
        /*00b4*/ 	.word	0xffffffff


	//----- nvinfo : EIATTR_COOP_GROUP_INSTR_OFFSETS
	.align		4
.L_42:
        /*00b8*/ 	.byte	0x04, 0x28
        /*00ba*/ 	.short	(.L_44 - .L_43)


	//   ....[0]....
.L_43:
        /*00bc*/ 	.word	0x000000c0


	//   ....[1]....
        /*00c0*/ 	.word	0x00000500


	//   ....[2]....
        /*00c4*/ 	.word	0x000008f0


	//   ....[3]....
        /*00c8*/ 	.word	0x00000a80


	//   ....[4]....
        /*00cc*/ 	.word	0x00000b70


	//   ....[5]....
        /*00d0*/ 	.word	0x00000cd0


	//   ....[6]....
        /*00d4*/ 	.word	0x00000e20


	//   ....[7]....
        /*00d8*/ 	.word	0x00001060


	//   ....[8]....
        /*00dc*/ 	.word	0x000021f0


	//   ....[9]....
        /*00e0*/ 	.word	0x000039f0


	//   ....[10]....
        /*00e4*/ 	.word	0x00003ec0


	//   ....[11]....
        /*00e8*/ 	.word	0x00003ef0


	//   ....[12]....
        /*00ec*/ 	.word	0x000048a0


	//   ....[13]....
        /*00f0*/ 	.word	0x00004ab0


	//----- nvinfo : EIATTR_VRC_CTA_INIT_COUNT
	.align		4
.L_44:
        /*00f4*/ 	.byte	0x02, 0x4a
        /*00f6*/ 	.byte	0x80
	.zero		1


	//----- nvinfo : EIATTR_SYSCALL_OFFSETS
	.align		4
        /*00f8*/ 	.byte	0x04, 0x46
        /*00fa*/ 	.short	(.L_46 - .L_45)


	//   ....[0]....
.L_45:
        /*00fc*/ 	.word	0x00006460


	//   ....[1]....
        /*0100*/ 	.word	0x000065a0


	//   ....[2]....
        /*0104*/ 	.word	0x00006e00


	//   ....[3]....
        /*0108*/ 	.word	0x00008400


	//   ....[4]....
        /*010c*/ 	.word	0x000099a0


	//   ....[5]....
        /*0110*/ 	.word	0x0000af70


	//----- nvinfo : EIATTR_MBARRIER_INSTR_OFFSETS
	.align		4
.L_46:
        /*0114*/ 	.byte	0x04, 0x39
        /*0116*/ 	.short	(.L_48 - .L_47)


	//   ....[0]....
.L_47:
        /*0118*/ 	.word	0x00000610
        /*011c*/ 	.word	0x000000ff
        /*0120*/ 	.word	0x00000000
        /*0124*/ 	.short	0x0100
        /*0126*/ 	.byte	0x08
	.zero		1


	//   ....[1]....
        /*0128*/ 	.word	0x00000620
        /*012c*/ 	.word	0x000000ff
        /*0130*/ 	.word	0x000000b0
        /*0134*/ 	.short	0x0100
        /*0136*/ 	.byte	0x08
	.zero		1


	//   ....[2]....
        /*0138*/ 	.word	0x00000630
        /*013c*/ 	.word	0x000000ff
        /*0140*/ 	.word	0x00000008
        /*0144*/ 	.short	0x0100
        /*0146*/ 	.byte	0x08
	.zero		1


	//   ....[3]....
        /*0148*/ 	.word	0x00000640
        /*014c*/ 	.word	0x000000ff
        /*0150*/ 	.word	0x000000b8
        /*0154*/ 	.short	0x0100
        /*0156*/ 	.byte	0x08
	.zero		1


	//   ....[4]....
        /*0158*/ 	.word	0x00000650
        /*015c*/ 	.word	0x000000ff
        /*0160*/ 	.word	0x00000010
        /*0164*/ 	.short	0x0100
        /*0166*/ 	.byte	0x08
	.zero		1


	//   ....[5]....
        /*0168*/ 	.word	0x00000660
        /*016c*/ 	.word	0x000000ff
        /*0170*/ 	.word	0x000000c0
        /*0174*/ 	.short	0x0100
        /*0176*/ 	.byte	0x08
	.zero		1


	//   ....[6]....
        /*0178*/ 	.word	0x00000670
        /*017c*/ 	.word	0x000000ff
        /*0180*/ 	.word	0x00000018
        /*0184*/ 	.short	0x0100
        /*0186*/ 	.byte	0x08
	.zero		1


	//   ....[7]....
        /*0188*/ 	.word	0x00000680
        /*018c*/ 	.word	0x000000ff
        /*0190*/ 	.word	0x000000c8
        /*0194*/ 	.short	0x0100
        /*0196*/ 	.byte	0x08
	.zero		1


	//   ....[8]....
        /*0198*/ 	.word	0x00000690
        /*019c*/ 	.word	0x000000ff
        /*01a0*/ 	.word	0x00000020
        /*01a4*/ 	.short	0x0100
        /*01a6*/ 	.byte	0x08
	.zero		1


	//   ....[9]....
        /*01a8*/ 	.word	0x000006a0
        /*01ac*/ 	.word	0x000000ff
        /*01b0*/ 	.word	0x000000d0
        /*01b4*/ 	.short	0x0100
        /*01b6*/ 	.byte	0x08
	.zero		1


	//   ....[10]....
        /*01b8*/ 	.word	0x000006b0
        /*01bc*/ 	.word	0x000000ff
        /*01c0*/ 	.word	0x00000028
        /*01c4*/ 	.short	0x0100
        /*01c6*/ 	.byte	0x08
	.zero		1


	//   ....[11]....
        /*01c8*/ 	.word	0x000006c0
        /*01cc*/ 	.word	0x000000ff
        /*01d0*/ 	.word	0x000000d8
        /*01d4*/ 	.short	0x0100
        /*01d6*/ 	.byte	0x08
	.zero		1


	//   ....[12]....
        /*01d8*/ 	.word	0x000006d0
        /*01dc*/ 	.word	0x000000ff
        /*01e0*/ 	.word	0x00000030
        /*01e4*/ 	.short	0x0100
        /*01e6*/ 	.byte	0x08
	.zero		1


	//   ....[13]....
        /*01e8*/ 	.word	0x000006e0
        /*01ec*/ 	.word	0x000000ff
        /*01f0*/ 	.word	0x000000e0
        /*01f4*/ 	.short	0x0100
        /*01f6*/ 	.byte	0x08
	.zero		1


	//   ....[14]....
        /*01f8*/ 	.word	0x000006f0
        /*01fc*/ 	.word	0x000000ff
        /*0200*/ 	.word	0x00000038
        /*0204*/ 	.short	0x0100
        /*0206*/ 	.byte	0x08
	.zero		1


	//   ....[15]....
        /*0208*/ 	.word	0x00000700
        /*020c*/ 	.word	0x000000ff
        /*0210*/ 	.word	0x000000e8
        /*0214*/ 	.short	0x0100
        /*0216*/ 	.byte	0x08
	.zero		1


	//   ....[16]....
        /*0218*/ 	.word	0x00000710
        /*021c*/ 	.word	0x000000ff
        /*0220*/ 	.word	0x00000040
        /*0224*/ 	.short	0x0100
        /*0226*/ 	.byte	0x08
	.zero		1


	//   ....[17]....
        /*0228*/ 	.word	0x00000720
        /*022c*/ 	.word	0x000000ff
        /*0230*/ 	.word	0x000000f0
        /*0234*/ 	.short	0x0100
        /*0236*/ 	.byte	0x08
	.zero		1


	//   ....[18]....
        /*0238*/ 	.word	0x00000730
        /*023c*/ 	.word	0x000000ff
        /*0240*/ 	.word	0x00000048
        /*0244*/ 	.short	0x0100
        /*0246*/ 	.byte	0x08
	.zero		1


	//   ....[19]....
        /*0248*/ 	.word	0x00000740
        /*024c*/ 	.word	0x000000ff
        /*0250*/ 	.word	0x000000f8
        /*0254*/ 	.short	0x0100
        /*0256*/ 	.byte	0x08
	.zero		1


	//   ....[20]....
        /*0258*/ 	.word	0x00000750
        /*025c*/ 	.word	0x000000ff
        /*0260*/ 	.word	0x00000050
        /*0264*/ 	.short	0x0100
        /*0266*/ 	.byte	0x08
	.zero		1


	//   ....[21]....
        /*0268*/ 	.word	0x00000760
        /*026c*/ 	.word	0x000000ff
        /*0270*/ 	.word	0x00000100
        /*0274*/ 	.short	0x0100
        /*0276*/ 	.byte	0x08
	.zero		1


	//   ....[22]....
        /*0278*/ 	.word	0x00000770
        /*027c*/ 	.word	0x000000ff
        /*0280*/ 	.word	0x00000058
        /*0284*/ 	.short	0x0100
        /*0286*/ 	.byte	0x08
	.zero		1


	//   ....[23]....
        /*0288*/ 	.word	0x00000780
        /*028c*/ 	.word	0x000000ff
        /*0290*/ 	.word	0x00000108
        /*0294*/ 	.short	0x0100
        /*0296*/ 	.byte	0x08
	.zero		1


	//   ....[24]....
        /*0298*/ 	.word	0x00000790
        /*029c*/ 	.word	0x000000ff
        /*02a0*/ 	.word	0x00000060
        /*02a4*/ 	.short	0x0100
        /*02a6*/ 	.byte	0x08
	.zero		1


	//   ....[25]....
        /*02a8*/ 	.word	0x000007a0
        /*02ac*/ 	.word	0x000000ff
        /*02b0*/ 	.word	0x00000110
        /*02b4*/ 	.short	0x0100
        /*02b6*/ 	.byte	0x08
	.zero		1


	//   ....[26]....
        /*02b8*/ 	.word	0x000007b0
        /*02bc*/ 	.word	0x000000ff
        /*02c0*/ 	.word	0x00000068
        /*02c4*/ 	.short	0x0100
        /*02c6*/ 	.byte	0x08
	.zero		1


	//   ....[27]....
        /*02c8*/ 	.word	0x000007c0
        /*02cc*/ 	.word	0x000000ff
        /*02d0*/ 	.word	0x00000118
        /*02d4*/ 	.short	0x0100
        /*02d6*/ 	.byte	0x08
	.zero		1


	//   ....[28]....
        /*02d8*/ 	.word	0x000007d0
        /*02dc*/ 	.word	0x000000ff
        /*02e0*/ 	.word	0x00000070
        /*02e4*/ 	.short	0x0100
        /*02e6*/ 	.byte	0x08
	.zero		1


	//   ....[29]....
        /*02e8*/ 	.word	0x000007e0
        /*02ec*/ 	.word	0x000000ff
        /*02f0*/ 	.word	0x00000120
        /*02f4*/ 	.short	0x0100
        /*02f6*/ 	.byte	0x08
	.zero		1


	//   ....[30]....
        /*02f8*/ 	.word	0x000007f0
        /*02fc*/ 	.word	0x000000ff
        /*0300*/ 	.word	0x00000078
        /*0304*/ 	.short	0x0100
        /*0306*/ 	.byte	0x08
	.zero		1


	//   ....[31]....
        /*0308*/ 	.word	0x00000800
        /*030c*/ 	.word	0x000000ff
        /*0310*/ 	.word	0x00000128
        /*0314*/ 	.short	0x0100
        /*0316*/ 	.byte	0x08
	.zero		1


	//   ....[32]....
        /*0318*/ 	.word	0x00000810
        /*031c*/ 	.word	0x000000ff
        /*0320*/ 	.word	0x00000080
        /*0324*/ 	.short	0x0100
        /*0326*/ 	.byte	0x08
	.zero		1


	//   ....[33]....
        /*0328*/ 	.word	0x00000820
        /*032c*/ 	.word	0x000000ff
        /*0330*/ 	.word	0x00000130
        /*0334*/ 	.short	0x0100
        /*0336*/ 	.byte	0x08
	.zero		1


	//   ....[34]....
        /*0338*/ 	.word	0x00000830
        /*033c*/ 	.word	0x000000ff
        /*0340*/ 	.word	0x00000088
        /*0344*/ 	.short	0x0100
        /*0346*/ 	.byte	0x08
	.zero		1


	//   ....[35]....
        /*0348*/ 	.word	0x00000840
        /*034c*/ 	.word	0x000000ff
        /*0350*/ 	.word	0x00000138
        /*0354*/ 	.short	0x0100
        /*0356*/ 	.byte	0x08
	.zero		1


	//   ....[36]....
        /*0358*/ 	.word	0x00000850
        /*035c*/ 	.word	0x000000ff
        /*0360*/ 	.word	0x00000090
        /*0364*/ 	.short	0x0100
        /*0366*/ 	.byte	0x08
	.zero		1


	//   ....[37]....
        /*0368*/ 	.word	0x00000860
        /*036c*/ 	.word	0x000000ff
        /*0370*/ 	.word	0x00000140
        /*0374*/ 	.short	0x0100
        /*0376*/ 	.byte	0x08
	.zero		1


	//   ....[38]....
        /*0378*/ 	.word	0x00000870
        /*037c*/ 	.word	0x000000ff
        /*0380*/ 	.word	0x00000098
        /*0384*/ 	.short	0x0100
        /*0386*/ 	.byte	0x08
	.zero		1


	//   ....[39]....
        /*0388*/ 	.word	0x00000880
        /*038c*/ 	.word	0x000000ff
        /*0390*/ 	.word	0x00000148
        /*0394*/ 	.short	0x0100
        /*0396*/ 	.byte	0x08
	.zero		1


	//   ....[40]....
        /*0398*/ 	.word	0x00000890
        /*039c*/ 	.word	0x000000ff
        /*03a0*/ 	.word	0x000000a0
        /*03a4*/ 	.short	0x0100
        /*03a6*/ 	.byte	0x08
	.zero		1


	//   ....[41]....
        /*03a8*/ 	.word	0x000008a0
        /*03ac*/ 	.word	0x000000ff
        /*03b0*/ 	.word	0x00000150
        /*03b4*/ 	.short	0x0100
        /*03b6*/ 	.byte	0x08
	.zero		1


	//   ....[42]....
        /*03b8*/ 	.word	0x000008b0
        /*03bc*/ 	.word	0x000000ff
        /*03c0*/ 	.word	0x000000a8
        /*03c4*/ 	.short	0x0100
        /*03c6*/ 	.byte	0x08
	.zero		1


	//   ....[43]....
        /*03c8*/ 	.word	0x000008c0
        /*03cc*/ 	.word	0x000000ff
        /*03d0*/ 	.word	0x00000158
        /*03d4*/ 	.short	0x0100
        /*03d6*/ 	.byte	0x08
	.zero		1


	//   ....[44]....
        /*03d8*/ 	.word	0x000009f0
        /*03dc*/ 	.word	0x000000ff
        /*03e0*/ 	.word	0x00000160
        /*03e4*/ 	.short	0x0100
        /*03e6*/ 	.byte	0x09
	.zero		1


	//   ....[45]....
        /*03e8*/ 	.word	0x00000a00
        /*03ec*/ 	.word	0x000000ff
        /*03f0*/ 	.word	0x00000180
        /*03f4*/ 	.short	0x0100
        /*03f6*/ 	.byte	0x09
	.zero		1


	//   ....[46]....
        /*03f8*/ 	.word	0x00000a10
        /*03fc*/ 	.word	0x000000ff
        /*0400*/ 	.word	0x00000168
        /*0404*/ 	.short	0x0100
        /*0406*/ 	.byte	0x09
	.zero		1


	//   ....[47]....
        /*0408*/ 	.word	0x00000a20
        /*040c*/ 	.word	0x000000ff
        /*0410*/ 	.word	0x00000188
        /*0414*/ 	.short	0x0100
        /*0416*/ 	.byte	0x09
	.zero		1


	//   ....[48]....
        /*0418*/ 	.word	0x00000a30
        /*041c*/ 	.word	0x000000ff
        /*0420*/ 	.word	0x00000170
        /*0424*/ 	.short	0x0100
        /*0426*/ 	.byte	0x09
	.zero		1


	//   ....[49]....
        /*0428*/ 	.word	0x00000a40
        /*042c*/ 	.word	0x000000ff
        /*0430*/ 	.word	0x00000190
        /*0434*/ 	.short	0x0100
        /*0436*/ 	.byte	0x09
	.zero		1


	//   ....[50]....
        /*0438*/ 	.word	0x00000a50
        /*043c*/ 	.word	0x000000ff
        /*0440*/ 	.word	0x00000178
        /*0444*/ 	.short	0x0100
        /*0446*/ 	.byte	0x09
	.zero		1


	//   ....[51]....
        /*0448*/ 	.word	0x00000a60
        /*044c*/ 	.word	0x000000ff
        /*0450*/ 	.word	0x00000198
        /*0454*/ 	.short	0x0100
        /*0456*/ 	.byte	0x09
	.zero		1


	//   ....[52]....
        /*0458*/ 	.word	0x00000b40
        /*045c*/ 	.word	0x000000ff
        /*0460*/ 	.word	0x000001a0
        /*0464*/ 	.short	0x0100
        /*0466*/ 	.byte	0x08
	.zero		1


	//   ....[53]....
        /*0468*/ 	.word	0x00000b50
        /*046c*/ 	.word	0x000000ff
        /*0470*/ 	.word	0x000001a8
        /*0474*/ 	.short	0x0100
        /*0476*/ 	.byte	0x08
	.zero		1


	//   ....[54]....
        /*0478*/ 	.word	0x00000c80
        /*047c*/ 	.word	0x000000ff
        /*0480*/ 	.word	0x000001b0
        /*0484*/ 	.short	0x0100
        /*0486*/ 	.byte	0x08
	.zero		1


	//   ....[55]....
        /*0488*/ 	.word	0x00000c90
        /*048c*/ 	.word	0x000000ff
        /*0490*/ 	.word	0x000001c0
        /*0494*/ 	.short	0x0100
        /*0496*/ 	.byte	0x08
	.zero		1


	//   ....[56]....
        /*0498*/ 	.word	0x00000ca0
        /*049c*/ 	.word	0x000000ff
        /*04a0*/ 	.word	0x000001b8
        /*04a4*/ 	.short	0x0100
        /*04a6*/ 	.byte	0x08
	.zero		1


	//   ....[57]....
        /*04a8*/ 	.word	0x00000cb0
        /*04ac*/ 	.word	0x000000ff
        /*04b0*/ 	.word	0x000001c8
        /*04b4*/ 	.short	0x0100
        /*04b6*/ 	.byte	0x08
	.zero		1


	//   ....[58]....
        /*04b8*/ 	.word	0x00000dd0
        /*04bc*/ 	.word	0x000000ff
        /*04c0*/ 	.word	0x000001d0
        /*04c4*/ 	.short	0x0100
        /*04c6*/ 	.byte	0x09
	.zero		1


	//   ....[59]....
        /*04c8*/ 	.word	0x00000de0
        /*04cc*/ 	.word	0x000000ff
        /*04d0*/ 	.word	0x000001e0
        /*04d4*/ 	.short	0x0100
        /*04d6*/ 	.byte	0x09
	.zero		1


	//   ....[60]....
        /*04d8*/ 	.word	0x00000df0
        /*04dc*/ 	.word	0x000000ff
        /*04e0*/ 	.word	0x000001d8
        /*04e4*/ 	.short	0x0100
        /*04e6*/ 	.byte	0x09
	.zero		1


	//   ....[61]....
        /*04e8*/ 	.word	0x00000e00
        /*04ec*/ 	.word	0x000000ff
        /*04f0*/ 	.word	0x000001e8
        /*04f4*/ 	.short	0x0100
        /*04f6*/ 	.byte	0x09
	.zero		1


	//   ....[62]....
        /*04f8*/ 	.word	0x00000ef0
        /*04fc*/ 	.word	0x000000ff
        /*0500*/ 	.word	0x000001f0
        /*0504*/ 	.short	0x0100
        /*0506*/ 	.byte	0x08
	.zero		1


	//   ....[63]....
        /*0508*/ 	.word	0x00000f00
        /*050c*/ 	.word	0x000000ff
        /*0510*/ 	.word	0x00000200
        /*0514*/ 	.short	0x0100
        /*0516*/ 	.byte	0x08
	.zero		1


	//   ....[64]....
        /*0518*/ 	.word	0x00000f10
        /*051c*/ 	.word	0x000000ff
        /*0520*/ 	.word	0x000001f8
        /*0524*/ 	.short	0x0100
        /*0526*/ 	.byte	0x08
	.zero		1


	//   ....[65]....
        /*0528*/ 	.word	0x00000f20
        /*052c*/ 	.word	0x000000ff
        /*0530*/ 	.word	0x00000208
        /*0534*/ 	.short	0x0100
        /*0536*/ 	.byte	0x08
	.zero		1


	//   ....[66]....
        /*0538*/ 	.word	0x00001010
        /*053c*/ 	.word	0x000000ff
        /*0540*/ 	.word	0x00000210
        /*0544*/ 	.short	0x0100
        /*0546*/ 	.byte	0x07
	.zero		1


	//   ....[67]....
        /*0548*/ 	.word	0x00001a20
        /*054c*/ 	.word	0x00000003
        /*0550*/ 	.word	0x00000200
        /*0554*/ 	.short	0x010a
        /*0556*/ 	.byte	0xff
	.zero		1


	//   ....[68]....
        /*0558*/ 	.word	0x00001a50
        /*055c*/ 	.word	0x00000003
        /*0560*/ 	.word	0x000001f0
        /*0564*/ 	.short	0x0101
        /*0566*/ 	.byte	0xff
	.zero		1


	//   ....[69]....
        /*0568*/ 	.word	0x00001b50
        /*056c*/ 	.word	0x000000ff
        /*0570*/ 	.word	0x000000b0
        /*0574*/ 	.short	0x010a
        /*0576*/ 	.byte	0x08
	.zero		1


	//   ....[70]....
        /*0578*/ 	.word	0x00001c10
        /*057c*/ 	.word	0x000000ff
        /*0580*/ 	.word	0x000000b0
        /*0584*/ 	.short	0x010a
        /*0586*/ 	.byte	0x21
	.zero		1


	//   ....[71]....
        /*0588*/ 	.word	0x00001dd0
        /*058c*/ 	.word	0x000000ff
        /*0590*/ 	.word	0x000000b0
        /*0594*/ 	.short	0x010a
        /*0596*/ 	.byte	0x08
	.zero		1


	//   ....[72]....
        /*0598*/ 	.word	0x00001eb0
        /*059c*/ 	.word	0x000000ff
        /*05a0*/ 	.word	0x000001a8
        /*05a4*/ 	.short	0x0101
        /*05a6*/ 	.byte	0x06
	.zero		1


	//   ....[73]....
        /*05a8*/ 	.word	0x00001ed0
        /*05ac*/ 	.word	0x000000ff
        /*05b0*/ 	.word	0x000000b0
        /*05b4*/ 	.short	0x010a
        /*05b6*/ 	.byte	0x08
	.zero		1


	//   ....[74]....
        /*05b8*/ 	.word	0x00001f50
        /*05bc*/ 	.word	0x000000ff
        /*05c0*/ 	.word	0x000000b0
        /*05c4*/ 	.short	0x010a
        /*05c6*/ 	.byte	0x11
	.zero		1


	//   ....[75]....
        /*05c8*/ 	.word	0x000020e0
        /*05cc*/ 	.word	0x000000ff
        /*05d0*/ 	.word	0x000000b0
        /*05d4*/ 	.short	0x010a
        /*05d6*/ 	.byte	0x08
	.zero		1


	//   ....[76]....
        /*05d8*/ 	.word	0x00002220
        /*05dc*/ 	.word	0x00000002
        /*05e0*/ 	.word	0x000001b0
        /*05e4*/ 	.short	0x010a
        /*05e6*/ 	.byte	0xff
	.zero		1


	//   ....[77]....
        /*05e8*/ 	.word	0x000022e0
        /*05ec*/ 	.word	0x00000002
        /*05f0*/ 	.word	0x00000000
        /*05f4*/ 	.short	0x0101
        /*05f6*/ 	.byte	0xff
	.zero		1


	//   ....[78]....
        /*05f8*/ 	.word	0x00002840
        /*05fc*/ 	.word	0x000000ff
        /*0600*/ 	.word	0x00000000
        /*0604*/ 	.short	0x010a
        /*0606*/ 	.byte	0x04
	.zero		1


	//   ....[79]....
        /*0608*/ 	.word	0x000028d0
        /*060c*/ 	.word	0x000000ff
        /*0610*/ 	.word	0x00000000
        /*0614*/ 	.short	0x010a
        /*0616*/ 	.byte	0x04
	.zero		1


	//   ....[80]....
        /*0618*/ 	.word	0x00002960
        /*061c*/ 	.word	0x000000ff
        /*0620*/ 	.word	0x00000000
        /*0624*/ 	.short	0x010a
        /*0626*/ 	.byte	0x04
	.zero		1


	//   ....[81]....
        /*0628*/ 	.word	0x000029f0
        /*062c*/ 	.word	0x000000ff
        /*0630*/ 	.word	0x00000000
        /*0634*/ 	.short	0x010a
        /*0636*/ 	.byte	0x04
	.zero		1


	//   ....[82]....
        /*0638*/ 	.word	0x00002a80
        /*063c*/ 	.word	0x000000ff
        /*0640*/ 	.word	0x00000000
        /*0644*/ 	.short	0x010a
        /*0646*/ 	.byte	0x04
	.zero		1


	//   ....[83]....
        /*0648*/ 	.word	0x00002b10
        /*064c*/ 	.word	0x000000ff
        /*0650*/ 	.word	0x00000000
        /*0654*/ 	.short	0x010a
        /*0656*/ 	.byte	0x04
	.zero		1


	//   ....[84]....
        /*0658*/ 	.word	0x00002ba0
        /*065c*/ 	.word	0x000000ff
        /*0660*/ 	.word	0x00000000
        /*0664*/ 	.short	0x010a
        /*0666*/ 	.byte	0x04
	.zero		1


	//   ....[85]....
        /*0668*/ 	.word	0x00002c30
        /*066c*/ 	.word	0x000000ff
        /*0670*/ 	.word	0x00000000
        /*0674*/ 	.short	0x010a
        /*0676*/ 	.byte	0x04
	.zero		1


	//   ....[86]....
        /*0678*/ 	.word	0x00002cc0
        /*067c*/ 	.word	0x000000ff
        /*0680*/ 	.word	0x00000000
        /*0684*/ 	.short	0x010a
        /*0686*/ 	.byte	0x04
	.zero		1


	//   ....[87]....
        /*0688*/ 	.word	0x00002d50
        /*068c*/ 	.word	0x000000ff
        /*0690*/ 	.word	0x00000000
        /*0694*/ 	.short	0x010a
        /*0696*/ 	.byte	0x04
	.zero		1


	//   ....[88]....
        /*0698*/ 	.word	0x00002de0
        /*069c*/ 	.word	0x000000ff
        /*06a0*/ 	.word	0x00000000
        /*06a4*/ 	.short	0x010a
        /*06a6*/ 	.byte	0x04
	.zero		1


	//   ....[89]....
        /*06a8*/ 	.word	0x00002e70
        /*06ac*/ 	.word	0x000000ff
        /*06b0*/ 	.word	0x00000000
        /*06b4*/ 	.short	0x010a
        /*06b6*/ 	.byte	0x04
	.zero		1


	//   ....[90]....
        /*06b8*/ 	.word	0x00002f00
        /*06bc*/ 	.word	0x000000ff
        /*06c0*/ 	.word	0x00000000
        /*06c4*/ 	.short	0x010a
        /*06c6*/ 	.byte	0x04
	.zero		1


	//   ....[91]....
        /*06c8*/ 	.word	0x00002f90
        /*06cc*/ 	.word	0x000000ff
        /*06d0*/ 	.word	0x00000000
        /*06d4*/ 	.short	0x010a
        /*06d6*/ 	.byte	0x04
	.zero		1


	//   ....[92]....
        /*06d8*/ 	.word	0x00003020
        /*06dc*/ 	.word	0x000000ff
        /*06e0*/ 	.word	0x00000000
        /*06e4*/ 	.short	0x010a
        /*06e6*/ 	.byte	0x04
	.zero		1


	//   ....[93]....
        /*06e8*/ 	.word	0x000030b0
        /*06ec*/ 	.word	0x000000ff
        /*06f0*/ 	.word	0x00000000
        /*06f4*/ 	.short	0x010a
        /*06f6*/ 	.byte	0x04
	.zero		1


	//   ....[94]....
        /*06f8*/ 	.word	0x00003140
        /*06fc*/ 	.word	0x000000ff
        /*0700*/ 	.word	0x00000000
        /*0704*/ 	.short	0x010a
        /*0706*/ 	.byte	0x04
	.zero		1


	//   ....[95]....
        /*0708*/ 	.word	0x000031d0
        /*070c*/ 	.word	0x000000ff
        /*0710*/ 	.word	0x00000000
        /*0714*/ 	.short	0x010a
        /*0716*/ 	.byte	0x04
	.zero		1


	//   ....[96]....
        /*0718*/ 	.word	0x00003260
        /*071c*/ 	.word	0x000000ff
        /*0720*/ 	.word	0x00000000
        /*0724*/ 	.short	0x010a
        /*0726*/ 	.byte	0x04
	.zero		1


	//   ....[97]....
        /*0728*/ 	.word	0x000032f0
        /*072c*/ 	.word	0x000000ff
        /*0730*/ 	.word	0x00000000
        /*0734*/ 	.short	0x010a
        /*0736*/ 	.byte	0x04
	.zero		1


	//   ....[98]....
        /*0738*/ 	.word	0x00003380
        /*073c*/ 	.word	0x000000ff
        /*0740*/ 	.word	0x00000000
        /*0744*/ 	.short	0x010a
        /*0746*/ 	.byte	0x04
	.zero		1


	//   ....[99]....
        /*0748*/ 	.word	0x00003420
        /*074c*/ 	.word	0x00000000
        /*0750*/ 	.word	0x00000000
        /*0754*/ 	.short	0x010a
        /*0756*/ 	.byte	0xff
	.zero		1


	//   ....[100]....
        /*0758*/ 	.word	0x00003550
        /*075c*/ 	.word	0x00000000
        /*0760*/ 	.word	0x000001f0
        /*0764*/ 	.short	0x010a
        /*0766*/ 	.byte	0xff
	.zero		1


	//   ....[101]....
        /*0768*/ 	.word	0x000035c0
        /*076c*/ 	.word	0x00000004
        /*0770*/ 	.word	0x00000000
        /*0774*/ 	.short	0x0101
        /*0776*/ 	.byte	0xff
	.zero		1


	//   ....[102]....
        /*0778*/ 	.word	0x000035e0
        /*077c*/ 	.word	0x000000ff
        /*0780*/ 	.word	0x000001c0
        /*0784*/ 	.short	0x010a
        /*0786*/ 	.byte	0x05
	.zero		1


	//   ....[103]....
        /*0788*/ 	.word	0x00003700
        /*078c*/ 	.word	0x00000000
        /*0790*/ 	.word	0x000001b0
        /*0794*/ 	.short	0x010a
        /*0796*/ 	.byte	0xff
	.zero		1


	//   ....[104]....
        /*0798*/ 	.word	0x00003800
        /*079c*/ 	.word	0x00000000
        /*07a0*/ 	.word	0x00000000
        /*07a4*/ 	.short	0x0101
        /*07a6*/ 	.byte	0xff
	.zero		1


	//   ....[105]....
        /*07a8*/ 	.word	0x00003890
        /*07ac*/ 	.word	0x000000ff
        /*07b0*/ 	.word	0x000001c0
        /*07b4*/ 	.short	0x0106
        /*07b6*/ 	.byte	0x05
	.zero		1


	//   ....[106]....
        /*07b8*/ 	.word	0x000038b0
        /*07bc*/ 	.word	0x000000ff
        /*07c0*/ 	.word	0x000001c0
        /*07c4*/ 	.short	0x010a
        /*07c6*/ 	.byte	0x05
	.zero		1


	//   ....[107]....
        /*07c8*/ 	.word	0x00003940
        /*07cc*/ 	.word	0x000000ff
        /*07d0*/ 	.word	0x000001c0
        /*07d4*/ 	.short	0x0106
        /*07d6*/ 	.byte	0x04
	.zero		1


	//   ....[108]....
        /*07d8*/ 	.word	0x00003980
        /*07dc*/ 	.word	0x00000000
        /*07e0*/ 	.word	0x000001c0
        /*07e4*/ 	.short	0x010a
        /*07e6*/ 	.byte	0xff
	.zero		1


	//   ....[109]....
        /*07e8*/ 	.word	0x00003bc0
        /*07ec*/ 	.word	0x000000ff
        /*07f0*/ 	.word	0x00000008
        /*07f4*/ 	.short	0x010a
        /*07f6*/ 	.byte	0x06
	.zero		1


	//   ....[110]....
        /*07f8*/ 	.word	0x00003be0
        /*07fc*/ 	.word	0x000000ff
        /*0800*/ 	.word	0x00000008
        /*0804*/ 	.short	0x010a
        /*0806*/ 	.byte	0x06
	.zero		1


	//   ....[111]....
        /*0808*/ 	.word	0x00003d70
        /*080c*/ 	.word	0x000000ff
        /*0810*/ 	.word	0x00000008
        /*0814*/ 	.short	0x010a
        /*0816*/ 	.byte	0x06
	.zero		1


	//   ....[112]....
        /*0818*/ 	.word	0x00003d90
        /*081c*/ 	.word	0x000000ff
        /*0820*/ 	.word	0x00000008
        /*0824*/ 	.short	0x010a
        /*0826*/ 	.byte	0x06
	.zero		1


	//   ....[113]....
        /*0828*/ 	.word	0x00003e50
        /*082c*/ 	.word	0x000000ff
        /*0830*/ 	.word	0x00000000
        /*0834*/ 	.short	0x0101
        /*0836*/ 	.byte	0x07
	.zero		1


	//   ....[114]....
        /*0838*/ 	.word	0x00004130
        /*083c*/ 	.word	0x00000000
        /*0840*/ 	.word	0x000001b0
        /*0844*/ 	.short	0x010a
        /*0846*/ 	.byte	0xff
	.zero		1


	//   ....[115]....
        /*0848*/ 	.word	0x000041f0
        /*084c*/ 	.word	0x00000000
        /*0850*/ 	.word	0x00000000
        /*0854*/ 	.short	0x0101
        /*0856*/ 	.byte	0xff
	.zero		1


	//   ....[116]....
        /*0858*/ 	.word	0x000042a0
        /*085c*/ 	.word	0x000000ff
        /*0860*/ 	.word	0x00000000
        /*0864*/ 	.short	0x010a
        /*0866*/ 	.byte	0x06
	.zero		1


	//   ....[117]....
        /*0868*/ 	.word	0x000042b0
        /*086c*/ 	.word	0x000000ff
        /*0870*/ 	.word	0x000001e0
        /*0874*/ 	.short	0x010a
        /*0876*/ 	.byte	0x0b
	.zero		1


	//   ....[118]....
        /*0878*/ 	.word	0x00004370
        /*087c*/ 	.word	0x000000ff
        /*0880*/ 	.word	0x00000000
        /*0884*/ 	.short	0x010a
        /*0886*/ 	.byte	0x09
	.zero		1


	//   ....[119]....
        /*0888*/ 	.word	0x000044b0
        /*088c*/ 	.word	0x000000ff
        /*0890*/ 	.word	0x00000000
        /*0894*/ 	.short	0x010a
        /*0896*/ 	.byte	0x06
	.zero		1


	//   ....[120]....
        /*0898*/ 	.word	0x000046b0
        /*089c*/ 	.word	0x000000ff
        /*08a0*/ 	.word	0x00000000
        /*08a4*/ 	.short	0x010a
        /*08a6*/ 	.byte	0x05
	.zero		1


	//   ....[121]....
        /*08a8*/ 	.word	0x00004750
        /*08ac*/ 	.word	0x00000000
        /*08b0*/ 	.word	0x00000000
        /*08b4*/ 	.short	0x010a
        /*08b6*/ 	.byte	0xff
	.zero		1


	//   ....[122]....
        /*08b8*/ 	.word	0x00004790
        /*08bc*/ 	.word	0x00000000
        /*08c0*/ 	.word	0x00000000
        /*08c4*/ 	.short	0x010a
        /*08c6*/ 	.byte	0xff
	.zero		1


	//   ....[123]....
        /*08c8*/ 	.word	0x00004800
        /*08cc*/ 	.word	0x000000ff
        /*08d0*/ 	.word	0x00000000
        /*08d4*/ 	.short	0x0101
        /*08d6*/ 	.byte	0x05
	.zero		1


	//   ....[124]....
        /*08d8*/ 	.word	0x00004840
        /*08dc*/ 	.word	0x000000ff
        /*08e0*/ 	.word	0x00000210
        /*08e4*/ 	.short	0x010a
        /*08e6*/ 	.byte	0x08
	.zero		1


	//   ....[125]....
        /*08e8*/ 	.word	0x00004890
        /*08ec*/ 	.word	0x000000ff
        /*08f0*/ 	.word	0x00000000
        /*08f4*/ 	.short	0x0101
        /*08f6*/ 	.byte	0x05
	.zero		1


	//   ....[126]....
        /*08f8*/ 	.word	0x00004ce0
        /*08fc*/ 	.word	0x00000000
        /*0900*/ 	.word	0x000001b0
        /*0904*/ 	.short	0x010a
        /*0906*/ 	.byte	0xff
	.zero		1


	//   ....[127]....
        /*0908*/ 	.word	0x00004da0
        /*090c*/ 	.word	0x00000000
        /*0910*/ 	.word	0x00000000
        /*0914*/ 	.short	0x0101
        /*0916*/ 	.byte	0xff
	.zero		1


	//   ....[128]....
        /*0918*/ 	.word	0x000050c0
        /*091c*/ 	.word	0x000000ff
        /*0920*/ 	.word	0x000001a8
        /*0924*/ 	.short	0x010a
        /*0926*/ 	.byte	0x07
	.zero		1


	//   ....[129]....
        /*0928*/ 	.word	0x000052b0
        /*092c*/ 	.word	0x000000ff
        /*0930*/ 	.word	0x00000180
        /*0934*/ 	.short	0x010a
        /*0936*/ 	.byte	0x07
	.zero		1


	//   ....[130]....
        /*0938*/ 	.word	0x00005420
        /*093c*/ 	.word	0x000000ff
        /*0940*/ 	.word	0x00000160
        /*0944*/ 	.short	0x010b
        /*0946*/ 	.byte	0x07
	.zero		1


	//   ....[131]....
        /*0948*/ 	.word	0x00005430
        /*094c*/ 	.word	0x000000ff
        /*0950*/ 	.word	0x00000000
        /*0954*/ 	.short	0x0101
        /*0956*/ 	.byte	0x08
	.zero		1


	//   ....[132]....
        /*0958*/ 	.word	0x00005450
        /*095c*/ 	.word	0x000000ff
        /*0960*/ 	.word	0x00000188
        /*0964*/ 	.short	0x010a
        /*0966*/ 	.byte	0x07
	.zero		1


	//   ....[133]....
        /*0968*/ 	.word	0x000055b0
        /*096c*/ 	.word	0x000000ff
        /*0970*/ 	.word	0x00000168
        /*0974*/ 	.short	0x010b
        /*0976*/ 	.byte	0x07
	.zero		1


	//   ....[134]....
        /*0978*/ 	.word	0x000055c0
        /*097c*/ 	.word	0x000000ff
        /*0980*/ 	.word	0x00000000
        /*0984*/ 	.short	0x0101
        /*0986*/ 	.byte	0x08
	.zero		1


	//   ....[135]....
        /*0988*/ 	.word	0x000055d0
        /*098c*/ 	.word	0x000000ff
        /*0990*/ 	.word	0x00000190
        /*0994*/ 	.short	0x010a
        /*0996*/ 	.byte	0x07
	.zero		1


	//   ....[136]....
        /*0998*/ 	.word	0x00005770
        /*099c*/ 	.word	0x000000ff
        /*09a0*/ 	.word	0x00000170
        /*09a4*/ 	.short	0x010b
        /*09a6*/ 	.byte	0x07
	.zero		1


	//   ....[137]....
        /*09a8*/ 	.word	0x000057e0
        /*09ac*/ 	.word	0x000000ff
        /*09b0*/ 	.word	0x00000000
        /*09b4*/ 	.short	0x0101
        /*09b6*/ 	.byte	0x08
	.zero		1


	//   ....[138]....
        /*09b8*/ 	.word	0x00005810
        /*09bc*/ 	.word	0x000000ff
        /*09c0*/ 	.word	0x00000198
        /*09c4*/ 	.short	0x010a
        /*09c6*/ 	.byte	0x07
	.zero		1


	//   ....[139]....
        /*09c8*/ 	.word	0x00005a20
        /*09cc*/ 	.word	0x000000ff
        /*09d0*/ 	.word	0x00000178
        /*09d4*/ 	.short	0x010b
        /*09d6*/ 	.byte	0x07
	.zero		1


	//   ....[140]....
        /*09d8*/ 	.word	0x00005a40
        /*09dc*/ 	.word	0x000000ff
        /*09e0*/ 	.word	0x00000000
        /*09e4*/ 	.short	0x0101
        /*09e6*/ 	.byte	0x0d
	.zero		1


	//   ....[141]....
        /*09e8*/ 	.word	0x00005a70
        /*09ec*/ 	.word	0x000000ff
        /*09f0*/ 	.word	0x00000180
        /*09f4*/ 	.short	0x010a
        /*09f6*/ 	.byte	0x07
	.zero		1


	//   ....[142]....
        /*09f8*/ 	.word	0x00005a90
        /*09fc*/ 	.word	0x000000ff
        /*0a00*/ 	.word	0x00000188
        /*0a04*/ 	.short	0x010a
        /*0a06*/ 	.byte	0x07
	.zero		1


	//   ....[143]....
        /*0a08*/ 	.word	0x00005ab0
        /*0a0c*/ 	.word	0x000000ff
        /*0a10*/ 	.word	0x00000190
        /*0a14*/ 	.short	0x010a
        /*0a16*/ 	.byte	0x07
	.zero		1


	//   ....[144]....
        /*0a18*/ 	.word	0x00005af0
        /*0a1c*/ 	.word	0x00000000
        /*0a20*/ 	.word	0x00000198
        /*0a24*/ 	.short	0x010a
        /*0a26*/ 	.byte	0xff
	.zero		1


	//   ....[145]....
        /*0a28*/ 	.word	0x00005e30
        /*0a2c*/ 	.word	0x00000000
        /*0a30*/ 	.word	0x000001b0
        /*0a34*/ 	.short	0x010a
        /*0a36*/ 	.byte	0xff
	.zero		1


	//   ....[146]....
        /*0a38*/ 	.word	0x00005f40
        /*0a3c*/ 	.word	0x00000000
        /*0a40*/ 	.word	0x00000000
        /*0a44*/ 	.short	0x0101
        /*0a46*/ 	.byte	0xff
	.zero		1


	//   ....[147]....
        /*0a48*/ 	.word	0x000069a0
        /*0a4c*/ 	.word	0x00000003
        /*0a50*/ 	.word	0x00000160
        /*0a54*/ 	.short	0x010a
        /*0a56*/ 	.byte	0xff
	.zero		1


	//   ....[148]....
        /*0a58*/ 	.word	0x000069e0
        /*0a5c*/ 	.word	0x000000ab
        /*0a60*/ 	.word	0x000001d0
        /*0a64*/ 	.short	0x010a
        /*0a66*/ 	.byte	0xff
	.zero		1


	//   ....[149]....
        /*0a68*/ 	.word	0x00006b20
        /*0a6c*/ 	.word	0x00000003
        /*0a70*/ 	.word	0x00000160
        /*0a74*/ 	.short	0x010a
        /*0a76*/ 	.byte	0xff
	.zero		1


	//   ....[150]....
        /*0a78*/ 	.word	0x00006c60
        /*0a7c*/ 	.word	0x00000000
        /*0a80*/ 	.word	0x00000000
        /*0a84*/ 	.short	0x0101
        /*0a86*/ 	.byte	0xff
	.zero		1


	//   ....[151]....
        /*0a88*/ 	.word	0x00006ce0
        /*0a8c*/ 	.word	0x000000ab
        /*0a90*/ 	.word	0x000001d0
        /*0a94*/ 	.short	0x010a
        /*0a96*/ 	.byte	0xff
	.zero		1


	//   ....[152]....
        /*0a98*/ 	.word	0x00008070
        /*0a9c*/ 	.word	0x00000075
        /*0aa0*/ 	.word	0x00000160
        /*0aa4*/ 	.short	0x010a
        /*0aa6*/ 	.byte	0xff
	.zero		1


	//   ....[153]....
        /*0aa8*/ 	.word	0x00008140
        /*0aac*/ 	.word	0x00000075
        /*0ab0*/ 	.word	0x00000160
        /*0ab4*/ 	.short	0x010a
        /*0ab6*/ 	.byte	0xff
	.zero		1


	//   ....[154]....
        /*0ab8*/ 	.word	0x00008280
        /*0abc*/ 	.word	0x00000000
        /*0ac0*/ 	.word	0x00000000
        /*0ac4*/ 	.short	0x0101
        /*0ac6*/ 	.byte	0xff
	.zero		1


	//   ....[155]....
        /*0ac8*/ 	.word	0x00009610
        /*0acc*/ 	.word	0x00000000
        /*0ad0*/ 	.word	0x00000160
        /*0ad4*/ 	.short	0x010a
        /*0ad6*/ 	.byte	0xff
	.zero		1


	//   ....[156]....
        /*0ad8*/ 	.word	0x000096e0
        /*0adc*/ 	.word	0x00000000
        /*0ae0*/ 	.word	0x00000160
        /*0ae4*/ 	.short	0x010a
        /*0ae6*/ 	.byte	0xff
	.zero		1


	//   ....[157]....
        /*0ae8*/ 	.word	0x00009820
        /*0aec*/ 	.word	0x00000000
        /*0af0*/ 	.word	0x00000000
        /*0af4*/ 	.short	0x0101
        /*0af6*/ 	.byte	0xff
	.zero		1


	//   ....[158]....
        /*0af8*/ 	.word	0x0000abe0
        /*0afc*/ 	.word	0x00000000
        /*0b00*/ 	.word	0x00000160
        /*0b04*/ 	.short	0x010a
        /*0b06*/ 	.byte	0xff
	.zero		1


	//   ....[159]....
        /*0b08*/ 	.word	0x0000acb0
        /*0b0c*/ 	.word	0x00000000
        /*0b10*/ 	.word	0x00000160
        /*0b14*/ 	.short	0x010a
        /*0b16*/ 	.byte	0xff
	.zero		1


	//   ....[160]....
        /*0b18*/ 	.word	0x0000adf0
        /*0b1c*/ 	.word	0x00000000
        /*0b20*/ 	.word	0x00000000
        /*0b24*/ 	.short	0x0101
        /*0b26*/ 	.byte	0xff
	.zero		1


	//   ....[161]....
        /*0b28*/ 	.word	0x0000b0f0
        /*0b2c*/ 	.word	0x000000ab
        /*0b30*/ 	.word	0x00000000
        /*0b34*/ 	.short	0x0101
        /*0b36*/ 	.byte	0xff
	.zero		1


	//   ....[162]....
        /*0b38*/ 	.word	0x0000c360
        /*0b3c*/ 	.word	0x00000003
        /*0b40*/ 	.word	0x00000200
        /*0b44*/ 	.short	0x010a
        /*0b46*/ 	.byte	0xff
	.zero		1


	//   ....[163]....
        /*0b48*/ 	.word	0x0000c3c0
        /*0b4c*/ 	.word	0x00000002
        /*0b50*/ 	.word	0x000000b0
        /*0b54*/ 	.short	0x010a
        /*0b56*/ 	.byte	0xff
	.zero		1


	//   ....[164]....
        /*0b58*/ 	.word	0x0000c420
        /*0b5c*/ 	.word	0x00000002
        /*0b60*/ 	.word	0x000000b0
        /*0b64*/ 	.short	0x010a
        /*0b66*/ 	.byte	0xff
	.zero		1


	//   ....[165]....
        /*0b68*/ 	.word	0x0000c470
        /*0b6c*/ 	.word	0x00000002
        /*0b70*/ 	.word	0x000001b0
        /*0b74*/ 	.short	0x010a
        /*0b76*/ 	.byte	0xff
	.zero		1


	//   ....[166]....
        /*0b78*/ 	.word	0x0000c4d0
        /*0b7c*/ 	.word	0x00000000
        /*0b80*/ 	.word	0x00000000
        /*0b84*/ 	.short	0x010a
        /*0b86*/ 	.byte	0xff
	.zero		1


	//   ....[167]....
        /*0b88*/ 	.word	0x0000c530
        /*0b8c*/ 	.word	0x00000000
        /*0b90*/ 	.word	0x00000000
        /*0b94*/ 	.short	0x010a
        /*0b96*/ 	.byte	0xff
	.zero		1


	//   ....[168]....
        /*0b98*/ 	.word	0x0000c590
        /*0b9c*/ 	.word	0x00000000
        /*0ba0*/ 	.word	0x00000000
        /*0ba4*/ 	.short	0x010a
        /*0ba6*/ 	.byte	0xff
	.zero		1


	//   ....[169]....
        /*0ba8*/ 	.word	0x0000c5f0
        /*0bac*/ 	.word	0x00000000
        /*0bb0*/ 	.word	0x00000000
        /*0bb4*/ 	.short	0x010a
        /*0bb6*/ 	.byte	0xff
	.zero		1


	//   ....[170]....
        /*0bb8*/ 	.word	0x0000c650
        /*0bbc*/ 	.word	0x00000000
        /*0bc0*/ 	.word	0x00000000
        /*0bc4*/ 	.short	0x010a
        /*0bc6*/ 	.byte	0xff
	.zero		1


	//   ....[171]....
        /*0bc8*/ 	.word	0x0000c6b0
        /*0bcc*/ 	.word	0x00000000
        /*0bd0*/ 	.word	0x00000000
        /*0bd4*/ 	.short	0x010a
        /*0bd6*/ 	.byte	0xff
	.zero		1


	//   ....[172]....
        /*0bd8*/ 	.word	0x0000c710
        /*0bdc*/ 	.word	0x00000000
        /*0be0*/ 	.word	0x00000000
        /*0be4*/ 	.short	0x010a
        /*0be6*/ 	.byte	0xff
	.zero		1


	//   ....[173]....
        /*0be8*/ 	.word	0x0000c770
        /*0bec*/ 	.word	0x00000000
        /*0bf0*/ 	.word	0x00000000
        /*0bf4*/ 	.short	0x010a
        /*0bf6*/ 	.byte	0xff
	.zero		1


	//   ....[174]....
        /*0bf8*/ 	.word	0x0000c7d0
        /*0bfc*/ 	.word	0x00000000
        /*0c00*/ 	.word	0x00000000
        /*0c04*/ 	.short	0x010a
        /*0c06*/ 	.byte	0xff
	.zero		1


	//   ....[175]....
        /*0c08*/ 	.word	0x0000c830
        /*0c0c*/ 	.word	0x00000000
        /*0c10*/ 	.word	0x00000000
        /*0c14*/ 	.short	0x010a
        /*0c16*/ 	.byte	0xff
	.zero		1


	//   ....[176]....
        /*0c18*/ 	.word	0x0000c890
        /*0c1c*/ 	.word	0x00000000
        /*0c20*/ 	.word	0x00000000
        /*0c24*/ 	.short	0x010a
        /*0c26*/ 	.byte	0xff
	.zero		1


	//   ....[177]....
        /*0c28*/ 	.word	0x0000c8f0
        /*0c2c*/ 	.word	0x00000000
        /*0c30*/ 	.word	0x00000000
        /*0c34*/ 	.short	0x010a
        /*0c36*/ 	.byte	0xff
	.zero		1


	//   ....[178]....
        /*0c38*/ 	.word	0x0000c950
        /*0c3c*/ 	.word	0x00000000
        /*0c40*/ 	.word	0x00000000
        /*0c44*/ 	.short	0x010a
        /*0c46*/ 	.byte	0xff
	.zero		1


	//   ....[179]....
        /*0c48*/ 	.word	0x0000c9b0
        /*0c4c*/ 	.word	0x00000000
        /*0c50*/ 	.word	0x00000000
        /*0c54*/ 	.short	0x010a
        /*0c56*/ 	.byte	0xff
	.zero		1


	//   ....[180]....
        /*0c58*/ 	.word	0x0000ca10
        /*0c5c*/ 	.word	0x00000000
        /*0c60*/ 	.word	0x00000000
        /*0c64*/ 	.short	0x010a
        /*0c66*/ 	.byte	0xff
	.zero		1


	//   ....[181]....
        /*0c68*/ 	.word	0x0000ca70
        /*0c6c*/ 	.word	0x00000000
        /*0c70*/ 	.word	0x00000000
        /*0c74*/ 	.short	0x010a
        /*0c76*/ 	.byte	0xff
	.zero		1


	//   ....[182]....
        /*0c78*/ 	.word	0x0000cad0
        /*0c7c*/ 	.word	0x00000000
        /*0c80*/ 	.word	0x00000000
        /*0c84*/ 	.short	0x010a
        /*0c86*/ 	.byte	0xff
	.zero		1


	//   ....[183]....
        /*0c88*/ 	.word	0x0000cb30
        /*0c8c*/ 	.word	0x00000000
        /*0c90*/ 	.word	0x00000000
        /*0c94*/ 	.short	0x010a
        /*0c96*/ 	.byte	0xff
	.zero		1


	//   ....[184]....
        /*0c98*/ 	.word	0x0000cb90
        /*0c9c*/ 	.word	0x00000000
        /*0ca0*/ 	.word	0x00000000
        /*0ca4*/ 	.short	0x010a
        /*0ca6*/ 	.byte	0xff
	.zero		1


	//   ....[185]....
        /*0ca8*/ 	.word	0x0000cbf0
        /*0cac*/ 	.word	0x00000000
        /*0cb0*/ 	.word	0x00000000
        /*0cb4*/ 	.short	0x010a
        /*0cb6*/ 	.byte	0xff
	.zero		1


	//   ....[186]....
        /*0cb8*/ 	.word	0x0000cc50
        /*0cbc*/ 	.word	0x00000000
        /*0cc0*/ 	.word	0x00000000
        /*0cc4*/ 	.short	0x010a
        /*0cc6*/ 	.byte	0xff
	.zero		1


	//   ....[187]....
        /*0cc8*/ 	.word	0x0000cca0
        /*0ccc*/ 	.word	0x00000000
        /*0cd0*/ 	.word	0x000001f0
        /*0cd4*/ 	.short	0x010a
        /*0cd6*/ 	.byte	0xff
	.zero		1


	//   ....[188]....
        /*0cd8*/ 	.word	0x0000cd00
        /*0cdc*/ 	.word	0x00000000
        /*0ce0*/ 	.word	0x000001c0
        /*0ce4*/ 	.short	0x010a
        /*0ce6*/ 	.byte	0xff
	.zero		1


	//   ....[189]....
        /*0ce8*/ 	.word	0x0000cd50
        /*0cec*/ 	.word	0x00000000
        /*0cf0*/ 	.word	0x000001b0
        /*0cf4*/ 	.short	0x010a
        /*0cf6*/ 	.byte	0xff
	.zero		1


	//   ....[190]....
        /*0cf8*/ 	.word	0x0000cdb0
        /*0cfc*/ 	.word	0x00000000
        /*0d00*/ 	.word	0x000001c0
        /*0d04*/ 	.short	0x010a
        /*0d06*/ 	.byte	0xff
	.zero		1


	//   ....[191]....
        /*0d08*/ 	.word	0x0000ce10
        /*0d0c*/ 	.word	0x00000004
        /*0d10*/ 	.word	0x00000008
        /*0d14*/ 	.short	0x010a
        /*0d16*/ 	.byte	0xff
	.zero		1


	//   ....[192]....
        /*0d18*/ 	.word	0x0000cef0
        /*0d1c*/ 	.word	0x00000002
        /*0d20*/ 	.word	0x00000008
        /*0d24*/ 	.short	0x010a
        /*0d26*/ 	.byte	0xff
	.zero		1


	//   ....[193]....
        /*0d28*/ 	.word	0x0000cf40
        /*0d2c*/ 	.word	0x00000000
        /*0d30*/ 	.word	0x000001b0
        /*0d34*/ 	.short	0x010a
        /*0d36*/ 	.byte	0xff
	.zero		1


	//   ....[194]....
        /*0d38*/ 	.word	0x0000cfa0
        /*0d3c*/ 	.word	0x00000000
        /*0d40*/ 	.word	0x000001e0
        /*0d44*/ 	.short	0x010a
        /*0d46*/ 	.byte	0xff
	.zero		1


	//   ....[195]....
        /*0d48*/ 	.word	0x0000d000
        /*0d4c*/ 	.word	0x00000000
        /*0d50*/ 	.word	0x00000000
        /*0d54*/ 	.short	0x010a
        /*0d56*/ 	.byte	0xff
	.zero		1


	//   ....[196]....
        /*0d58*/ 	.word	0x0000d060
        /*0d5c*/ 	.word	0x00000000
        /*0d60*/ 	.word	0x00000000
        /*0d64*/ 	.short	0x010a
        /*0d66*/ 	.byte	0xff
	.zero		1


	//   ....[197]....
        /*0d68*/ 	.word	0x0000d0c0
        /*0d6c*/ 	.word	0x00000000
        /*0d70*/ 	.word	0x00000210
        /*0d74*/ 	.short	0x010a
        /*0d76*/ 	.byte	0xff
	.zero		1


	//   ....[198]....
        /*0d78*/ 	.word	0x0000d110
        /*0d7c*/ 	.word	0x00000000
        /*0d80*/ 	.word	0x000001b0
        /*0d84*/ 	.short	0x010a
        /*0d86*/ 	.byte	0xff
	.zero		1


	//   ....[199]....
        /*0d88*/ 	.word	0x0000d170
        /*0d8c*/ 	.word	0x00000000
        /*0d90*/ 	.word	0x000001a8
        /*0d94*/ 	.short	0x010a
        /*0d96*/ 	.byte	0xff
	.zero		1


	//   ....[200]....
        /*0d98*/ 	.word	0x0000d1d0
        /*0d9c*/ 	.word	0x00000003
        /*0da0*/ 	.word	0x00000180
        /*0da4*/ 	.short	0x010a
        /*0da6*/ 	.byte	0xff
	.zero		1


	//   ....[201]....
        /*0da8*/ 	.word	0x0000d230
        /*0dac*/ 	.word	0x00000003
        /*0db0*/ 	.word	0x00000188
        /*0db4*/ 	.short	0x010a
        /*0db6*/ 	.byte	0xff
	.zero		1


	//   ....[202]....
        /*0db8*/ 	.word	0x0000d290
        /*0dbc*/ 	.word	0x00000003
        /*0dc0*/ 	.word	0x00000190
        /*0dc4*/ 	.short	0x010a
        /*0dc6*/ 	.byte	0xff
	.zero		1


	//   ....[203]....
        /*0dc8*/ 	.word	0x0000d2f0
        /*0dcc*/ 	.word	0x00000003
        /*0dd0*/ 	.word	0x00000198
        /*0dd4*/ 	.short	0x010a
        /*0dd6*/ 	.byte	0xff
	.zero		1


	//   ....[204]....
        /*0dd8*/ 	.word	0x0000d350
        /*0ddc*/ 	.word	0x00000000
        /*0de0*/ 	.word	0x00000180
        /*0de4*/ 	.short	0x010a
        /*0de6*/ 	.byte	0xff
	.zero		1


	//   ....[205]....
        /*0de8*/ 	.word	0x0000d3b0
        /*0dec*/ 	.word	0x00000000
        /*0df0*/ 	.word	0x00000188
        /*0df4*/ 	.short	0x010a
        /*0df6*/ 	.byte	0xff
	.zero		1


	//   ....[206]....
        /*0df8*/ 	.word	0x0000d410
        /*0dfc*/ 	.word	0x00000000
        /*0e00*/ 	.word	0x00000190
        /*0e04*/ 	.short	0x010a
        /*0e06*/ 	.byte	0xff
	.zero		1


	//   ....[207]....
        /*0e08*/ 	.word	0x0000d460
        /*0e0c*/ 	.word	0x00000000
        /*0e10*/ 	.word	0x000001b0
        /*0e14*/ 	.short	0x010a
        /*0e16*/ 	.byte	0xff
	.zero		1


	//   ....[208]....
        /*0e18*/ 	.word	0x0000d4b0
        /*0e1c*/ 	.word	0x00000003
        /*0e20*/ 	.word	0x00000160
        /*0e24*/ 	.short	0x010a
        /*0e26*/ 	.byte	0xff
	.zero		1


	//   ....[209]....
        /*0e28*/ 	.word	0x0000d500
        /*0e2c*/ 	.word	0x000000ab
        /*0e30*/ 	.word	0x000001d0
        /*0e34*/ 	.short	0x010a
        /*0e36*/ 	.byte	0xff
	.zero		1


	//   ....[210]....
        /*0e38*/ 	.word	0x0000d550
        /*0e3c*/ 	.word	0x00000075
        /*0e40*/ 	.word	0x00000160
        /*0e44*/ 	.short	0x010a
        /*0e46*/ 	.byte	0xff
	.zero		1


	//   ....[211]....
        /*0e48*/ 	.word	0x0000d5a0
        /*0e4c*/ 	.word	0x00000000
        /*0e50*/ 	.word	0x00000160
        /*0e54*/ 	.short	0x010a
        /*0e56*/ 	.byte	0xff
	.zero		1


	//   ....[212]....
        /*0e58*/ 	.word	0x0000d5f0
        /*0e5c*/ 	.word	0x00000000
        /*0e60*/ 	.word	0x00000160
        /*0e64*/ 	.short	0x010a
        /*0e66*/ 	.byte	0xff
	.zero		1


	//----- nvinfo : EIATTR_NUM_MBARRIERS
	.align		4
.L_48:
        /*0e68*/ 	.byte	0x03, 0x38
        /*0e6a*/ 	.short	0x0043


	//----- nvinfo : EIATTR_EXIT_INSTR_OFFSETS
	.align		4
        /*0e6c*/ 	.byte	0x04, 0x1c
        /*0e6e*/ 	.short	(.L_50 - .L_49)


	//   ....[0]....
.L_49:
        /*0e70*/ 	.word	0x00003450


	//   ....[1]....
        /*0e74*/ 	.word	0x00003950


	//   ....[2]....
        /*0e78*/ 	.word	0x000039b0


	//   ....[3]....
        /*0e7c*/ 	.word	0x00004ac0


	//   ....[4]....
        /*0e80*/ 	.word	0x00005b20


	//   ....[5]....
        /*0e84*/ 	.word	0x00005b60


	//   ....[6]....
        /*0e88*/ 	.word	0x0000c350


	//----- nvinfo : EIATTR_MAX_THREADS
	.align		4
.L_50:
        /*0e8c*/ 	.byte	0x04, 0x05
        /*0e8e*/ 	.short	(.L_52 - .L_51)
.L_51:
        /*0e90*/ 	.word	0x00000100
        /*0e94*/ 	.word	0x00000001
        /*0e98*/ 	.word	0x00000001


	//----- nvinfo : EIATTR_CRS_STACK_SIZE
	.align		4
.L_52:
        /*0e9c*/ 	.byte	0x04, 0x1e
        /*0e9e*/ 	.short	(.L_54 - .L_53)
.L_53:
        /*0ea0*/ 	.word	0x00000000


	//----- nvinfo : EIATTR_CBANK_PARAM_SIZE
	.align		4
.L_54:
        /*0ea4*/ 	.byte	0x03, 0x19
        /*0ea6*/ 	.short	0x0800


	//----- nvinfo : EIATTR_PARAM_CBANK
	.align		4
        /*0ea8*/ 	.byte	0x04, 0x0a
        /*0eaa*/ 	.short	(.L_56 - .L_55)
	.align		4
.L_55:
        /*0eac*/ 	.word	index@(.nv.constant0._ZN7cutlass13device_kernelINS_4gemm6kernel13GemmUniversalIN4cute5tupleIJiiiiEEENS1_10collective13CollectiveMmaINS1_35MainloopSm100TmaUmmaWarpSpecializedILi22ELi2ELi2ENS5_IJNS4_1CILi2EEENSA_ILi1EEESC_EEEEENS5_IJNSA_ILi256EEESF_NSA_ILi32EEEEEEaNS5_IJlSC_lEEEaSI_NS4_8TiledMMAINS4_8MMA_AtomIJNS4_21SM100_MMA_S8_2x1SM_SSIaaiLi256ELi256ELNS4_4UMMA5MajorE0ELSN_0ELNSM_8SaturateE0EEEEEENS4_6LayoutINS5_IJSC_SC_SC_EEENS5_IJNSA_ILi0EEEST_ST_EEEEENS5_IJNS4_10UnderscoreESW_SW_EEEEENS4_18SM100_TMA_2SM_LOADENS4_14ComposedLayoutINS4_7SwizzleILi1ELi4ELi3EEENS4_18smem_ptr_flag_bitsILi8EEENSR_INS5_IJNSA_ILi8EEESG_EEENS5_IJSG_SC_EEEEEEEvNS4_8identityESZ_S19_vS1A_EENS_8epilogue10collective18CollectiveEpilogueINS1C_23Sm100TmaWarpSpecializedILi4ELi2ELi64ELb0ELb0EEEJNS5_IJNSA_ILi128EEESF_SG_EEENS5_IJNSR_IS1H_SC_EENSR_INSA_ILi64EEESC_EEEEEaSI_aSI_NS1C_6fusion15FusionCallbacksIS1G_NS1N_17LinearCombinationIaiaiLNS_15FloatRoundStyleE2EEES1I_S1M_JEEENS4_5SM1004TMEM4LOAD26SM100_TMEM_LOAD_32dp32b64xENS4_13SM90_TMA_LOADENS10_INS11_ILi2ELi4ELi3EEES14_NSR_INS5_IJS15_S1K_EEENS5_IJS1K_SC_EEEEEEENS4_39AutoVectorizingCopyWithAssumedAlignmentILi128EEENS4_14SM90_TMA_STOREES22_S24_S24_EEEvvEEEEvNT_6ParamsE)
        /*0eb0*/ 	.short	0x0380
        /*0eb2*/ 	.short	0x0800


	//----- nvinfo : EIATTR_SW_WAR
	.align		4
.L_56:
        /*0eb4*/ 	.byte	0x04, 0x36
        /*0eb6*/ 	.short	(.L_58 - .L_57)
.L_57:
        /*0eb8*/ 	.word	0x00000008
.L_58:


//--------------------- .nv.callgraph             --------------------------
	.section	.nv.callgraph,"",@"SHT_CUDA_CALLGRAPH"
	.align	4
	.sectionentsize	8
	.align		4
        /*0000*/ 	.word	0x00000000
	.align		4
        /*0004*/ 	.word	0xffffffff
	.align		4
        /*0008*/ 	.word	index@(_ZN7cutlass13device_kernelINS_4gemm6kernel13GemmUniversalIN4cute5tupleIJiiiiEEENS1_10collective13CollectiveMmaINS1_35MainloopSm100TmaUmmaWarpSpecializedILi22ELi2ELi2ENS5_IJNS4_1CILi2EEENSA_ILi1EEESC_EEEEENS5_IJNSA_ILi256EEESF_NSA_ILi32EEEEEEaNS5_IJlSC_lEEEaSI_NS4_8TiledMMAINS4_8MMA_AtomIJNS4_21SM100_MMA_S8_2x1SM_SSIaaiLi256ELi256ELNS4_4UMMA5MajorE0ELSN_0ELNSM_8SaturateE0EEEEEENS4_6LayoutINS5_IJSC_SC_SC_EEENS5_IJNSA_ILi0EEEST_ST_EEEEENS5_IJNS4_10UnderscoreESW_SW_EEEEENS4_18SM100_TMA_2SM_LOADENS4_14ComposedLayoutINS4_7SwizzleILi1ELi4ELi3EEENS4_18smem_ptr_flag_bitsILi8EEENSR_INS5_IJNSA_ILi8EEESG_EEENS5_IJSG_SC_EEEEEEEvNS4_8identityESZ_S19_vS1A_EENS_8epilogue10collective18CollectiveEpilogueINS1C_23Sm100TmaWarpSpecializedILi4ELi2ELi64ELb0ELb0EEEJNS5_IJNSA_ILi128EEESF_SG_EEENS5_IJNSR_IS1H_SC_EENSR_INSA_ILi64EEESC_EEEEEaSI_aSI_NS1C_6fusion15FusionCallbacksIS1G_NS1N_17LinearCombinationIaiaiLNS_15FloatRoundStyleE2EEES1I_S1M_JEEENS4_5SM1004TMEM4LOAD26SM100_TMEM_LOAD_32dp32b64xENS4_13SM90_TMA_LOADENS10_INS11_ILi2ELi4ELi3EEES14_NSR_INS5_IJS15_S1K_EEENS5_IJS1K_SC_EEEEEEENS4_39AutoVectorizingCopyWithAssumedAlignmentILi128EEENS4_14SM90_TMA_STOREES22_S24_S24_EEEvvEEEEvNT_6ParamsE)
	.align		4
        /*000c*/ 	.word	index@(__assertfail)
	.align		4
        /*0010*/ 	.word	0x00000000
	.align		4
        /*0014*/ 	.word	0xfffffffe
	.align		4
        /*0018*/ 	.word	0x00000000
	.align		4
        /*001c*/ 	.word	0xfffffffd
	.align		4
        /*0020*/ 	.word	0x00000000
	.align		4
        /*0024*/ 	.word	0xfffffffc


//--------------------- .nv.constant4             --------------------------
	.section	.nv.constant4,"a",@progbits
	.align	8
	.align		8
.nv.constant4:
        /*0000*/ 	.dword	__assertfail
	.align		8
        /*0008*/ 	.dword	__unnamed_1
	.align		8
        /*0010*/ 	.dword	__unnamed_2
	.align		8
        /*0018*/ 	.dword	__unnamed_3
	.align		8
        /*0020*/ 	.dword	_ZN39_INTERNAL_99baf577_4_k_cu_408c0fcd_93914cuda3std3__45__cpo5beginE
	.align		8
        /*0028*/ 	.dword	_ZN39_INTERNAL_99baf577_4_k_cu_408c0fcd_93914cuda3std3__45__cpo3endE
	.align		8
        /*0030*/ 	.dword	_ZN39_INTERNAL_99baf577_4_k_cu_408c0fcd_93914cuda3std3__45__cpo6cbeginE
	.align		8
        /*0038*/ 	.dword	_ZN39_INTERNAL_99baf577_4_k_cu_408c0fcd_93914cuda3std3__45__cpo4cendE
	.align		8
        /*0040*/ 	.dword	_ZN39_INTERNAL_99baf577_4_k_cu_408c0fcd_93914cuda3std3__441_GLOBAL__N__99baf577_4_k_cu_408c0fcd_93916ignoreE
	.align		8
        /*0048*/ 	.dword	_ZN39_INTERNAL_99baf577_4_k_cu_408c0fcd_93914cuda3std3__419piecewise_constructE
	.align		8
        /*0050*/ 	.dword	_ZN39_INTERNAL_99baf577_4_k_cu_408c0fcd_93914cuda3std3__48in_placeE
	.align		8
        /*0058*/ 	.dword	_ZN39_INTERNAL_99baf577_4_k_cu_408c0fcd_93914cuda3std6ranges3__45__cpo4swapE
	.align		8
        /*0060*/ 	.dword	_ZN39_INTERNAL_99baf577_4_k_cu_408c0fcd_93914cuda3std6ranges3__45__cpo9iter_moveE
	.align		8
        /*0068*/ 	.dword	_ZN39_INTERNAL_99baf577_4_k_cu_408c0fcd_93914cute7productE
	.align		8
        /*0070*/ 	.dword	_ZN39_INTERNAL_99baf577_4_k_cu_408c0fcd_93914cute1_E
	.align		8
        /*0078*/ 	.dword	$str$25
	.align		8
        /*0080*/ 	.dword	$str$26
	.align		8
        /*0088*/ 	.dword	$str$27
	.align		8
        /*0090*/ 	.dword	$str$28


//--------------------- .text._ZN7cutlass13device_kernelINS_4gemm6kernel13GemmUniversalIN4cute5tupleIJiiiiEEENS1_10collective13CollectiveMmaINS1_35MainloopSm100TmaUmmaWarpSpecializedILi22ELi2ELi2ENS5_IJNS4_1CILi2EEENSA_ILi1EEESC_EEEEENS5_IJNSA_ILi256EEESF_NSA_ILi32EEEEEEaNS5_IJlSC_lEEEaSI_NS4_8TiledMMAINS4_8MMA_AtomIJNS4_21SM100_MMA_S8_2x1SM_SSIaaiLi256ELi256ELNS4_4UMMA5MajorE0ELSN_0ELNSM_8SaturateE0EEEEEENS4_6LayoutINS5_IJSC_SC_SC_EEENS5_IJNSA_ILi0EEEST_ST_EEEEENS5_IJNS4_10UnderscoreESW_SW_EEEEENS4_18SM100_TMA_2SM_LOADENS4_14ComposedLayoutINS4_7SwizzleILi1ELi4ELi3EEENS4_18smem_ptr_flag_bitsILi8EEENSR_INS5_IJNSA_ILi8EEESG_EEENS5_IJSG_SC_EEEEEEEvNS4_8identityESZ_S19_vS1A_EENS_8epilogue10collective18CollectiveEpilogueINS1C_23Sm100TmaWarpSpecializedILi4ELi2ELi64ELb0ELb0EEEJNS5_IJNSA_ILi128EEESF_SG_EEENS5_IJNSR_IS1H_SC_EENSR_INSA_ILi64EEESC_EEEEEaSI_aSI_NS1C_6fusion15FusionCallbacksIS1G_NS1N_17LinearCombinationIaiaiLNS_15FloatRoundStyleE2EEES1I_S1M_JEEENS4_5SM1004TMEM4LOAD26SM100_TMEM_LOAD_32dp32b64xENS4_13SM90_TMA_LOADENS10_INS11_ILi2ELi4ELi3EEES14_NSR_INS5_IJS15_S1K_EEENS5_IJS1K_SC_EEEEEEENS4_39AutoVectorizingCopyWithAssumedAlignmentILi128EEENS4_14SM90_TMA_STOREES22_S24_S24_EEEvvEEEEvNT_6ParamsE --------------------------
	.section	.text._ZN7cutlass13device_kernelINS_4gemm6kernel13GemmUniversalIN4cute5tupleIJiiiiEEENS1_10collective13CollectiveMmaINS1_35MainloopSm100TmaUmmaWarpSpecializedILi22ELi2ELi2ENS5_IJNS4_1CILi2EEENSA_ILi1EEESC_EEEEENS5_IJNSA_ILi256EEESF_NSA_ILi32EEEEEEaNS5_IJlSC_lEEEaSI_NS4_8TiledMMAINS4_8MMA_AtomIJNS4_21SM100_MMA_S8_2x1SM_SSIaaiLi256ELi256ELNS4_4UMMA5MajorE0ELSN_0ELNSM_8SaturateE0EEEEEENS4_6LayoutINS5_IJSC_SC_SC_EEENS5_IJNSA_ILi0EEEST_ST_EEEEENS5_IJNS4_10UnderscoreESW_SW_EEEEENS4_18SM100_TMA_2SM_LOADENS4_14ComposedLayoutINS4_7SwizzleILi1ELi4ELi3EEENS4_18smem_ptr_flag_bitsILi8EEENSR_INS5_IJNSA_ILi8EEESG_EEENS5_IJSG_SC_EEEEEEEvNS4_8identityESZ_S19_vS1A_EENS_8epilogue10collective18CollectiveEpilogueINS1C_23Sm100TmaWarpSpecializedILi4ELi2ELi64ELb0ELb0EEEJNS5_IJNSA_ILi128EEESF_SG_EEENS5_IJNSR_IS1H_SC_EENSR_INSA_ILi64EEESC_EEEEEaSI_aSI_NS1C_6fusion15FusionCallbacksIS1G_NS1N_17LinearCombinationIaiaiLNS_15FloatRoundStyleE2EEES1I_S1M_JEEENS4_5SM1004TMEM4LOAD26SM100_TMEM_LOAD_32dp32b64xENS4_13SM90_TMA_LOADENS10_INS11_ILi2ELi4ELi3EEES14_NSR_INS5_IJS15_S1K_EEENS5_IJS1K_SC_EEEEEEENS4_39AutoVectorizingCopyWithAssumedAlignmentILi128EEENS4_14SM90_TMA_STOREES22_S24_S24_EEEvvEEEEvNT_6ParamsE,"ax",@progbits
	.align	128
.text._ZN7cutlass13device_kernelINS_4gemm6kernel13GemmUniversalIN4cute5tupleIJiiiiEEENS1_10collective13CollectiveMmaINS1_35MainloopSm100TmaUmmaWarpSpecializedILi22ELi2ELi2ENS5_IJNS4_1CILi2EEENSA_ILi1EEESC_EEEEENS5_IJNSA_ILi256EEESF_NSA_ILi32EEEEEEaNS5_IJlSC_lEEEaSI_NS4_8TiledMMAINS4_8MMA_AtomIJNS4_21SM100_MMA_S8_2x1SM_SSIaaiLi256ELi256ELNS4_4UMMA5MajorE0ELSN_0ELNSM_8SaturateE0EEEEEENS4_6LayoutINS5_IJSC_SC_SC_EEENS5_IJNSA_ILi0EEEST_ST_EEEEENS5_IJNS4_10UnderscoreESW_SW_EEEEENS4_18SM100_TMA_2SM_LOADENS4_14ComposedLayoutINS4_7SwizzleILi1ELi4ELi3EEENS4_18smem_ptr_flag_bitsILi8EEENSR_INS5_IJNSA_ILi8EEESG_EEENS5_IJSG_SC_EEEEEEEvNS4_8identityESZ_S19_vS1A_EENS_8epilogue10collective18CollectiveEpilogueINS1C_23Sm100TmaWarpSpecializedILi4ELi2ELi64ELb0ELb0EEEJNS5_IJNSA_ILi128EEESF_SG_EEENS5_IJNSR_IS1H_SC_EENSR_INSA_ILi64EEESC_EEEEEaSI_aSI_NS1C_6fusion15FusionCallbacksIS1G_NS1N_17LinearCombinationIaiaiLNS_15FloatRoundStyleE2EEES1I_S1M_JEEENS4_5SM1004TMEM4LOAD26SM100_TMEM_LOAD_32dp32b64xENS4_13SM90_TMA_LOADENS10_INS11_ILi2ELi4ELi3EEES14_NSR_INS5_IJS15_S1K_EEENS5_IJS1K_SC_EEEEEEENS4_39AutoVectorizingCopyWithAssumedAlignmentILi128EEENS4_14SM90_TMA_STOREES22_S24_S24_EEEvvEEEEvNT_6ParamsE:
        .type           _ZN7cutlass13device_kernelINS_4gemm6kernel13GemmUniversalIN4cute5tupleIJiiiiEEENS1_10collective13CollectiveMmaINS1_35MainloopSm100TmaUmmaWarpSpecializedILi22ELi2ELi2ENS5_IJNS4_1CILi2EEENSA_ILi1EEESC_EEEEENS5_IJNSA_ILi256EEESF_NSA_ILi32EEEEEEaNS5_IJlSC_lEEEaSI_NS4_8TiledMMAINS4_8MMA_AtomIJNS4_21SM100_MMA_S8_2x1SM_SSIaaiLi256ELi256ELNS4_4UMMA5MajorE0ELSN_0ELNSM_8SaturateE0EEEEEENS4_6LayoutINS5_IJSC_SC_SC_EEENS5_IJNSA_ILi0EEEST_ST_EEEEENS5_IJNS4_10UnderscoreESW_SW_EEEEENS4_18SM100_TMA_2SM_LOADENS4_14ComposedLayoutINS4_7SwizzleILi1ELi4ELi3EEENS4_18smem_ptr_flag_bitsILi8EEENSR_INS5_IJNSA_ILi8EEESG_EEENS5_IJSG_SC_EEEEEEEvNS4_8identityESZ_S19_vS1A_EENS_8epilogue10collective18CollectiveEpilogueINS1C_23Sm100TmaWarpSpecializedILi4ELi2ELi64ELb0ELb0EEEJNS5_IJNSA_ILi128EEESF_SG_EEENS5_IJNSR_IS1H_SC_EENSR_INSA_ILi64EEESC_EEEEEaSI_aSI_NS1C_6fusion15FusionCallbacksIS1G_NS1N_17LinearCombinationIaiaiLNS_15FloatRoundStyleE2EEES1I_S1M_JEEENS4_5SM1004TMEM4LOAD26SM100_TMEM_LOAD_32dp32b64xENS4_13SM90_TMA_LOADENS10_INS11_ILi2ELi4ELi3EEES14_NSR_INS5_IJS15_S1K_EEENS5_IJS1K_SC_EEEEEEENS4_39AutoVectorizingCopyWithAssumedAlignmentILi128EEENS4_14SM90_TMA_STOREES22_S24_S24_EEEvvEEEEvNT_6ParamsE,@function
        .size           _ZN7cutlass13device_kernelINS_4gemm6kernel13GemmUniversalIN4cute5tupleIJiiiiEEENS1_10collective13CollectiveMmaINS1_35MainloopSm100TmaUmmaWarpSpecializedILi22ELi2ELi2ENS5_IJNS4_1CILi2EEENSA_ILi1EEESC_EEEEENS5_IJNSA_ILi256EEESF_NSA_ILi32EEEEEEaNS5_IJlSC_lEEEaSI_NS4_8TiledMMAINS4_8MMA_AtomIJNS4_21SM100_MMA_S8_2x1SM_SSIaaiLi256ELi256ELNS4_4UMMA5MajorE0ELSN_0ELNSM_8SaturateE0EEEEEENS4_6LayoutINS5_IJSC_SC_SC_EEENS5_IJNSA_ILi0EEEST_ST_EEEEENS5_IJNS4_10UnderscoreESW_SW_EEEEENS4_18SM100_TMA_2SM_LOADENS4_14ComposedLayoutINS4_7SwizzleILi1ELi4ELi3EEENS4_18smem_ptr_flag_bitsILi8EEENSR_INS5_IJNSA_ILi8EEESG_EEENS5_IJSG_SC_EEEEEEEvNS4_8identityESZ_S19_vS1A_EENS_8epilogue10collective18CollectiveEpilogueINS1C_23Sm100TmaWarpSpecializedILi4ELi2ELi64ELb0ELb0EEEJNS5_IJNSA_ILi128EEESF_SG_EEENS5_IJNSR_IS1H_SC_EENSR_INSA_ILi64EEESC_EEEEEaSI_aSI_NS1C_6fusion15FusionCallbacksIS1G_NS1N_17LinearCombinationIaiaiLNS_15FloatRoundStyleE2EEES1I_S1M_JEEENS4_5SM1004TMEM4LOAD26SM100_TMEM_LOAD_32dp32b64xENS4_13SM90_TMA_LOADENS10_INS11_ILi2ELi4ELi3EEES14_NSR_INS5_IJS15_S1K_EEENS5_IJS1K_SC_EEEEEEENS4_39AutoVectorizingCopyWithAssumedAlignmentILi128EEENS4_14SM90_TMA_STOREES22_S24_S24_EEEvvEEEEvNT_6ParamsE,(.L_x_240 - _ZN7cutlass13device_kernelINS_4gemm6kernel13GemmUniversalIN4cute5tupleIJiiiiEEENS1_10collective13CollectiveMmaINS1_35MainloopSm100TmaUmmaWarpSpecializedILi22ELi2ELi2ENS5_IJNS4_1CILi2EEENSA_ILi1EEESC_EEEEENS5_IJNSA_ILi256EEESF_NSA_ILi32EEEEEEaNS5_IJlSC_lEEEaSI_NS4_8TiledMMAINS4_8MMA_AtomIJNS4_21SM100_MMA_S8_2x1SM_SSIaaiLi256ELi256ELNS4_4UMMA5MajorE0ELSN_0ELNSM_8SaturateE0EEEEEENS4_6LayoutINS5_IJSC_SC_SC_EEENS5_IJNSA_ILi0EEEST_ST_EEEEENS5_IJNS4_10UnderscoreESW_SW_EEEEENS4_18SM100_TMA_2SM_LOADENS4_14ComposedLayoutINS4_7SwizzleILi1ELi4ELi3EEENS4_18smem_ptr_flag_bitsILi8EEENSR_INS5_IJNSA_ILi8EEESG_EEENS5_IJSG_SC_EEEEEEEvNS4_8identityESZ_S19_vS1A_EENS_8epilogue10collective18CollectiveEpilogueINS1C_23Sm100TmaWarpSpecializedILi4ELi2ELi64ELb0ELb0EEEJNS5_IJNSA_ILi128EEESF_SG_EEENS5_IJNSR_IS1H_SC_EENSR_INSA_ILi64EEESC_EEEEEaSI_aSI_NS1C_6fusion15FusionCallbacksIS1G_NS1N_17LinearCombinationIaiaiLNS_15FloatRoundStyleE2EEES1I_S1M_JEEENS4_5SM1004TMEM4LOAD26SM100_TMEM_LOAD_32dp32b64xENS4_13SM90_TMA_LOADENS10_INS11_ILi2ELi4ELi3EEES14_NSR_INS5_IJS15_S1K_EEENS5_IJS1K_SC_EEEEEEENS4_39AutoVectorizingCopyWithAssumedAlignmentILi128EEENS4_14SM90_TMA_STOREES22_S24_S24_EEEvvEEEEvNT_6ParamsE)
        .other          _ZN7cutlass13device_kernelINS_4gemm6kernel13GemmUniversalIN4cute5tupleIJiiiiEEENS1_10collective13CollectiveMmaINS1_35MainloopSm100TmaUmmaWarpSpecializedILi22ELi2ELi2ENS5_IJNS4_1CILi2EEENSA_ILi1EEESC_EEEEENS5_IJNSA_ILi256EEESF_NSA_ILi32EEEEEEaNS5_IJlSC_lEEEaSI_NS4_8TiledMMAINS4_8MMA_AtomIJNS4_21SM100_MMA_S8_2x1SM_SSIaaiLi256ELi256ELNS4_4UMMA5MajorE0ELSN_0ELNSM_8SaturateE0EEEEEENS4_6LayoutINS5_IJSC_SC_SC_EEENS5_IJNSA_ILi0EEEST_ST_EEEEENS5_IJNS4_10UnderscoreESW_SW_EEEEENS4_18SM100_TMA_2SM_LOADENS4_14ComposedLayoutINS4_7SwizzleILi1ELi4ELi3EEENS4_18smem_ptr_flag_bitsILi8EEENSR_INS5_IJNSA_ILi8EEESG_EEENS5_IJSG_SC_EEEEEEEvNS4_8identityESZ_S19_vS1A_EENS_8epilogue10collective18CollectiveEpilogueINS1C_23Sm100TmaWarpSpecializedILi4ELi2ELi64ELb0ELb0EEEJNS5_IJNSA_ILi128EEESF_SG_EEENS5_IJNSR_IS1H_SC_EENSR_INSA_ILi64EEESC_EEEEEaSI_aSI_NS1C_6fusion15FusionCallbacksIS1G_NS1N_17LinearCombinationIaiaiLNS_15FloatRoundStyleE2EEES1I_S1M_JEEENS4_5SM1004TMEM4LOAD26SM100_TMEM_LOAD_32dp32b64xENS4_13SM90_TMA_LOADENS10_INS11_ILi2ELi4ELi3EEES14_NSR_INS5_IJS15_S1K_EEENS5_IJS1K_SC_EEEEEEENS4_39AutoVectorizingCopyWithAssumedAlignmentILi128EEENS4_14SM90_TMA_STOREES22_S24_S24_EEEvvEEEEvNT_6ParamsE,@"STO_CUDA_ENTRY STV_DEFAULT"
_ZN7cutlass13device_kernelINS_4gemm6kernel13GemmUniversalIN4cute5tupleIJiiiiEEENS1_10collective13CollectiveMmaINS1_35MainloopSm100TmaUmmaWarpSpecializedILi22ELi2ELi2ENS5_IJNS4_1CILi2EEENSA_ILi1EEESC_EEEEENS5_IJNSA_ILi256EEESF_NSA_ILi32EEEEEEaNS5_IJlSC_lEEEaSI_NS4_8TiledMMAINS4_8MMA_AtomIJNS4_21SM100_MMA_S8_2x1SM_SSIaaiLi256ELi256ELNS4_4UMMA5MajorE0ELSN_0ELNSM_8SaturateE0EEEEEENS4_6LayoutINS5_IJSC_SC_SC_EEENS5_IJNSA_ILi0EEEST_ST_EEEEENS5_IJNS4_10UnderscoreESW_SW_EEEEENS4_18SM100_TMA_2SM_LOADENS4_14ComposedLayoutINS4_7SwizzleILi1ELi4ELi3EEENS4_18smem_ptr_flag_bitsILi8EEENSR_INS5_IJNSA_ILi8EEESG_EEENS5_IJSG_SC_EEEEEEEvNS4_8identityESZ_S19_vS1A_EENS_8epilogue10collective18CollectiveEpilogueINS1C_23Sm100TmaWarpSpecializedILi4ELi2ELi64ELb0ELb0EEEJNS5_IJNSA_ILi128EEESF_SG_EEENS5_IJNSR_IS1H_SC_EENSR_INSA_ILi64EEESC_EEEEEaSI_aSI_NS1C_6fusion15FusionCallbacksIS1G_NS1N_17LinearCombinationIaiaiLNS_15FloatRoundStyleE2EEES1I_S1M_JEEENS4_5SM1004TMEM4LOAD26SM100_TMEM_LOAD_32dp32b64xENS4_13SM90_TMA_LOADENS10_INS11_ILi2ELi4ELi3EEES14_NSR_INS5_IJS15_S1K_EEENS5_IJS1K_SC_EEEEEEENS4_39AutoVectorizingCopyWithAssumedAlignmentILi128EEENS4_14SM90_TMA_STOREES22_S24_S24_EEEvvEEEEvNT_6ParamsE:
[----:B------:R-:W1:Y:S01]  /*0000*/  LDC R1, c[0x0][0x37c] ;  /* 0x0000df00ff017b82 */ /* 0x000e620000000800 */
[----:B------:R-:W2:Y:S01]  /*0010*/  S2R R169, SR_TID.X ;  /* 0x0000000000a97919 */ /* 0x000ea20000002100 */
[----:B------:R-:W3:Y:S06]  /*0020*/  LDCU.64 UR6, c[0x0][0x890] ;  /* 0x00011200ff0677ac */ /* 0x000eec0008000a00 */
[----:B------:R-:W4:Y:S01]  /*0030*/  S2UR UR37, SR_CgaCtaId ;  /* 0x00000000002579c3 */ /* 0x000f220000008800 */
[----:B------:R-:W-:Y:S02]  /*0040*/  PRMT R153, RZ, 0x7610, R153 ;  /* 0x00007610ff997816 */ /* 0x000fe40000000099 */
[----:B------:R-:W-:Y:S01]  /*0050*/  ELECT P1, URZ, PT ;  /* 0x0000000000ff782f */ /* 0x000fe20003820000 */
[----:B------:R-:W1:Y:S01]  /*0060*/  LDCU.64 UR46, c[0x0][0x358] ;  /* 0x00006b00ff2e77ac */ /* 0x000e620008000a00 */
[----:B---3--:R-:W-:-:S04]  /*0070*/  UISETP.NE.U32.AND UP0, UPT, UR6, URZ, UPT ;  /* 0x000000ff0600728c */ /* 0x008fc8000bf05070 */
[----:B------:R-:W-:Y:S02]  /*0080*/  UISETP.NE.AND.EX UP0, UPT, UR7, URZ, UPT, UP0 ;  /* 0x000000ff0700728c */ /* 0x000fe4000bf05300 */
[----:B----4-:R-:W-:Y:S02]  /*0090*/  ULOP3.LUT UR5, UR37, 0x1, URZ, 0xc0, !UPT ;  /* 0x0000000125057892 */ /* 0x010fe4000f8ec0ff */
[----:B------:R-:W-:Y:S01]  /*00a0*/  ULOP3.LUT UR4, UR37, 0x1, URZ, 0x3c, !UPT ;  /* 0x0000000125047892 */ /* 0x000fe2000f8e3cff */
[----:B--2---:R-:W-:-:S05]  /*00b0*/  SHF.R.U32.HI R156, RZ, 0x5, R169 ;  /* 0x00000005ff9c7819 */ /* 0x004fca00000116a9 */
[----:B------:R-:W2:Y:S02]  /*00c0*/  SHFL.IDX PT, R0, R156, RZ, 0x1f ;  /* 0x00001fff9c007589 */ /* 0x000ea400000e0000 */
[----:B--2---:R-:W-:Y:S01]  /*00d0*/  R2UR UR10, R0 ;  /* 0x00000000000a72ca */ /* 0x004fe200000e0000 */
[----:B-1----:R-:W-:-:S14]  /*00e0*/  BRA.U UP0, `(.L_x_0) ;  /* 0x00000001002c7547 */ /* 0x002fdc000b800000 */
[----:B------:R-:W1:Y:S02]  /*00f0*/  LDCU.64 UR8, c[0x0][0x888] ;  /* 0x00011100ff0877ac */ /* 0x000e640008000a00 */
[----:B-1----:R-:W-:-:S04]  /*0100*/  UISETP.NE.U32.AND UP0, UPT, UR8, URZ, UPT ;  /* 0x000000ff0800728c */ /* 0x002fc8000bf05070 */
[----:B------:R-:W-:-:S09]  /*0110*/  UISETP.NE.AND.EX UP0, UPT, UR9, URZ, UPT, UP0 ;  /* 0x000000ff0900728c */ /* 0x000fd2000bf05300 */
[----:B------:R-:W-:Y:S05]  /*0120*/  BRA.U !UP0, `(.L_x_1) ;  /* 0x0000000108107547 */ /* 0x000fea000b800000 */
[----:B------:R-:W1:Y:S02]  /*0130*/  LDC.64 R82, c[0x0][0x888] ;  /* 0x00022200ff527b82 */ /* 0x000e640000000a00 */
[----:B-1----:R1:W5:Y:S01]  /*0140*/  LDG.E R82, desc[UR46][R82.64] ;  /* 0x0000002e52527981 */ /* 0x002362000c1e1900 */
[----:B------:R-:W-:Y:S01]  /*0150*/  HFMA2 R153, -RZ, RZ, 0, 5.9604644775390625e-08 ;  /* 0x00000001ff997431 */ /* 0x000fe200000001ff */
[----:B------:R-:W-:Y:S05]  /*0160*/  BRA `(.L_x_0) ;  /* 0x00000000000c7947 */ /* 0x000fea0003800000 */
.L_x_1:
[----:B------:R-:W1:Y:S01]  /*0170*/  LDCU UR8, c[0x0][0x880] ;  /* 0x00011000ff0877ac */ /* 0x000e620008000800 */
[----:B------:R-:W-:Y:S01]  /*0180*/  HFMA2 R153, -RZ, RZ, 0, 5.9604644775390625e-08 ;  /* 0x00000001ff997431 */ /* 0x000fe200000001ff */
[----:B-1----:R-:W-:-:S07]  /*0190*/  MOV R82, UR8 ;  /* 0x0000000800527c02 */ /* 0x002fce0008000f00 */
.L_x_0:
[----:B------:R-:W2:Y:S02]  /*01a0*/  LDCU.64 UR8, c[0x0][0x8b0] ;  /* 0x00011600ff0877ac */ /* 0x000ea40008000a00 */
[----:B--2---:R-:W-:-:S04]  /*01b0*/  UISETP.NE.U32.AND UP0, UPT, UR8, URZ, UPT ;  /* 0x000000ff0800728c */ /* 0x004fc8000bf05070 */
[----:B------:R-:W-:-:S09]  /*01c0*/  UISETP.NE.AND.EX UP0, UPT, UR9, URZ, UPT, UP0 ;  /* 0x000000ff0900728c */ /* 0x000fd2000bf05300 */
[----:B------:R-:W-:Y:S05]  /*01d0*/  BRA.U UP0, `(.L_x_2) ;  /* 0x0000000100247547 */ /* 0x000fea000b800000 */
[----:B------:R-:W2:Y:S02]  /*01e0*/  LDCU.64 UR8, c[0x0][0x8a8] ;  /* 0x00011500ff0877ac */ /* 0x000ea40008000a00 */
[----:B--2---:R-:W-:-:S04]  /*01f0*/  UISETP.NE.U32.AND UP0, UPT, UR8, URZ, UPT ;  /* 0x000000ff0800728c */ /* 0x004fc8000bf05070 */
[----:B------:R-:W-:-:S09]  /*0200*/  UISETP.NE.AND.EX UP0, UPT, UR9, URZ, UPT, UP0 ;  /* 0x000000ff0900728c */ /* 0x000fd2000bf05300 */
[----:B------:R-:W-:Y:S05]  /*0210*/  BRA.U !UP0, `(.L_x_3) ;  /* 0x00000001080c7547 */ /* 0x000fea000b800000 */
[----:B------:R-:W2:Y:S02]  /*0220*/  LDC.64 R78, c[0x0][0x8a8] ;  /* 0x00022a00ff4e7b82 */ /* 0x000ea40000000a00 */
[----:B--2---:R2:W5:Y:S01]  /*0230*/  LDG.E R78, desc[UR46][R78.64] ;  /* 0x0000002e4e4e7981 */ /* 0x004562000c1e1900 */
[----:B------:R-:W-:Y:S05]  /*0240*/  BRA `(.L_x_2) ;  /* 0x0000000000087947 */ /* 0x000fea0003800000 */
.L_x_3:
[----:B------:R-:W2:Y:S02]  /*0250*/  LDCU UR8, c[0x0][0x8a0] ;  /* 0x00011400ff0877ac */ /* 0x000ea40008000800 */
[----:B--2---:R-:W-:Y:S02]  /*0260*/  MOV R78, UR8 ;  /* 0x00000008004e7c02 */ /* 0x004fe40008000f00 */
.L_x_2:
[----:B------:R-:W-:Y:S01]  /*0270*/  IMAD.U32 R0, RZ, RZ, UR10 ;  /* 0x0000000aff007e24 */ /* 0x000fe2000f8e00ff */
[----:B------:R-:W-:Y:S04]  /*0280*/  BSSY.RECONVERGENT B0, `(.L_x_4) ;  /* 0x000000c000007945 */ /* 0x000fe80003800200 */
[C---:B------:R-:W-:Y:S02]  /*0290*/  ISETP.NE.OR P2, PT, R0.reuse, 0x1, !P1 ;  /* 0x000000010000780c */ /* 0x040fe40004f45670 */
[----:B------:R-:W-:-:S11]  /*02a0*/  ISETP.NE.OR P0, PT, R0, 0x3, !P1 ;  /* 0x000000030000780c */ /* 0x000fd60004f05670 */
[----:B------:R-:W-:Y:S05]  /*02b0*/  @P2 BRA `(.L_x_5) ;  /* 0x0000000000202947 */ /* 0x000fea0003800000 */
[----:B------:R-:W3:Y:S02]  /*02c0*/  LDCU.64 UR8, c[0x0][0x348] ;  /* 0x00006900ff0877ac */ /* 0x000ee40008000a00 */
[----:B---3--:R-:W-:Y:S02]  /*02d0*/  UIADD3 UR12, UP1, UPT, UR8, 0x80, URZ ;  /* 0x00000080080c7890 */ /* 0x008fe4000ff3e0ff */
[----:B------:R-:W-:Y:S02]  /*02e0*/  UIADD3 UR8, UP0, UPT, UR8, 0x180, URZ ;  /* 0x0000018008087890 */ /* 0x000fe4000ff1e0ff */
[----:B------:R-:W-:Y:S02]  /*02f0*/  UIADD3.X UR13, UPT, UPT, URZ, UR9, URZ, UP1, !UPT ;  /* 0x00000009ff0d7290 */ /* 0x000fe40008ffe4ff */
[----:B------:R-:W-:-:S07]  /*0300*/  UIADD3.X UR9, UPT, UPT, URZ, UR9, URZ, UP0, !UPT ;  /* 0x00000009ff097290 */ /* 0x000fce00087fe4ff */
[----:B------:R3:W-:Y:S02]  /*0310*/  UTMACCTL.PF [UR12] ;  /* 0x000000000c0079b9 */ /* 0x0007e40008040000 */
[----:B------:R3:W-:Y:S02]  /*0320*/  UTMACCTL.PF [UR8] ;  /* 0x00000000080079b9 */ /* 0x0007e40008040000 */
[----:B---3--:R-:W-:Y:S01]  /*0330*/  NOP ;  /* 0x0000000000007918 */ /* 0x008fe20000000000 */
.L_x_5:
[----:B------:R-:W-:Y:S05]  /*0340*/  BSYNC.RECONVERGENT B0 ;  /* 0x0000000000007941 */ /* 0x000fea0003800200 */
.L_x_4:
[----:B------:R-:W-:Y:S04]  /*0350*/  BSSY.RECONVERGENT B0, `(.L_x_6) ;  /* 0x000000a000007945 */ /* 0x000fe80003800200 */
        /* <DEDUP_REMOVED lines=9> */
.L_x_7:
[----:B------:R-:W-:Y:S05]  /*03f0*/  BSYNC.RECONVERGENT B0 ;  /* 0x0000000000007941 */ /* 0x000fea0003800200 */
.L_x_6:
[----:B------:R-:W3:Y:S01]  /*0400*/  LDCU.64 UR8, c[0x0][0x888] ;  /* 0x00011100ff0877ac */ /* 0x000ee20008000a00 */
[----:B------:R-:W-:Y:S02]  /*0410*/  UISETP.EQ.U32.AND UP1, UPT, UR6, URZ, UPT ;  /* 0x000000ff0600728c */ /* 0x000fe4000bf22070 */
[----:B------:R-:W-:Y:S02]  /*0420*/  UPLOP3.LUT UP5, UPT, UPT, UPT, UPT, 0x80, 0x8 ;  /* 0x000000000008789c */ /* 0x000fe40003faf070 */
[----:B---3--:R-:W-:-:S04]  /*0430*/  UISETP.NE.U32.AND UP0, UPT, UR8, URZ, UPT ;  /* 0x000000ff0800728c */ /* 0x008fc8000bf05070 */
[----:B------:R-:W-:-:S04]  /*0440*/  UISETP.NE.AND.EX UP0, UPT, UR9, URZ, UPT, UP0 ;  /* 0x000000ff0900728c */ /* 0x000fc8000bf05300 */
[----:B------:R-:W-:-:S04]  /*0450*/  UISETP.EQ.OR.EX UP2, UPT, UR7, URZ, !UP0, UP1 ;  /* 0x000000ff0700728c */ /* 0x000fc8000c742710 */
[----:B------:R-:W-:-:S05]  /*0460*/  UP2UR UR50, UPR, URZ, 0x4 ;  /* 0x00000004ff327883 */ /* 0x000fca0008000000 */
[----:B------:R-:W-:Y:S07]  /*0470*/  BRA.U !UP2, `(.L_x_8) ;  /* 0x000000010a207547 */ /* 0x000fee000b800000 */
[----:B-----5:R-:W-:Y:S01]  /*0480*/  R2UR UR8, R82 ;  /* 0x00000000520872ca */ /* 0x020fe200000e0000 */
[----:B------:R-:W-:Y:S02]  /*0490*/  UISETP.NE.U32.AND UP2, UPT, UR6, URZ, UPT ;  /* 0x000000ff0600728c */ /* 0x000fe4000bf45070 */
[----:B------:R-:W-:Y:S02]  /*04a0*/  USEL UR6, URZ, 0xffffffff, UP0 ;  /* 0xffffffffff067887 */ /* 0x000fe40008000000 */
[----:B------:R-:W-:-:S08]  /*04b0*/  UISETP.NE.AND.EX UP2, UPT, UR7, URZ, UPT, UP2 ;  /* 0x000000ff0700728c */ /* 0x000fd0000bf45320 */
[----:B------:R-:W-:-:S04]  /*04c0*/  UISETP.NE.AND UP1, UPT, UR8, URZ, UPT ;  /* 0x000000ff0800728c */ /* 0x000fc8000bf25270 */
[----:B------:R-:W-:-:S04]  /*04d0*/  @!UP2 USEL UR6, URZ, 0xffffffff, UP1 ;  /* 0xffffffffff06a887 */ /* 0x000fc80008800000 */
[----:B------:R-:W-:-:S04]  /*04e0*/  ULOP3.LUT UR6, UR6, 0x1, URZ, 0xc0, !UPT ;  /* 0x0000000106067892 */ /* 0x000fc8000f8ec0ff */
[----:B------:R-:W-:-:S11]  /*04f0*/  UISETP.NE.U32.AND UP5, UPT, UR6, 0x1, UPT ;  /* 0x000000010600788c */ /* 0x000fd6000bfa5070 */
.L_x_8:
[----:B------:R-:W3:Y:S01]  /*0500*/  SHFL.IDX PT, R0, R156, RZ, 0x1f ;  /* 0x00001fff9c007589 */ /* 0x000ee200000e0000 */
[----:B------:R-:W-:-:S04]  /*0510*/  UISETP.NE.AND UP1, UPT, UR10, 0x2, UPT ;  /* 0x000000020a00788c */ /* 0x000fc8000bf25270 */
[----:B------:R-:W-:Y:S02]  /*0520*/  UISETP.EQ.AND UP2, UPT, UR5, URZ, !UP1 ;  /* 0x000000ff0500728c */ /* 0x000fe4000cf42270 */
[----:B------:R-:W-:-:S04]  /*0530*/  USEL UR6, URZ, 0x1, UP1 ;  /* 0x00000001ff067887 */ /* 0x000fc80008800000 */
[----:B------:R-:W-:Y:S02]  /*0540*/  PLOP3.LUT P5, PT, P1, PT, UP2, 0x80, 0x8 ;  /* 0x000000000008781c */ /* 0x000fe40000faf028 */
[----:B---3--:R-:W-:-:S13]  /*0550*/  ISETP.NE.AND P0, PT, R0, RZ, PT ;  /* 0x000000ff0000720c */ /* 0x008fda0003f05270 */
[----:B------:R-:W-:Y:S05]  /*0560*/  @P0 BRA `(.L_x_9) ;  /* 0x0000000000e00947 */ /* 0x000fea0003800000 */
[----:B------:R-:W-:Y:S01]  /*0570*/  ELECT P0, URZ, PT ;  /* 0x0000000000ff782f */ /* 0x000fe20003800000 */
[----:B------:R-:W-:-:S12]  /*0580*/  BSSY.RECONVERGENT B0, `(.L_x_9) ;  /* 0x0000036000007945 */ /* 0x000fd80003800200 */
[----:B------:R-:W-:Y:S05]  /*0590*/  @!P0 BRA `(.L_x_10) ;  /* 0x0000000000d08947 */ /* 0x000fea0003800000 */
[----:B------:R-:W-:Y:S01]  /*05a0*/  UMOV UR8, 0x400 ;  /* 0x0000040000087882 */ /* 0x000fe20000000000 */
[----:B------:R-:W-:Y:S01]  /*05b0*/  UMOV UR7, 0x1 ;  /* 0x0000000100077882 */ /* 0x000fe20000000000 */
[----:B------:R-:W-:Y:S02]  /*05c0*/  ULEA UR8, UR37, UR8, 0x18 ;  /* 0x0000000825087291 */ /* 0x000fe4000f8ec0ff */
[----:B------:R-:W-:-:S04]  /*05d0*/  UIADD3 UR12, UPT, UPT, -UR7, 0x100000, URZ ;  /* 0x00100000070c7890 */ /* 0x000fc8000fffe1ff */
[----:B------:R-:W-:Y:S02]  /*05e0*/  USHF.L.U32 UR13, UR12, 0xb, URZ ;  /* 0x0000000b0c0d7899 */ /* 0x000fe400080006ff */
[----:B------:R-:W-:Y:S01]  /*05f0*/  USHF.L.U32 UR12, UR12, 0x1, URZ ;  /* 0x000000010c0c7899 */ /* 0x000fe200080006ff */
[----:B------:R-:W3:Y:S11]  /*0600*/  FENCE.VIEW.ASYNC.S ;  /* 0x00000000000073c6 */ /* 0x000ef60000000000 */
[----:B---3--:R3:W4:Y:S01]  /*0610*/  SYNCS.EXCH.64 URZ, [UR8], UR12 ;  /* 0x0000000c08ff75b2 */ /* 0x0087220008000100 */
[----:B------:R3:W1:Y:S01]  /*0620*/  SYNCS.EXCH.64 URZ, [UR8+0xb0], UR12 ;  /* 0x0000b00c08ff75b2 */ /* 0x0006620008000100 */
        /* <DEDUP_REMOVED lines=41> */
[----:B------:R3:W1:Y:S02]  /*08c0*/  SYNCS.EXCH.64 URZ, [UR8+0x158], UR12 ;  /* 0x0001580c08ff75b2 */ /* 0x0006640008000100 */
[----:B---34-:R-:W-:Y:S01]  /*08d0*/  NOP ;  /* 0x0000000000007918 */ /* 0x018fe20000000000 */
.L_x_10:
[----:B------:R-:W-:Y:S05]  /*08e0*/  BSYNC.RECONVERGENT B0 ;  /* 0x0000000000007941 */ /* 0x000fea0003800200 */
.L_x_9:
[----:B------:R-:W3:Y:S01]  /*08f0*/  SHFL.IDX PT, R0, R156, RZ, 0x1f ;  /* 0x00001fff9c007589 */ /* 0x000ee200000e0000 */
[----:B------:R-:W-:Y:S01]  /*0900*/  NOP ;  /* 0x0000000000007918 */ /* 0x000fe20000000000 */
[----:B---3--:R-:W-:-:S13]  /*0910*/  ISETP.NE.AND P0, PT, R0, 0x1, PT ;  /* 0x000000010000780c */ /* 0x008fda0003f05270 */
[----:B------:R-:W-:Y:S05]  /*0920*/  @P0 BRA `(.L_x_11) ;  /* 0x0000000000540947 */ /* 0x000fea0003800000 */
[----:B------:R-:W-:Y:S01]  /*0930*/  UMOV UR9, 0x400 ;  /* 0x0000040000097882 */ /* 0x000fe20000000000 */
[----:B------:R-:W-:Y:S01]  /*0940*/  UMOV UR8, 0x20 ;  /* 0x0000002000087882 */ /* 0x000fe20000000000 */
[----:B------:R-:W-:Y:S01]  /*0950*/  UMOV UR7, 0x80 ;  /* 0x0000008000077882 */ /* 0x000fe20000000000 */
[----:B------:R-:W-:Y:S02]  /*0960*/  ULEA UR9, UR37, UR9, 0x18 ;  /* 0x0000000925097291 */ /* 0x000fe4000f8ec0ff */
[----:B------:R-:W-:-:S04]  /*0970*/  UIADD3 UR12, UPT, UPT, -UR8, 0x100000, URZ ;  /* 0x00100000080c7890 */ /* 0x000fc8000fffe1ff */
[----:B------:R-:W-:Y:S02]  /*0980*/  USHF.L.U32 UR13, UR12, 0xb, URZ ;  /* 0x0000000b0c0d7899 */ /* 0x000fe400080006ff */
[----:B------:R-:W-:Y:S02]  /*0990*/  USHF.L.U32 UR12, UR12, 0x1, URZ ;  /* 0x000000010c0c7899 */ /* 0x000fe400080006ff */
[----:B------:R-:W-:-:S04]  /*09a0*/  UIADD3 UR14, UPT, UPT, -UR7, 0x100000, URZ ;  /* 0x00100000070e7890 */ /* 0x000fc8000fffe1ff */
[----:B------:R-:W-:Y:S02]  /*09b0*/  USHF.L.U32 UR15, UR14, 0xb, URZ ;  /* 0x0000000b0e0f7899 */ /* 0x000fe400080006ff */
[----:B------:R-:W-:Y:S01]  /*09c0*/  USHF.L.U32 UR14, UR14, 0x1, URZ ;  /* 0x000000010e0e7899 */ /* 0x000fe200080006ff */
[----:B------:R-:W-:Y:S01]  /*09d0*/  ELECT P0, URZ, PT ;  /* 0x0000000000ff782f */ /* 0x000fe20003800000 */
[----:B------:R-:W3:Y:S02]  /*09e0*/  FENCE.VIEW.ASYNC.S ;  /* 0x00000000000073c6 */ /* 0x000ee40000000000 */
[----:B---3--:R3:W4:Y:S08]  /*09f0*/  SYNCS.EXCH.64 URZ, [UR9+0x160], UR12 ;  /* 0x0001600c09ff75b2 */ /* 0x0087300008000100 */
[----:B------:R3:W1:Y:S01]  /*0a00*/  SYNCS.EXCH.64 URZ, [UR9+0x180], UR14 ;  /* 0x0001800e09ff75b2 */ /* 0x0006620008000100 */
[----:B------:R3:W1:Y:S01]  /*0a10*/  SYNCS.EXCH.64 URZ, [UR9+0x168], UR12 ;  /* 0x0001680c09ff75b2 */ /* 0x0006620008000100 */
[----:B------:R3:W1:Y:S01]  /*0a20*/  SYNCS.EXCH.64 URZ, [UR9+0x188], UR14 ;  /* 0x0001880e09ff75b2 */ /* 0x0006620008000100 */
[----:B------:R3:W1:Y:S01]  /*0a30*/  SYNCS.EXCH.64 URZ, [UR9+0x170], UR12 ;  /* 0x0001700c09ff75b2 */ /* 0x0006620008000100 */
[----:B------:R3:W1:Y:S01]  /*0a40*/  SYNCS.EXCH.64 URZ, [UR9+0x190], UR14 ;  /* 0x0001900e09ff75b2 */ /* 0x0006620008000100 */
[----:B------:R3:W1:Y:S01]  /*0a50*/  SYNCS.EXCH.64 URZ, [UR9+0x178], UR12 ;  /* 0x0001780c09ff75b2 */ /* 0x0006620008000100 */
[----:B------:R3:W1:Y:S01]  /*0a60*/  SYNCS.EXCH.64 URZ, [UR9+0x198], UR14 ;  /* 0x0001980e09ff75b2 */ /* 0x0006620008000100 */
[----:B------:R-:W-:Y:S01]  /*0a70*/  NOP ;  /* 0x0000000000007918 */ /* 0x000fe20000000000 */
.L_x_11:
[----:B------:R-:W2:Y:S01]  /*0a80*/  SHFL.IDX PT, R0, R156, RZ, 0x1f ;  /* 0x00001fff9c007589 */ /* 0x000ea200000e0000 */
[----:B------:R-:W-:Y:S01]  /*0a90*/  NOP ;  /* 0x0000000000007918 */ /* 0x000fe20000000000 */
[----:B--2---:R-:W-:-:S13]  /*0aa0*/  ISETP.NE.AND P0, PT, R0, 0x3, PT ;  /* 0x000000030000780c */ /* 0x004fda0003f05270 */
[----:B------:R-:W-:Y:S05]  /*0ab0*/  @P0 BRA `(.L_x_12) ;  /* 0x00000000002c0947 */ /* 0x000fea0003800000 */
[----:B------:R-:W-:Y:S01]  /*0ac0*/  UMOV UR8, 0x400 ;  /* 0x0000040000087882 */ /* 0x000fe20000000000 */
[----:B------:R-:W-:Y:S01]  /*0ad0*/  UMOV UR7, 0x20 ;  /* 0x0000002000077882 */ /* 0x000fe20000000000 */
[----:B------:R-:W-:Y:S02]  /*0ae0*/  ULEA UR8, UR37, UR8, 0x18 ;  /* 0x0000000825087291 */ /* 0x000fe4000f8ec0ff */
[----:B---3--:R-:W-:-:S04]  /*0af0*/  UIADD3 UR12, UPT, UPT, -UR7, 0x100000, URZ ;  /* 0x00100000070c7890 */ /* 0x008fc8000fffe1ff */
[----:B------:R-:W-:Y:S02]  /*0b00*/  USHF.L.U32 UR13, UR12, 0xb, URZ ;  /* 0x0000000b0c0d7899 */ /* 0x000fe400080006ff */
[----:B------:R-:W-:Y:S01]  /*0b10*/  USHF.L.U32 UR12, UR12, 0x1, URZ ;  /* 0x000000010c0c7899 */ /* 0x000fe200080006ff */
[----:B------:R-:W-:Y:S01]  /*0b20*/  ELECT P0, URZ, PT ;  /* 0x0000000000ff782f */ /* 0x000fe20003800000 */
[----:B------:R-:W2:Y:S10]  /*0b30*/  FENCE.VIEW.ASYNC.S ;  /* 0x00000000000073c6 */ /* 0x000eb40000000000 */
[----:B--2---:R2:W3:Y:S01]  /*0b40*/  SYNCS.EXCH.64 URZ, [UR8+0x1a0], UR12 ;  /* 0x0001a00c08ff75b2 */ /* 0x0044e20008000100 */
[----:B------:R2:W1:Y:S01]  /*0b50*/  SYNCS.EXCH.64 URZ, [UR8+0x1a8], UR12 ;  /* 0x0001a80c08ff75b2 */ /* 0x0004620008000100 */
[----:B------:R-:W-:Y:S01]  /*0b60*/  NOP ;  /* 0x0000000000007918 */ /* 0x000fe20000000000 */
.L_x_12:
[----:B------:R-:W4:Y:S01]  /*0b70*/  SHFL.IDX PT, R0, R156, RZ, 0x1f ;  /* 0x00001fff9c007589 */ /* 0x000f2200000e0000 */
[----:B------:R-:W-:Y:S01]  /*0b80*/  NOP ;  /* 0x0000000000007918 */ /* 0x000fe20000000000 */
[----:B----4-:R-:W-:-:S13]  /*0b90*/  ISETP.NE.AND P0, PT, R0, 0x4, PT ;  /* 0x000000040000780c */ /* 0x010fda0003f05270 */
[----:B------:R-:W-:Y:S05]  /*0ba0*/  @P0 BRA `(.L_x_13) ;  /* 0x0000000000480947 */ /* 0x000fea0003800000 */
[----:B---3--:R-:W-:Y:S01]  /*0bb0*/  UMOV UR9, 0x1e0 ;  /* 0x000001e000097882 */ /* 0x008fe20000000000 */
[----:B--2---:R-:W-:Y:S01]  /*0bc0*/  UMOV UR8, 0x400 ;  /* 0x0000040000087882 */ /* 0x004fe20000000000 */
[----:B------:R-:W-:Y:S01]  /*0bd0*/  USEL UR9, UR9, 0x1a0, UP5 ;  /* 0x000001a009097887 */ /* 0x000fe2000a800000 */
        /* <DEDUP_REMOVED lines=9> */
[----:B------:R-:W2:Y:S02]  /*0c70*/  FENCE.VIEW.ASYNC.S ;  /* 0x00000000000073c6 */ /* 0x000ea40000000000 */
[----:B--2---:R4:W2:Y:S08]  /*0c80*/  SYNCS.EXCH.64 URZ, [UR8+0x1b0], UR12 ;  /* 0x0001b00c08ff75b2 */ /* 0x0048b00008000100 */
[----:B------:R4:W3:Y:S01]  /*0c90*/  SYNCS.EXCH.64 URZ, [UR8+0x1c0], UR14 ;  /* 0x0001c00e08ff75b2 */ /* 0x0008e20008000100 */
[----:B------:R4:W1:Y:S01]  /*0ca0*/  SYNCS.EXCH.64 URZ, [UR8+0x1b8], UR12 ;  /* 0x0001b80c08ff75b2 */ /* 0x0008620008000100 */
[----:B------:R4:W1:Y:S02]  /*0cb0*/  SYNCS.EXCH.64 URZ, [UR8+0x1c8], UR14 ;  /* 0x0001c80e08ff75b2 */ /* 0x0008640008000100 */
[----:B----4-:R-:W-:Y:S01]  /*0cc0*/  NOP ;  /* 0x0000000000007918 */ /* 0x010fe20000000000 */
.L_x_13:
[----:B------:R-:W4:Y:S01]  /*0cd0*/  SHFL.IDX PT, R0, R156, RZ, 0x1f ;  /* 0x00001fff9c007589 */ /* 0x000f2200000e0000 */
[----:B------:R-:W-:Y:S01]  /*0ce0*/  NOP ;  /* 0x0000000000007918 */ /* 0x000fe20000000000 */
[----:B----4-:R-:W-:-:S13]  /*0cf0*/  ISETP.NE.AND P0, PT, R0, 0x5, PT ;  /* 0x000000050000780c */ /* 0x010fda0003f05270 */
[----:B------:R-:W-:Y:S05]  /*0d00*/  @P0 BRA `(.L_x_14) ;  /* 0x0000000000440947 */ /* 0x000fea0003800000 */
[----:B---3--:R-:W-:Y:S01]  /*0d10*/  UMOV UR9, 0x400 ;  /* 0x0000040000097882 */ /* 0x008fe20000000000 */
[----:B--2---:R-:W-:Y:S01]  /*0d20*/  UMOV UR8, 0x1 ;  /* 0x0000000100087882 */ /* 0x004fe20000000000 */
        /* <DEDUP_REMOVED lines=15> */
.L_x_14:
[----:B------:R-:W4:Y:S01]  /*0e20*/  SHFL.IDX PT, R0, R156, RZ, 0x1f ;  /* 0x00001fff9c007589 */ /* 0x000f2200000e0000 */
[----:B------:R-:W-:Y:S01]  /*0e30*/  ISETP.NE.OR P1, PT, RZ, UR10, !P1 ;  /* 0x0000000aff007c0c */ /* 0x000fe2000cf25670 */
[----:B------:R-:W-:Y:S01]  /*0e40*/  NOP ;  /* 0x0000000000007918 */ /* 0x000fe20000000000 */
[----:B----4-:R-:W-:-:S13]  /*0e50*/  ISETP.NE.AND P0, PT, R0, 0x3, PT ;  /* 0x000000030000780c */ /* 0x010fda0003f05270 */
[----:B------:R-:W-:Y:S05]  /*0e60*/  @P0 BRA `(.L_x_15) ;  /* 0x0000000000340947 */ /* 0x000fea0003800000 */
[----:B--2---:R-:W-:Y:S01]  /*0e70*/  UMOV UR8, 0x400 ;  /* 0x0000040000087882 */ /* 0x004fe20000000000 */
[----:B------:R-:W-:Y:S01]  /*0e80*/  UMOV UR7, 0x20 ;  /* 0x0000002000077882 */ /* 0x000fe20000000000 */
[----:B------:R-:W-:Y:S02]  /*0e90*/  ULEA UR8, UR37, UR8, 0x18 ;  /* 0x0000000825087291 */ /* 0x000fe4000f8ec0ff */
[----:B---3--:R-:W-:-:S04]  /*0ea0*/  UIADD3 UR12, UPT, UPT, -UR7, 0x100000, URZ ;  /* 0x00100000070c7890 */ /* 0x008fc8000fffe1ff */
[----:B------:R-:W-:Y:S02]  /*0eb0*/  USHF.L.U32 UR13, UR12, 0xb, URZ ;  /* 0x0000000b0c0d7899 */ /* 0x000fe400080006ff */
[----:B------:R-:W-:Y:S01]  /*0ec0*/  USHF.L.U32 UR12, UR12, 0x1, URZ ;  /* 0x000000010c0c7899 */ /* 0x000fe200080006ff */
[----:B------:R-:W-:Y:S01]  /*0ed0*/  ELECT P0, URZ, PT ;  /* 0x0000000000ff782f */ /* 0x000fe20003800000 */
[----:B------:R-:W2:Y:S10]  /*0ee0*/  FENCE.VIEW.ASYNC.S ;  /* 0x00000000000073c6 */ /* 0x000eb40000000000 */
[----:B--2---:R4:W2:Y:S01]  /*0ef0*/  SYNCS.EXCH.64 URZ, [UR8+0x1f0], UR12 ;  /* 0x0001f00c08ff75b2 */ /* 0x0048a20008000100 */
[----:B------:R4:W3:Y:S01]  /*0f00*/  SYNCS.EXCH.64 URZ, [UR8+0x200], UR12 ;  /* 0x0002000c08ff75b2 */ /* 0x0008e20008000100 */
[----:B------:R4:W1:Y:S01]  /*0f10*/  SYNCS.EXCH.64 URZ, [UR8+0x1f8], UR12 ;  /* 0x0001f80c08ff75b2 */ /* 0x0008620008000100 */
[----:B------:R4:W1:Y:S02]  /*0f20*/  SYNCS.EXCH.64 URZ, [UR8+0x208], UR12 ;  /* 0x0002080c08ff75b2 */ /* 0x0008640008000100 */
[----:B----4-:R-:W-:Y:S01]  /*0f30*/  NOP ;  /* 0x0000000000007918 */ /* 0x010fe20000000000 */
.L_x_15:
[----:B------:R-:W-:Y:S01]  /*0f40*/  VOTEU.ALL UP1, P1 ;  /* 0x0000000000ff7886 */ /* 0x000fe20000820000 */
[----:B--2---:R-:W2:Y:S01]  /*0f50*/  LDCU UR8, c[0x0][0x36c] ;  /* 0x00006d80ff0877ac */ /* 0x004ea20008000800 */
[----:B------:R-:W-:Y:S01]  /*0f60*/  NOP ;  /* 0x0000000000007918 */ /* 0x000fe20000000000 */
[----:B------:R-:W-:Y:S01]  /*0f70*/  LOP3.LUT R10, R169, 0x1f, RZ, 0xc0, !PT ;  /* 0x0000001fa90a7812 */ /* 0x000fe200078ec0ff */
[----:B---3--:R-:W-:Y:S01]  /*0f80*/  UMOV UR12, 0x20 ;  /* 0x00000020000c7882 */ /* 0x008fe20000000000 */
[----:B------:R-:W-:Y:S01]  /*0f90*/  @!UP1 UMOV UR7, 0x400 ;  /* 0x0000040000079882 */ /* 0x000fe20000000000 */
[----:B------:R-:W-:-:S04]  /*0fa0*/  @!UP1 UIADD3 UR12, UPT, UPT, -UR12, 0x100000, URZ ;  /* 0x001000000c0c9890 */ /* 0x000fc8000fffe1ff */
[----:B------:R-:W-:Y:S02]  /*0fb0*/  @!UP1 USHF.L.U32 UR13, UR12, 0xb, URZ ;  /* 0x0000000b0c0d9899 */ /* 0x000fe400080006ff */
[----:B------:R-:W-:Y:S02]  /*0fc0*/  @!UP1 USHF.L.U32 UR12, UR12, 0x1, URZ ;  /* 0x000000010c0c9899 */ /* 0x000fe400080006ff */
[----:B------:R-:W-:Y:S01]  /*0fd0*/  @!UP1 ULEA UR7, UR37, UR7, 0x18 ;  /* 0x0000000725079291 */ /* 0x000fe2000f8ec0ff */
[----:B------:R-:W-:Y:S01]  /*0fe0*/  VOTEU.ALL UP1, P1 ;  /* 0x0000000000ff7886 */ /* 0x000fe20000820000 */
[----:B------:R-:W-:Y:S01]  /*0ff0*/  UISETP.NE.AND UP4, UPT, UR10, URZ, UPT ;  /* 0x000000ff0a00728c */ /* 0x000fe2000bf85270 */
[----:B------:R-:W3:Y:S09]  /*1000*/  FENCE.VIEW.ASYNC.S ;  /* 0x00000000000073c6 */ /* 0x000ef20000000000 */
[----:B---3--:R3:W4:Y:S01]  /*1010*/  @!UP1 SYNCS.EXCH.64 URZ, [UR7+0x210], UR12 ;  /* 0x0002100c07ff95b2 */ /* 0x0087220008000100 */
[----:B--2---:R-:W-:-:S09]  /*1020*/  UISETP.EQ.U32.AND UP1, UPT, UR8, 0x1, UPT ;  /* 0x000000010800788c */ /* 0x004fd2000bf22070 */
[----:B------:R-:W-:Y:S05]  /*1030*/  BRA.U !UP1, `(.L_x_16) ;  /* 0x0000000109087547 */ /* 0x000fea000b800000 */
[----:B-1--4-:R-:W-:Y:S01]  /*1040*/  UCGABAR_ARV ;  /* 0x00000000000079c7 */ /* 0x012fe20008000000 */
[----:B------:R-:W-:Y:S05]  /*1050*/  BRA `(.L_x_17) ;  /* 0x0000000000047947 */ /* 0x000fea0003800000 */
.L_x_16:
[----:B-1--4-:R-:W-:Y:S01]  /*1060*/  NOP ;  /* 0x0000000000007918 */ /* 0x012fe20000000000 */
.L_x_17:
[----:B------:R-:W1:Y:S01]  /*1070*/  S2R R11, SR_CTAID.X ;  /* 0x00000000000b7919 */ /* 0x000e620000002500 */
[----:B------:R-:W-:-:S05]  /*1080*/  CS2R.32 R154, SR_CgaSize ;  /* 0x00000000009a7805 */ /* 0x000fca0000008a00 */
[----:B------:R-:W-:-:S05]  /*1090*/  IMAD R154, R154, -0xa0, RZ ;  /* 0xffffff609a9a7824 */ /* 0x000fca00078e02ff */
[----:B------:R-:W-:-:S14]  /*10a0*/  R2UR UR8, R154 ;  /* 0x000000009a0872ca */ /* 0x000fdc00000e0000 */
[----:B------:R-:W2:Y:S01]  /*10b0*/  LDCU UR8, c[0x0][UR8+0x2b0] ;  /* 0x00005600080877ac */ /* 0x000ea20008000800 */
[----:B------:R-:W-:-:S05]  /*10c0*/  CS2R.32 R0, SR_CgaSize ;  /* 0x0000000000007805 */ /* 0x000fca0000008a00 */
[----:B------:R-:W-:-:S06]  /*10d0*/  IMAD R0, R0, -0xa0, RZ ;  /* 0xffffff6000007824 */ /* 0x000fcc00078e02ff */
[----:B------:R-:W4:Y:S01]  /*10e0*/  LDC R0, c[0x0][R0+0x2a0] ;  /* 0x0000a80000007b82 */ /* 0x000f220000000800 */
[----:B------:R-:W-:Y:S01]  /*10f0*/  PRMT R8, RZ, 0x7610, R8 ;  /* 0x00007610ff087816 */ /* 0x000fe20000000008 */
[----:B------:R-:W2:Y:S01]  /*1100*/  S2R R20, SR_CTAID.Y ;  /* 0x0000000000147919 */ /* 0x000ea20000002600 */
[----:B------:R-:W-:-:S05]  /*1110*/  CS2R.32 R154, SR_CgaSize ;  /* 0x00000000009a7805 */ /* 0x000fca0000008a00 */
[----:B------:R-:W-:-:S05]  /*1120*/  IMAD R154, R154, -0xa0, RZ ;  /* 0xffffff609a9a7824 */ /* 0x000fca00078e02ff */
[----:B---3--:R-:W-:-:S14]  /*1130*/  R2UR UR7, R154 ;  /* 0x000000009a0772ca */ /* 0x008fdc00000e0000 */
[----:B------:R-:W3:Y:S01]  /*1140*/  LDCU UR7, c[0x0][UR7+0x2b4] ;  /* 0x00005680070777ac */ /* 0x000ee20008000800 */
[----:B------:R-:W-:Y:S01]  /*1150*/  UISETP.NE.AND UP2, UPT, UR10, 0x2, UPT ;  /* 0x000000020a00788c */ /* 0x000fe2000bf45270 */
[----:B------:R-:W2:Y:S01]  /*1160*/  LDC R9, c[0x0][0xb24] ;  /* 0x0002c900ff097b82 */ /* 0x000ea20000000800 */
[----:B------:R-:W-:-:S05]  /*1170*/  CS2R.32 R152, SR_CgaSize ;  /* 0x0000000000987805 */ /* 0x000fca0000008a00 */
[----:B------:R-:W-:-:S06]  /*1180*/  IMAD R152, R152, -0xa0, RZ ;  /* 0xffffff6098987824 */ /* 0x000fcc00078e02ff */
[----:B------:R-:W4:Y:S08]  /*1190*/  LDC R152, c[0x0][R152+0x2a4] ;  /* 0x0000a90098987b82 */ /* 0x000f300000000800 */
[----:B------:R-:W4:Y:S01]  /*11a0*/  LDC R72, c[0x0][0xb24] ;  /* 0x0002c900ff487b82 */ /* 0x000f220000000800 */
[----:B-1----:R-:W-:Y:S01]  /*11b0*/  I2FP.F32.U32 R4, R11 ;  /* 0x0000000b00047245 */ /* 0x002fe20000201000 */
[----:B------:R-:W-:-:S06]  /*11c0*/  IMAD.MOV.U32 R21, RZ, RZ, R11 ;  /* 0x000000ffff157224 */ /* 0x000fcc00078e000b */
[----:B------:R-:W1:Y:S01]  /*11d0*/  S2UR UR36, SR_CTAID.Z ;  /* 0x00000000002479c3 */ /* 0x000e620000002700 */
[----:B--2---:R-:W-:Y:S02]  /*11e0*/  ISETP.GE.AND P0, PT, R9, 0x1, PT ;  /* 0x000000010900780c */ /* 0x004fe40003f06270 */
[----:B------:R-:W-:Y:S01]  /*11f0*/  I2FP.F32.U32 R2, R20 ;  /* 0x0000001400027245 */ /* 0x000fe20000201000 */
[----:B------:R-:W-:-:S04]  /*1200*/  FMUL R4, R4, UR8 ;  /* 0x0000000804047c20 */ /* 0x000fc80008400000 */
[----:B---3--:R-:W-:Y:S01]  /*1210*/  FMUL R2, R2, UR7 ;  /* 0x0000000702027c20 */ /* 0x008fe20008400000 */
[----:B------:R-:W2:Y:S01]  /*1220*/  F2I.U32.TRUNC.NTZ R154, R4 ;  /* 0x00000004009a7305 */ /* 0x000ea2000020f000 */
[----:B------:R-:W3:Y:S07]  /*1230*/  LDCU UR7, c[0x0][0xb30] ;  /* 0x00016600ff0777ac */ /* 0x000eee0008000800 */
[----:B------:R-:W1:Y:S01]  /*1240*/  F2I.U32.TRUNC.NTZ R3, R2 ;  /* 0x0000000200037305 */ /* 0x000e62000020f000 */
[----:B--2---:R-:W-:-:S04]  /*1250*/  IMAD.MOV R154, RZ, RZ, -R154 ;  /* 0x000000ffff9a7224 */ /* 0x004fc800078e0a9a */
[----:B----4-:R-:W-:Y:S01]  /*1260*/  IMAD R154, R0, R154, R11 ;  /* 0x0000009a009a7224 */ /* 0x010fe200078e020b */
[----:B------:R-:W-:Y:S01]  /*1270*/  PRMT R0, RZ, 0x7610, R0 ;  /* 0x00007610ff007816 */ /* 0x000fe20000000000 */
[----:B---3--:R-:W-:Y:S01]  /*1280*/  UISETP.NE.AND UP3, UPT, UR7, 0x1, UPT ;  /* 0x000000010700788c */ /* 0x008fe2000bf65270 */
[----:B-1----:R-:W-:-:S05]  /*1290*/  IADD3 R3, PT, PT, -R3, RZ, RZ ;  /* 0x000000ff03037210 */ /* 0x002fca0007ffe1ff */
[----:B------:R-:W-:Y:S01]  /*12a0*/  IMAD R152, R152, R3, R20 ;  /* 0x0000000398987224 */ /* 0x000fe200078e0214 */
[----:B------:R-:W-:Y:S06]  /*12b0*/  BRA.U UP4, `(.L_x_18) ;  /* 0x0000000104247547 */ /* 0x000fec000b800000 */
[----:B------:R-:W-:Y:S01]  /*12c0*/  ISETP.NE.AND P1, PT, R152, RZ, PT ;  /* 0x000000ff9800720c */ /* 0x000fe20003f25270 */
[----:B------:R-:W-:Y:S01]  /*12d0*/  IMAD.MOV.U32 R0, RZ, RZ, 0x3 ;  /* 0x00000003ff007424 */ /* 0x000fe200078e00ff */
[C---:B------:R-:W-:Y:S02]  /*12e0*/  LOP3.LUT R3, R154.reuse, 0xfffffffe, RZ, 0xc0, !PT ;  /* 0xfffffffe9a037812 */ /* 0x040fe400078ec0ff */
[----:B------:R-:W-:Y:S02]  /*12f0*/  ISETP.LT.U32.OR P1, PT, R154, 0x2, !P1 ;  /* 0x000000029a00780c */ /* 0x000fe40004f21470 */
[----:B------:R-:W-:Y:S02]  /*1300*/  SHF.L.U32 R0, R0, R3, RZ ;  /* 0x0000000300007219 */ /* 0x000fe400000006ff */
[----:B------:R-:W-:Y:S02]  /*1310*/  SEL R5, RZ, 0x1, !P1 ;  /* 0x00000001ff057807 */ /* 0x000fe40004800000 */
[----:B------:R-:W-:-:S05]  /*1320*/  SEL R2, RZ, 0x2, !P1 ;  /* 0x00000002ff027807 */ /* 0x000fca0004800000 */
[----:B------:R-:W-:-:S05]  /*1330*/  IMAD.IADD R2, R5, 0x1, R2 ;  /* 0x0000000105027824 */ /* 0x000fca00078e0202 */
[----:B------:R-:W-:Y:S02]  /*1340*/  PRMT R8, R2, 0x7610, R8 ;  /* 0x0000761002087816 */ /* 0x000fe40000000008 */
.L_x_18:
[----:B------:R-:W-:Y:S05]  /*1350*/  @!P0 BRA `(.L_x_19) ;  /* 0x0000000000b88947 */ /* 0x000fea0003800000 */
[----:B------:R-:W1:Y:S01]  /*1360*/  LDC.64 R4, c[0x0][0xb18] ;  /* 0x0002c600ff047b82 */ /* 0x000e620000000a00 */
[----:B------:R-:W-:-:S07]  /*1370*/  ISETP.NE.AND P0, PT, R9, 0x1, PT ;  /* 0x000000010900780c */ /* 0x000fce0003f05270 */
[----:B------:R-:W2:Y:S08]  /*1380*/  LDC R14, c[0x0][0xb0c] ;  /* 0x0002c300ff0e7b82 */ /* 0x000eb00000000800 */
[----:B------:R-:W3:Y:S08]  /*1390*/  LDC R13, c[0x0][0x370] ;  /* 0x0000dc00ff0d7b82 */ /* 0x000ef00000000800 */
[----:B------:R-:W4:Y:S01]  /*13a0*/  LDC R16, c[0x0][0x374] ;  /* 0x0000dd00ff107b82 */ /* 0x000f220000000800 */
[----:B-1----:R-:W-:-:S07]  /*13b0*/  ISETP.NE.AND P1, PT, R4, 0x1, PT ;  /* 0x000000010400780c */ /* 0x002fce0003f25270 */
[----:B------:R-:W3:Y:S01]  /*13c0*/  LDC.64 R6, c[0x0][0xb10] ;  /* 0x0002c400ff067b82 */ /* 0x000ee20000000a00 */
[----:B--2---:R-:W-:-:S07]  /*13d0*/  ISETP.NE.AND P2, PT, R14, 0x1, PT ;  /* 0x000000010e00780c */ /* 0x004fce0003f45270 */
[----:B------:R-:W1:Y:S08]  /*13e0*/  LDC R12, c[0x0][0xb20] ;  /* 0x0002c800ff0c7b82 */ /* 0x000e700000000800 */
[----:B------:R-:W2:Y:S01]  /*13f0*/  LDC.64 R2, c[0x0][0xb28] ;  /* 0x0002ca00ff027b82 */ /* 0x000ea20000000a00 */
[----:B----4-:R-:W-:-:S04]  /*1400*/  IMAD.HI.U32 R15, R16, R5, RZ ;  /* 0x00000005100f7227 */ /* 0x010fc800078e00ff */
[----:B------:R-:W-:-:S04]  /*1410*/  IMAD.HI.U32 R5, R20, R5, RZ ;  /* 0x0000000514057227 */ /* 0x000fc800078e00ff */
[----:B---3--:R-:W-:-:S04]  /*1420*/  IMAD.HI.U32 R18, R13, R6, RZ ;  /* 0x000000060d127227 */ /* 0x008fc800078e00ff */
[C---:B------:R-:W-:Y:S01]  /*1430*/  IMAD.HI.U32 R22, R11.reuse, R6, RZ ;  /* 0x000000060b167227 */ /* 0x040fe200078e00ff */
[-C--:B------:R-:W-:Y:S02]  /*1440*/  @P2 SHF.R.U32.HI R13, RZ, R7.reuse, R18 ;  /* 0x00000007ff0d2219 */ /* 0x080fe40000011612 */
[-C--:B-1----:R-:W-:Y:S02]  /*1450*/  @P1 SHF.R.U32.HI R16, RZ, R12.reuse, R15 ;  /* 0x0000000cff101219 */ /* 0x082fe4000001160f */
[----:B------:R-:W-:Y:S02]  /*1460*/  SHF.R.U32.HI R5, RZ, R12, R5 ;  /* 0x0000000cff057219 */ /* 0x000fe40000011605 */
[----:B------:R-:W-:Y:S02]  /*1470*/  SHF.R.U32.HI R22, RZ, R7, R22 ;  /* 0x00000007ff167219 */ /* 0x000fe40000011616 */
[----:B------:R-:W-:Y:S01]  /*1480*/  SEL R5, R20, R5, !P1 ;  /* 0x0000000514057207 */ /* 0x000fe20004800000 */
[----:B--2---:R-:W-:Y:S01]  /*1490*/  IMAD.HI.U32 R18, R16, R2, RZ ;  /* 0x0000000210127227 */ /* 0x004fe200078e00ff */
[----:B------:R-:W-:-:S02]  /*14a0*/  SEL R21, R11, R22, !P2 ;  /* 0x000000160b157207 */ /* 0x000fc40005000000 */
[----:B------:R-:W-:Y:S01]  /*14b0*/  IADD3 R7, PT, PT, -R5, RZ, RZ ;  /* 0x000000ff05077210 */ /* 0x000fe20007ffe1ff */
[----:B------:R-:W-:Y:S01]  /*14c0*/  IMAD.HI.U32 R6, R13, R2, RZ ;  /* 0x000000020d067227 */ /* 0x000fe200078e00ff */
[----:B------:R-:W-:-:S03]  /*14d0*/  @P0 SHF.R.U32.HI R16, RZ, R3, R18 ;  /* 0x00000003ff100219 */ /* 0x000fc60000011612 */
[----:B------:R-:W-:Y:S01]  /*14e0*/  IMAD R7, R4, R7, R20 ;  /* 0x0000000704077224 */ /* 0x000fe200078e0214 */
[----:B------:R-:W-:Y:S01]  /*14f0*/  @P0 SHF.R.U32.HI R13, RZ, R3, R6 ;  /* 0x00000003ff0d0219 */ /* 0x000fe20000011606 */
[----:B------:R-:W-:-:S04]  /*1500*/  IMAD R16, R16, R9, RZ ;  /* 0x0000000910107224 */ /* 0x000fc800078e02ff */
[----:B------:R-:W-:Y:S01]  /*1510*/  IMAD R6, R13, R9, RZ ;  /* 0x000000090d067224 */ /* 0x000fe200078e02ff */
[----:B------:R-:W-:-:S04]  /*1520*/  ISETP.GE.AND P1, PT, R5, R16, PT ;  /* 0x000000100500720c */ /* 0x000fc80003f26270 */
[----:B------:R-:W-:Y:S01]  /*1530*/  ISETP.GE.OR P1, PT, R21, R6, P1 ;  /* 0x000000061500720c */ /* 0x000fe20000f26670 */
[----:B------:R-:W-:-:S05]  /*1540*/  IMAD.HI.U32 R6, R5, R2, RZ ;  /* 0x0000000205067227 */ /* 0x000fca00078e00ff */
[----:B------:R-:W-:-:S04]  /*1550*/  SHF.R.U32.HI R6, RZ, R3, R6 ;  /* 0x00000003ff067219 */ /* 0x000fc80000011606 */
[----:B------:R-:W-:-:S03]  /*1560*/  SEL R6, R5, R6, !P0 ;  /* 0x0000000605067207 */ /* 0x000fc60004000000 */
[----:B------:R-:W-:Y:S01]  /*1570*/  @!P1 IMAD.HI.U32 R12, R21, R2, RZ ;  /* 0x00000002150c9227 */ /* 0x000fe200078e00ff */
[----:B------:R-:W-:-:S04]  /*1580*/  IADD3 R2, PT, PT, -R6, RZ, RZ ;  /* 0x000000ff06027210 */ /* 0x000fc80007ffe1ff */
[----:B------:R-:W-:Y:S01]  /*1590*/  @!P1 SHF.R.U32.HI R12, RZ, R3, R12 ;  /* 0x00000003ff0c9219 */ /* 0x000fe2000001160c */
[----:B------:R-:W-:-:S03]  /*15a0*/  IMAD R2, R9, R2, R5 ;  /* 0x0000000209027224 */ /* 0x000fc600078e0205 */
[----:B------:R-:W-:-:S05]  /*15b0*/  @!P1 SEL R3, R21, R12, !P0 ;  /* 0x0000000c15039207 */ /* 0x000fca0004000000 */
[--C-:B------:R-:W-:Y:S02]  /*15c0*/  @!P1 IMAD.IADD R6, R6, 0x1, -R3.reuse ;  /* 0x0000000106069824 */ /* 0x100fe400078e0a03 */
[----:B------:R-:W-:Y:S01]  /*15d0*/  @!P1 IMAD R3, R2, R13, R3 ;  /* 0x0000000d02039224 */ /* 0x000fe200078e0203 */
[----:B------:R-:W-:Y:S01]  /*15e0*/  IADD3 R2, PT, PT, -R21, RZ, RZ ;  /* 0x000000ff15027210 */ /* 0x000fe20007ffe1ff */
[----:B------:R-:W-:Y:S02]  /*15f0*/  @!P1 IMAD R5, R6, R9, R21 ;  /* 0x0000000906059224 */ /* 0x000fe400078e0215 */
[----:B------:R-:W-:Y:S02]  /*1600*/  @!P1 IMAD.MOV.U32 R21, RZ, RZ, R3 ;  /* 0x000000ffff159224 */ /* 0x000fe400078e0003 */
[----:B------:R-:W-:Y:S02]  /*1610*/  IMAD R2, R14, R2, R11 ;  /* 0x000000020e027224 */ /* 0x000fe400078e020b */
[----:B------:R-:W-:-:S02]  /*1620*/  IMAD R20, R5, R4, R7 ;  /* 0x0000000405147224 */ /* 0x000fc400078e0207 */
[----:B------:R-:W-:Y:S02]  /*1630*/  IMAD R21, R21, R14, R2 ;  /* 0x0000000e15157224 */ /* 0x000fe400078e0202 */
.L_x_19:
[----:B------:R-:W-:Y:S05]  /*1640*/  BRA.U UP3, `(.L_x_20) ;  /* 0x0000000103407547 */ /* 0x000fea000b800000 */
[----:B------:R-:W1:Y:S08]  /*1650*/  LDC.64 R4, c[0x0][0xb10] ;  /* 0x0002c400ff047b82 */ /* 0x000e700000000a00 */
[----:B------:R-:W2:Y:S08]  /*1660*/  LDC.64 R2, c[0x0][0xb18] ;  /* 0x0002c600ff027b82 */ /* 0x000eb00000000a00 */
[----:B------:R-:W3:Y:S08]  /*1670*/  LDC R6, c[0x0][0xb20] ;  /* 0x0002c800ff067b82 */ /* 0x000ef00000000800 */
[----:B------:R-:W4:Y:S01]  /*1680*/  LDC R12, c[0x0][0xb0c] ;  /* 0x0002c300ff0c7b82 */ /* 0x000f220000000800 */
[----:B-1----:R-:W-:-:S05]  /*1690*/  IMAD.HI.U32 R4, R21, R4, RZ ;  /* 0x0000000415047227 */ /* 0x002fca00078e00ff */
[----:B------:R-:W-:Y:S01]  /*16a0*/  SHF.R.U32.HI R4, RZ, R5, R4 ;  /* 0x00000005ff047219 */ /* 0x000fe20000011604 */
[----:B--2---:R-:W-:Y:S01]  /*16b0*/  IMAD.HI.U32 R3, R20, R3, RZ ;  /* 0x0000000314037227 */ /* 0x004fe200078e00ff */
[----:B------:R-:W-:-:S04]  /*16c0*/  ISETP.NE.AND P0, PT, R2, 0x1, PT ;  /* 0x000000010200780c */ /* 0x000fc80003f05270 */
[----:B---3--:R-:W-:-:S04]  /*16d0*/  SHF.R.U32.HI R3, RZ, R6, R3 ;  /* 0x00000006ff037219 */ /* 0x008fc80000011603 */
[----:B------:R-:W-:Y:S02]  /*16e0*/  SEL R3, R20, R3, !P0 ;  /* 0x0000000314037207 */ /* 0x000fe40004000000 */
[----:B----4-:R-:W-:-:S04]  /*16f0*/  ISETP.NE.AND P1, PT, R12, 0x1, PT ;  /* 0x000000010c00780c */ /* 0x010fc80003f25270 */
[----:B------:R-:W-:-:S05]  /*1700*/  SEL R6, R21, R4, !P1 ;  /* 0x0000000415067207 */ /* 0x000fca0004800000 */
[----:B------:R-:W-:Y:S02]  /*1710*/  IMAD.IADD R4, R3, 0x1, -R6 ;  /* 0x0000000103047824 */ /* 0x000fe400078e0a06 */
[----:B------:R-:W-:Y:S02]  /*1720*/  IMAD.IADD R3, R6, 0x1, -R3 ;  /* 0x0000000106037824 */ /* 0x000fe400078e0a03 */
[----:B------:R-:W-:Y:S02]  /*1730*/  IMAD R21, R4, R12, R21 ;  /* 0x0000000c04157224 */ /* 0x000fe400078e0215 */
[----:B------:R-:W-:Y:S02]  /*1740*/  IMAD R20, R3, R2, R20 ;  /* 0x0000000203147224 */ /* 0x000fe400078e0214 */
.L_x_20:
[----:B------:R-:W-:Y:S05]  /*1750*/  BRA.U !UP1, `(.L_x_21) ;  /* 0x00000001090c7547 */ /* 0x000fea000b800000 */
[----:B------:R-:W-:Y:S01]  /*1760*/  UCGABAR_WAIT ;  /* 0x0000000000007dc7 */ /* 0x000fe20008000000 */
[----:B------:R-:W-:Y:S01]  /*1770*/  CCTL.IVALL ;  /* 0x00000000ff00798f */ /* 0x000fe20002000000 */
[----:B------:R-:W-:Y:S05]  /*1780*/  BRA `(.L_x_22) ;  /* 0x0000000000047947 */ /* 0x000fea0003800000 */
.L_x_21:
[----:B------:R-:W-:Y:S06]  /*1790*/  BAR.SYNC.DEFER_BLOCKING 0x0 ;  /* 0x0000000000007b1d */ /* 0x000fec0000010000 */
.L_x_22:
[----:B------:R-:W-:Y:S05]  /*17a0*/  BRA.U UP2, `(.L_x_23) ;  /* 0x0000001d02307547 */ /* 0x000fea000b800000 */
[----:B------:R-:W1:Y:S01]  /*17b0*/  LDCU UR4, c[0x0][0x38c] ;  /* 0x00007180ff0477ac */ /* 0x000e620008000800 */
[----:B------:R-:W2:Y:S01]  /*17c0*/  LDC R9, c[0x0][0x370] ;  /* 0x0000dc00ff097b82 */ /* 0x000ea20000000800 */
[----:B------:R-:W-:Y:S01]  /*17d0*/  IMAD.SHL.U32 R16, R11, 0x80, RZ ;  /* 0x000000800b107824 */ /* 0x000fe200078e00ff */
[----:B------:R-:W-:Y:S01]  /*17e0*/  PLOP3.LUT P1, PT, PT, PT, UP5, 0x80, 0x8 ;  /* 0x000000000008781c */ /* 0x000fe20003f2f058 */
[----:B------:R-:W-:Y:S01]  /*17f0*/  HFMA2 R12, -RZ, RZ, 0, 0 ;  /* 0x00000000ff0c7431 */ /* 0x000fe200000001ff */
[----:B------:R-:W-:Y:S01]  /*1800*/  UISETP.NE.AND UP1, UPT, UR10, URZ, UPT ;  /* 0x000000ff0a00728c */ /* 0x000fe2000bf25270 */
[----:B------:R-:W-:Y:S01]  /*1810*/  ISETP.NE.AND P4, PT, R10, RZ, P5 ;  /* 0x000000ff0a00720c */ /* 0x000fe20002f85270 */
[----:B------:R-:W-:Y:S01]  /*1820*/  IMAD.MOV.U32 R15, RZ, RZ, 0x1 ;  /* 0x00000001ff0f7424 */ /* 0x000fe200078e00ff */
[----:B------:R-:W-:Y:S01]  /*1830*/  PLOP3.LUT P1, PT, P1, PT, PT, 0x8, 0x80 ;  /* 0x000000000080781c */ /* 0x000fe20000f2e170 */
[----:B------:R-:W3:Y:S01]  /*1840*/  LDC R0, c[0x0][0x374] ;  /* 0x0000dd00ff007b82 */ /* 0x000ee20000000800 */
[----:B------:R-:W-:Y:S01]  /*1850*/  IMAD.MOV.U32 R14, RZ, RZ, RZ ;  /* 0x000000ffff0e7224 */ /* 0x000fe200078e00ff */
[----:B------:R-:W-:Y:S01]  /*1860*/  MOV R8, 0x1 ;  /* 0x0000000100087802 */ /* 0x000fe20000000f00 */
[----:B------:R-:W-:Y:S01]  /*1870*/  IMAD.MOV.U32 R10, RZ, RZ, RZ ;  /* 0x000000ffff0a7224 */ /* 0x000fe200078e00ff */
[----:B------:R-:W-:Y:S01]  /*1880*/  LOP3.LUT R16, R16, 0x80, RZ, 0xc0, !PT ;  /* 0x0000008010107812 */ /* 0x000fe200078ec0ff */
[----:B------:R-:W4:Y:S01]  /*1890*/  LDCU.64 UR14, c[0x0][0x348] ;  /* 0x00006900ff0e77ac */ /* 0x000f220008000a00 */
[----:B-1----:R-:W-:-:S02]  /*18a0*/  UIADD3 UR5, UPT, UPT, UR4, 0x1f, URZ ;  /* 0x0000001f04057890 */ /* 0x002fc4000fffe0ff */
[----:B------:R-:W-:Y:S02]  /*18b0*/  USEL UR22, UR6, 0x2, UP1 ;  /* 0x0000000206167887 */ /* 0x000fe40008800000 */
[----:B------:R-:W-:Y:S01]  /*18c0*/  USHF.R.S32.HI UR7, URZ, 0x1f, UR5 ;  /* 0x0000001fff077899 */ /* 0x000fe20008011405 */
[----:B------:R-:W-:-:S03]  /*18d0*/  UMOV UR23, URZ ;  /* 0x000000ff00177c82 */ /* 0x000fc60008000000 */
[----:B------:R-:W-:Y:S02]  /*18e0*/  ULEA.HI UR7, UR7, UR5, URZ, 0x5 ;  /* 0x0000000507077291 */ /* 0x000fe4000f8f28ff */
[----:B------:R-:W-:Y:S02]  /*18f0*/  UIADD3 UR5, UPT, UPT, UR4, -0x1, URZ ;  /* 0xffffffff04057890 */ /* 0x000fe4000fffe0ff */
[----:B------:R-:W-:Y:S02]  /*1900*/  USHF.R.S32.HI UR7, URZ, 0x5, UR7 ;  /* 0x00000005ff077899 */ /* 0x000fe40008011407 */
[----:B------:R-:W-:Y:S02]  /*1910*/  UISETP.GE.U32.AND UP2, UPT, UR5, -0x3f, UPT ;  /* 0xffffffc10500788c */ /* 0x000fe4000bf46070 */
[----:B------:R-:W-:Y:S02]  /*1920*/  UISETP.LT.U32.AND UP0, UPT, UR7, 0x16, UPT ;  /* 0x000000160700788c */ /* 0x000fe4000bf01070 */
[----:B------:R-:W-:-:S02]  /*1930*/  UIADD3 UR4, UPT, UPT, UR4, 0x3e, URZ ;  /* 0x0000003e04047890 */ /* 0x000fc4000fffe0ff */
[----:B------:R-:W-:-:S04]  /*1940*/  USEL UR5, UR7, 0x16, UP0 ;  /* 0x0000001607057887 */ /* 0x000fc80008000000 */
[----:B------:R-:W-:Y:S02]  /*1950*/  UIADD3 UR21, UPT, UPT, UR5, -0x1, URZ ;  /* 0xffffffff05157890 */ /* 0x000fe4000fffe0ff */
[----:B------:R-:W-:Y:S02]  /*1960*/  @UP2 UIADD3 UR21, UPT, UPT, UR5, URZ, URZ ;  /* 0x000000ff05152290 */ /* 0x000fe4000fffe0ff */
[----:B------:R-:W-:Y:S02]  /*1970*/  UIADD3 UR24, UPT, UPT, UR7, -UR5, URZ ;  /* 0x8000000507187290 */ /* 0x000fe4000fffe0ff */
[----:B------:R-:W-:Y:S02]  /*1980*/  UIADD3 UR13, UPT, UPT, UR21, 0x1, URZ ;  /* 0x00000001150d7890 */ /* 0x000fe4000fffe0ff */
[----:B--2-4-:R-:W-:-:S12]  /*1990*/  UIADD3 UR21, UPT, UPT, -UR21, URZ, URZ ;  /* 0x000000ff15157290 */ /* 0x014fd8000fffe1ff */
.L_x_43:
[----:B------:R-:W-:Y:S01]  /*19a0*/  UISETP.NE.AND UP0, UPT, UR37, URZ, UPT ;  /* 0x000000ff2500728c */ /* 0x000fe2000bf05270 */
[----:B------:R-:W1:Y:S08]  /*19b0*/  S2UR UR37, SR_CgaCtaId ;  /* 0x00000000002579c3 */ /* 0x000e700000008800 */
[----:B------:R-:W-:Y:S05]  /*19c0*/  BRA.U UP0, `(.L_x_24) ;  /* 0x0000000100347547 */ /* 0x000fea000b800000 */
[----:B------:R-:W2:Y:S01]  /*19d0*/  S2R R2, SR_CgaCtaId ;  /* 0x0000000000027919 */ /* 0x000ea20000008800 */
[----:B------:R-:W-:-:S04]  /*19e0*/  MOV R3, 0x400 ;  /* 0x0000040000037802 */ /* 0x000fc80000000f00 */
[----:B--2---:R-:W-:Y:S02]  /*19f0*/  LEA R3, R2, R3, 0x18 ;  /* 0x0000000302037211 */ /* 0x004fe400078ec0ff */
[----:B------:R-:W-:-:S03]  /*1a00*/  SHF.L.U32 R2, R8, 0x1f, RZ ;  /* 0x0000001f08027819 */ /* 0x000fc600000006ff */
[----:B------:R-:W-:-:S04]  /*1a10*/  IMAD R3, R10, 0x8, R3 ;  /* 0x000000080a037824 */ /* 0x000fc800078e0203 */
[----:B------:R-:W2:Y:S02]  /*1a20*/  SYNCS.PHASECHK.TRANS64.TRYWAIT P0, [R3+URZ+0x200], R2 ;  /* 0x00020002030075a7 */ /* 0x000ea400080011ff */
[----:B--2---:R-:W-:Y:S05]  /*1a30*/  @!P0 BRA `(.L_x_25) ;  /* 0x000000a800488947 */ /* 0x004fea0003800000 */
.L_x_160:
[----:B------:R-:W-:Y:S01]  /*1a40*/  VIADD R10, R10, 0x1 ;  /* 0x000000010a0a7836 */ /* 0x000fe20000000000 */
[----:B------:R2:W-:Y:S04]  /*1a50*/  SYNCS.ARRIVE.TRANS64.A1T0 RZ, [R3+URZ+0x1f0], RZ ;  /* 0x0001f0ff03ff79a7 */ /* 0x0005e800081000ff */
[----:B------:R-:W-:-:S04]  /*1a60*/  ISETP.NE.AND P0, PT, R10, 0x2, PT ;  /* 0x000000020a00780c */ /* 0x000fc80003f05270 */
[----:B------:R-:W-:Y:S02]  /*1a70*/  SEL R10, R10, RZ, P0 ;  /* 0x000000ff0a0a7207 */ /* 0x000fe40000000000 */
[----:B--2---:R-:W-:-:S04]  /*1a80*/  SEL R3, RZ, 0x1, P0 ;  /* 0x00000001ff037807 */ /* 0x004fc80000000000 */
[----:B------:R-:W-:-:S07]  /*1a90*/  LOP3.LUT R8, R8, R3, RZ, 0x3c, !PT ;  /* 0x0000000308087212 */ /* 0x000fce00078e3cff */
.L_x_24:
[----:B------:R-:W-:Y:S01]  /*1aa0*/  UMOV UR6, 0x400 ;  /* 0x0000040000067882 */ /* 0x000fe20000000000 */
[----:B------:R-:W-:Y:S01]  /*1ab0*/  LEA.HI R3, R21, R21, RZ, 0x1 ;  /* 0x0000001515037211 */ /* 0x000fe200078f08ff */
[----:B-1----:R-:W-:Y:S01]  /*1ac0*/  ULEA UR6, UR37, UR6, 0x18 ;  /* 0x0000000625067291 */ /* 0x002fe2000f8ec0ff */
[----:B------:R-:W-:Y:S01]  /*1ad0*/  SHF.L.U32 R2, R15, 0x1f, RZ ;  /* 0x0000001f0f027819 */ /* 0x000fe200000006ff */
[----:B------:R-:W-:Y:S01]  /*1ae0*/  UISETP.GE.U32.AND UP0, UPT, UR4, 0x3f, UPT ;  /* 0x0000003f0400788c */ /* 0x000fe2000bf06070 */
[C---:B------:R-:W-:Y:S01]  /*1af0*/  R2UR UR9, R16.reuse ;  /* 0x00000000100972ca */ /* 0x040fe200000e0000 */
[----:B------:R-:W-:Y:S01]  /*1b00*/  ULEA UR8, UR23, UR6, 0x3 ;  /* 0x0000000617087291 */ /* 0x000fe2000f8e18ff */
[----:B------:R-:W-:Y:S01]  /*1b10*/  IMAD.SHL.U32 R3, R3, 0x80, RZ ;  /* 0x0000008003037824 */ /* 0x000fe200078e00ff */
[----:B------:R-:W-:Y:S01]  /*1b20*/  R2UR UR11, R16 ;  /* 0x00000000100b72ca */ /* 0x000fe200000e0000 */
[----:B------:R-:W-:-:S03]  /*1b30*/  UMOV UR25, URZ ;  /* 0x000000ff00197c82 */ /* 0x000fc60008000000 */
[----:B------:R-:W-:-:S03]  /*1b40*/  R2UR UR35, R3 ;  /* 0x00000000032372ca */ /* 0x000fc600000e0000 */
[----:B------:R1:W2:Y:S01]  /*1b50*/  SYNCS.PHASECHK.TRANS64.TRYWAIT P0, [UR8+0xb0], R2 ;  /* 0x0000b002ff0075a7 */ /* 0x0002a20008001108 */
[----:B------:R-:W-:-:S09]  /*1b60*/  R2UR UR8, R20 ;  /* 0x00000000140872ca */ /* 0x000fd200000e0000 */
[----:B------:R-:W-:-:S04]  /*1b70*/  ULOP3.LUT UR35, UR9, 0xffffff00, UR35, 0xf8, !UPT ;  /* 0xffffff0009237892 */ /* 0x000fc8000f8ef823 */
[----:B------:R-:W-:Y:S01]  /*1b80*/  ULEA UR11, UR8, UR11, 0x8 ;  /* 0x0000000b080b7291 */ /* 0x000fe2000f8e40ff */
[----:B------:R-:W-:Y:S11]  /*1b90*/  BRA.U !UP0, `(.L_x_26) ;  /* 0x0000000108bc7547 */ /* 0x000ff6000b800000 */
[----:B------:R-:W-:Y:S01]  /*1ba0*/  UMOV UR16, UR21 ;  /* 0x0000001500107c82 */ /* 0x000fe20008000000 */
[----:B------:R-:W-:Y:S01]  /*1bb0*/  UMOV UR17, UR23 ;  /* 0x0000001700117c82 */ /* 0x000fe20008000000 */
[----:B------:R-:W-:-:S05]  /*1bc0*/  UMOV UR34, URZ ;  /* 0x000000ff00227c82 */ /* 0x000fca0008000000 */
.L_x_32:
[----:B------:R-:W-:Y:S01]  /*1bd0*/  ULEA UR33, UR17, UR6, 0x3 ;  /* 0x0000000611217291 */ /* 0x000fe2000f8e18ff */
[----:B------:R-:W-:Y:S01]  /*1be0*/  @P5 MOV R3, 0x4000 ;  /* 0x0000400000035802 */ /* 0x000fe20000000f00 */
[----:B-12-4-:R-:W-:Y:S10]  /*1bf0*/  @P0 BRA `(.L_x_27) ;  /* 0x00000000000c0947 */ /* 0x016ff40003800000 */
[----:B------:R-:W-:-:S04]  /*1c00*/  SHF.L.U32 R5, R15, 0x1f, RZ ;  /* 0x0000001f0f057819 */ /* 0x000fc800000006ff */
[----:B------:R-:W2:Y:S02]  /*1c10*/  SYNCS.PHASECHK.TRANS64.TRYWAIT P0, [UR33+0xb0], R5 ;  /* 0x0000b005ff0075a7 */ /* 0x000ea40008001121 */
[----:B--2---:R-:W-:Y:S05]  /*1c20*/  @!P0 BRA `(.L_x_28) ;  /* 0x000000a400e08947 */ /* 0x004fea0003800000 */
.L_x_27:
[----:B------:R2:W-:Y:S01]  /*1c30*/  @P5 SYNCS.ARRIVE.TRANS64 RZ, [UR33], R3 ;  /* 0x00000003ffff59a7 */ /* 0x0005e20008000021 */
[----:B------:R-:W-:Y:S02]  /*1c40*/  ULOP3.LUT UR8, UR22, 0x2, URZ, 0xfc, !UPT ;  /* 0x0000000216087892 */ /* 0x000fe4000f8efcff */
[----:B------:R-:W-:Y:S02]  /*1c50*/  UIADD3 UR16, UPT, UPT, UR16, 0x1, URZ ;  /* 0x0000000110107890 */ /* 0x000fe4000fffe0ff */
[----:B------:R-:W-:Y:S02]  /*1c60*/  UISETP.NE.AND UP0, UPT, UR8, 0x2, UPT ;  /* 0x000000020800788c */ /* 0x000fe4000bf05270 */
[----:B------:R-:W-:-:S07]  /*1c70*/  UISETP.NE.AND UP2, UPT, UR16, 0x1, UPT ;  /* 0x000000011000788c */ /* 0x000fce000bf45270 */
[----:B------:R-:W-:Y:S05]  /*1c80*/  BRA.U UP0, `(.L_x_29) ;  /* 0x0000000100047547 */ /* 0x000fea000b800000 */
[----:B------:R-:W-:Y:S05]  /*1c90*/  BPT.TRAP 0x1 ;  /* 0x000000040000795c */ /* 0x000fea0000300000 */
.L_x_29:
[----:B------:R-:W-:Y:S04]  /*1ca0*/  BSSY.RECONVERGENT B0, `(.L_x_30) ;  /* 0x0000003000007945 */ /* 0x000fe80003800200 */
[----:B------:R-:W-:Y:S05]  /*1cb0*/  @!P4 BRA `(.L_x_31) ;  /* 0x000000000004c947 */ /* 0x000fea0003800000 */
[----:B------:R-:W-:Y:S05]  /*1cc0*/  BPT.TRAP 0x1 ;  /* 0x000000040000795c */ /* 0x000fea0000300000 */
.L_x_31:
[----:B------:R-:W-:Y:S05]  /*1cd0*/  BSYNC.RECONVERGENT B0 ;  /* 0x0000000000007941 */ /* 0x000fea0003800200 */
.L_x_30:
[----:B------:R-:W-:Y:S02]  /*1ce0*/  UIADD3 UR23, UPT, UPT, UR17, 0x1, URZ ;  /* 0x0000000111177890 */ /* 0x000fe4000fffe0ff */
[----:B------:R-:W-:Y:S02]  /*1cf0*/  UIADD3 UR28, UP1, UPT, UR14, 0x80, URZ ;  /* 0x000000800e1c7890 */ /* 0x000fe4000ff3e0ff */
[----:B------:R-:W-:Y:S02]  /*1d00*/  UISETP.NE.AND UP0, UPT, UR23, 0x16, UPT ;  /* 0x000000161700788c */ /* 0x000fe4000bf05270 */
[----:B------:R-:W-:Y:S02]  /*1d10*/  ULOP3.LUT UR33, UR33, 0xfefffff8, URZ, 0xc0, !UPT ;  /* 0xfefffff821217892 */ /* 0x000fe4000f8ec0ff */
[----:B------:R-:W-:Y:S02]  /*1d20*/  USEL UR9, URZ, 0x1, UP0 ;  /* 0x00000001ff097887 */ /* 0x000fe40008000000 */
[----:B------:R-:W-:-:S02]  /*1d30*/  USEL UR23, UR23, URZ, UP0 ;  /* 0x000000ff17177287 */ /* 0x000fc40008000000 */
[----:B------:R-:W-:Y:S02]  /*1d40*/  UIADD3 UR26, UP0, UPT, UR14, 0x180, URZ ;  /* 0x000001800e1a7890 */ /* 0x000fe4000ff1e0ff */
[----:B------:R-:W-:Y:S01]  /*1d50*/  ULEA UR8, UR23, UR6, 0x3 ;  /* 0x0000000617087291 */ /* 0x000fe2000f8e18ff */
[----:B------:R-:W-:Y:S01]  /*1d60*/  LOP3.LUT R15, R15, UR9, RZ, 0x3c, !PT ;  /* 0x000000090f0f7c12 */ /* 0x000fe2000f8e3cff */
[----:B------:R-:W-:Y:S02]  /*1d70*/  UIADD3.X UR29, UPT, UPT, URZ, UR15, URZ, UP1, !UPT ;  /* 0x0000000fff1d7290 */ /* 0x000fe40008ffe4ff */
[----:B------:R-:W-:Y:S01]  /*1d80*/  UIADD3.X UR27, UPT, UPT, URZ, UR15, URZ, UP0, !UPT ;  /* 0x0000000fff1b7290 */ /* 0x000fe200087fe4ff */
[----:B-1----:R-:W-:Y:S01]  /*1d90*/  SHF.L.U32 R2, R15, 0x1f, RZ ;  /* 0x0000001f0f027819 */ /* 0x002fe200000006ff */
[----:B------:R-:W-:Y:S01]  /*1da0*/  UMOV UR18, 0x0 ;  /* 0x0000000000127882 */ /* 0x000fe20000000000 */
[----:B------:R-:W-:Y:S01]  /*1db0*/  UMOV UR19, 0x10000000 ;  /* 0x1000000000137882 */ /* 0x000fe20000000000 */
[----:B------:R-:W-:Y:S01]  /*1dc0*/  UMOV UR10, UR34 ;  /* 0x00000022000a7c82 */ /* 0x000fe20008000000 */
[----:B------:R4:W1:Y:S01]  /*1dd0*/  SYNCS.PHASECHK.TRANS64.TRYWAIT P0, [UR8+0xb0], R2 ;  /* 0x0000b002ff0075a7 */ /* 0x0008620008001108 */
[----:B------:R-:W-:Y:S01]  /*1de0*/  ULEA UR8, UR17, UR6, 0xc ;  /* 0x0000000611087291 */ /* 0x000fe2000f8e60ff */
[----:B------:R-:W-:Y:S01]  /*1df0*/  UMOV UR12, UR36 ;  /* 0x00000024000c7c82 */ /* 0x000fe20008000000 */
[----:B------:R-:W-:-:S02]  /*1e00*/  UMOV UR9, UR33 ;  /* 0x0000002100097c82 */ /* 0x000fc40008000000 */
[----:B------:R-:W-:Y:S02]  /*1e10*/  UIADD3 UR32, UPT, UPT, UR8, 0xc600, URZ ;  /* 0x0000c60008207890 */ /* 0x000fe4000fffe0ff */
[----:B------:R-:W-:Y:S01]  /*1e20*/  UIADD3 UR8, UPT, UPT, UR8, 0x22600, URZ ;  /* 0x0002260008087890 */ /* 0x000fe2000fffe0ff */
[----:B------:R-:W-:Y:S01]  /*1e30*/  UMOV UR25, UR13 ;  /* 0x0000000d00197c82 */ /* 0x000fe20008000000 */
[----:B------:R-:W-:-:S05]  /*1e40*/  UMOV UR17, UR23 ;  /* 0x0000001700117c82 */ /* 0x000fca0008000000 */
[----:B------:R2:W-:Y:S02]  /*1e50*/  UTMALDG.3D.2CTA [UR32], [UR28], desc[UR18] ;  /* 0x000012201c0075b4 */ /* 0x0005e40008211000 */
[----:B------:R4:W-:Y:S01]  /*1e60*/  UTMALDG.3D.2CTA [UR8], [UR26], desc[UR18] ;  /* 0x000012081a0075b4 */ /* 0x0009e20008211000 */
[----:B--2---:R-:W-:Y:S01]  /*1e70*/  UIADD3 UR34, UPT, UPT, UR34, 0x20, URZ ;  /* 0x0000002022227890 */ /* 0x004fe2000fffe0ff */
[----:B------:R-:W-:Y:S11]  /*1e80*/  BRA.U UP2, `(.L_x_32) ;  /* 0xfffffffd02507547 */ /* 0x000ff6000b83ffff */
.L_x_26:
[----:B----4-:R-:W-:Y:S01]  /*1e90*/  ULEA UR8, UR23, UR6, 0x3 ;  /* 0x0000000617087291 */ /* 0x010fe2000f8e18ff */
[----:B-1----:R-:W-:Y:S01]  /*1ea0*/  SHF.L.U32 R2, R15, 0x1f, RZ ;  /* 0x0000001f0f027819 */ /* 0x002fe200000006ff */
[----:B------:R-:W-:Y:S01]  /*1eb0*/  @!P1 SYNCS.ARRIVE.TRANS64.A1T0 RZ, [UR6+0x1a8], RZ ;  /* 0x0001a8ffffff99a7 */ /* 0x000fe20008100006 */
[----:B------:R-:W-:-:S06]  /*1ec0*/  UISETP.GT.AND UP0, UPT, UR7, UR5, UPT ;  /* 0x000000050700728c */ /* 0x000fcc000bf04270 */
[----:B--2---:R1:W2:Y:S03]  /*1ed0*/  SYNCS.PHASECHK.TRANS64.TRYWAIT P0, [UR8+0xb0], R2 ;  /* 0x0000b002ff0075a7 */ /* 0x0042a60008001108 */
[----:B------:R-:W-:Y:S05]  /*1ee0*/  BRA.U !UP0, `(.L_x_33) ;  /* 0x0000000108bc7547 */ /* 0x000fea000b800000 */
[----:B------:R-:W-:Y:S01]  /*1ef0*/  UIADD3 UR26, UPT, UPT, UR24, UR25, URZ ;  /* 0x00000019181a7290 */ /* 0x000fe2000fffe0ff */
[----:B------:R-:W-:-:S11]  /*1f00*/  UMOV UR27, UR23 ;  /* 0x00000017001b7c82 */ /* 0x000fd60008000000 */
.L_x_39:
[----:B------:R-:W-:Y:S01]  /*1f10*/  ULEA UR17, UR27, UR6, 0x3 ;  /* 0x000000061b117291 */ /* 0x000fe2000f8e18ff */
[----:B--2---:R-:W-:Y:S01]  /*1f20*/  @P5 MOV R3, 0x4000 ;  /* 0x0000400000035802 */ /* 0x004fe20000000f00 */
[----:B-12---:R-:W-:Y:S10]  /*1f30*/  @P0 BRA `(.L_x_34) ;  /* 0x00000000000c0947 */ /* 0x006ff40003800000 */
[----:B------:R-:W-:-:S04]  /*1f40*/  SHF.L.U32 R5, R15, 0x1f, RZ ;  /* 0x0000001f0f057819 */ /* 0x000fc800000006ff */
[----:B------:R-:W2:Y:S02]  /*1f50*/  SYNCS.PHASECHK.TRANS64.TRYWAIT P0, [UR17+0xb0], R5 ;  /* 0x0000b005ff0075a7 */ /* 0x000ea40008001111 */
[----:B--2---:R-:W-:Y:S05]  /*1f60*/  @!P0 BRA `(.L_x_35) ;  /* 0x000000a400288947 */ /* 0x004fea0003800000 */
.L_x_34:
[----:B------:R2:W-:Y:S01]  /*1f70*/  @P5 SYNCS.ARRIVE.TRANS64 RZ, [UR17], R3 ;  /* 0x00000003ffff59a7 */ /* 0x0005e20008000011 */
[----:B------:R-:W-:-:S04]  /*1f80*/  ULOP3.LUT UR8, UR22, 0x2, URZ, 0xfc, !UPT ;  /* 0x0000000216087892 */ /* 0x000fc8000f8efcff */
[----:B------:R-:W-:-:S09]  /*1f90*/  UISETP.NE.AND UP0, UPT, UR8, 0x2, UPT ;  /* 0x000000020800788c */ /* 0x000fd2000bf05270 */
[----:B------:R-:W-:Y:S05]  /*1fa0*/  BRA.U UP0, `(.L_x_36) ;  /* 0x0000000100047547 */ /* 0x000fea000b800000 */
[----:B------:R-:W-:Y:S05]  /*1fb0*/  BPT.TRAP 0x1 ;  /* 0x000000040000795c */ /* 0x000fea0000300000 */
.L_x_36:
[----:B------:R-:W-:Y:S04]  /*1fc0*/  BSSY.RECONVERGENT B0, `(.L_x_37) ;  /* 0x0000003000007945 */ /* 0x000fe80003800200 */
[----:B------:R-:W-:Y:S05]  /*1fd0*/  @!P4 BRA `(.L_x_38) ;  /* 0x000000000004c947 */ /* 0x000fea0003800000 */
[----:B------:R-:W-:Y:S05]  /*1fe0*/  BPT.TRAP 0x1 ;  /* 0x000000040000795c */ /* 0x000fea0000300000 */
.L_x_38:
[----:B------:R-:W-:Y:S05]  /*1ff0*/  BSYNC.RECONVERGENT B0 ;  /* 0x0000000000007941 */ /* 0x000fea0003800200 */
.L_x_37:
[----:B------:R-:W-:Y:S02]  /*2000*/  UIADD3 UR23, UPT, UPT, UR27, 0x1, URZ ;  /* 0x000000011b177890 */ /* 0x000fe4000fffe0ff */
[----:B------:R-:W-:Y:S02]  /*2010*/  UIADD3 UR32, UP1, UPT, UR14, 0x80, URZ ;  /* 0x000000800e207890 */ /* 0x000fe4000ff3e0ff */
[----:B------:R-:W-:Y:S02]  /*2020*/  UISETP.NE.AND UP0, UPT, UR23, 0x16, UPT ;  /* 0x000000161700788c */ /* 0x000fe4000bf05270 */
[----:B------:R-:W-:Y:S02]  /*2030*/  USHF.L.U32 UR18, UR25, 0x5, URZ ;  /* 0x0000000519127899 */ /* 0x000fe400080006ff */
[----:B------:R-:W-:Y:S02]  /*2040*/  USEL UR9, URZ, 0x1, UP0 ;  /* 0x00000001ff097887 */ /* 0x000fe40008000000 */
[----:B------:R-:W-:-:S02]  /*2050*/  USEL UR23, UR23, URZ, UP0 ;  /* 0x000000ff17177287 */ /* 0x000fc40008000000 */
[----:B------:R-:W-:Y:S02]  /*2060*/  UIADD3 UR30, UP0, UPT, UR14, 0x180, URZ ;  /* 0x000001800e1e7890 */ /* 0x000fe4000ff1e0ff */
[----:B------:R-:W-:Y:S01]  /*2070*/  ULEA UR8, UR23, UR6, 0x3 ;  /* 0x0000000617087291 */ /* 0x000fe2000f8e18ff */
[----:B------:R-:W-:Y:S01]  /*2080*/  LOP3.LUT R15, R15, UR9, RZ, 0x3c, !PT ;  /* 0x000000090f0f7c12 */ /* 0x000fe2000f8e3cff */
[----:B------:R-:W-:Y:S02]  /*2090*/  ULOP3.LUT UR17, UR17, 0xfefffff8, URZ, 0xc0, !UPT ;  /* 0xfefffff811117892 */ /* 0x000fe4000f8ec0ff */
[----:B------:R-:W-:Y:S01]  /*20a0*/  UIADD3.X UR33, UPT, UPT, URZ, UR15, URZ, UP1, !UPT ;  /* 0x0000000fff217290 */ /* 0x000fe20008ffe4ff */
[----:B-1----:R-:W-:Y:S01]  /*20b0*/  SHF.L.U32 R2, R15, 0x1f, RZ ;  /* 0x0000001f0f027819 */ /* 0x002fe200000006ff */
[----:B------:R-:W-:Y:S01]  /*20c0*/  UIADD3.X UR31, UPT, UPT, URZ, UR15, URZ, UP0, !UPT ;  /* 0x0000000fff1f7290 */ /* 0x000fe200087fe4ff */
[----:B------:R-:W-:Y:S02]  /*20d0*/  UMOV UR28, 0x0 ;  /* 0x00000000001c7882 */ /* 0x000fe40000000000 */
[----:B------:R4:W1:Y:S01]  /*20e0*/  SYNCS.PHASECHK.TRANS64.TRYWAIT P0, [UR8+0xb0], R2 ;  /* 0x0000b002ff0075a7 */ /* 0x0008620008001108 */
[----:B------:R-:W-:Y:S01]  /*20f0*/  ULEA UR8, UR27, UR6, 0xc ;  /* 0x000000061b087291 */ /* 0x000fe2000f8e60ff */
[----:B------:R-:W-:Y:S01]  /*2100*/  UMOV UR29, 0x10000000 ;  /* 0x10000000001d7882 */ /* 0x000fe20000000000 */
[----:B------:R-:W-:-:S02]  /*2110*/  UMOV UR19, UR35 ;  /* 0x0000002300137c82 */ /* 0x000fc40008000000 */
[----:B------:R-:W-:Y:S02]  /*2120*/  UIADD3 UR16, UPT, UPT, UR8, 0xc600, URZ ;  /* 0x0000c60008107890 */ /* 0x000fe4000fffe0ff */
[----:B------:R-:W-:Y:S01]  /*2130*/  UIADD3 UR8, UPT, UPT, UR8, 0x22600, URZ ;  /* 0x0002260008087890 */ /* 0x000fe2000fffe0ff */
[----:B------:R-:W-:Y:S01]  /*2140*/  UMOV UR20, UR36 ;  /* 0x0000002400147c82 */ /* 0x000fe20008000000 */
[----:B------:R-:W-:Y:S01]  /*2150*/  UMOV UR12, UR36 ;  /* 0x00000024000c7c82 */ /* 0x000fe20008000000 */
[----:B------:R-:W-:Y:S01]  /*2160*/  UMOV UR9, UR17 ;  /* 0x0000001100097c82 */ /* 0x000fe20008000000 */
[----:B------:R-:W-:Y:S01]  /*2170*/  UMOV UR10, UR18 ;  /* 0x00000012000a7c82 */ /* 0x000fe20008000000 */
[----:B------:R-:W-:Y:S02]  /*2180*/  UIADD3 UR25, UPT, UPT, UR25, 0x1, URZ ;  /* 0x0000000119197890 */ /* 0x000fe4000fffe0ff */
[----:B------:R4:W-:Y:S01]  /*2190*/  UTMALDG.3D.2CTA [UR16], [UR32], desc[UR28] ;  /* 0x00001c10200075b4 */ /* 0x0009e20008211000 */
[----:B------:R-:W-:Y:S01]  /*21a0*/  UMOV UR27, UR23 ;  /* 0x00000017001b7c82 */ /* 0x000fe20008000000 */
[----:B------:R-:W-:Y:S01]  /*21b0*/  UISETP.NE.AND UP0, UPT, UR25, UR26, UPT ;  /* 0x0000001a1900728c */ /* 0x000fe2000bf05270 */
[----:B------:R4:W-:Y:S08]  /*21c0*/  UTMALDG.3D.2CTA [UR8], [UR30], desc[UR28] ;  /* 0x00001c081e0075b4 */ /* 0x0009f00008211000 */
[----:B----4-:R-:W-:Y:S05]  /*21d0*/  BRA.U UP0, `(.L_x_39) ;  /* 0xfffffffd004c7547 */ /* 0x010fea000b83ffff */
.L_x_33:
[----:B-1----:R-:W-:Y:S01]  /*21e0*/  LEA R2, R14, UR6, 0x3 ;  /* 0x000000060e027c11 */ /* 0x002fe2000f8e18ff */
[----:B------:R-:W-:Y:S01]  /*21f0*/  NOP ;  /* 0x0000000000007918 */ /* 0x000fe20000000000 */
[----:B--2---:R-:W-:Y:S02]  /*2200*/  SHF.L.U32 R3, R12, 0x1f, RZ ;  /* 0x0000001f0c037819 */ /* 0x004fe400000006ff */
[----:B------:R-:W-:Y:S02]  /*2210*/  LEA R4, R14, UR6, 0x4 ;  /* 0x000000060e047c11 */ /* 0x000fe4000f8e20ff */
[----:B------:R-:W1:Y:S02]  /*2220*/  SYNCS.PHASECHK.TRANS64.TRYWAIT P0, [R2+URZ+0x1b0], R3 ;  /* 0x0001b003020075a7 */ /* 0x000e6400080011ff */
[----:B-1----:R-:W-:Y:S05]  /*2230*/  @!P0 BRA `(.L_x_40) ;  /* 0x000000a0008c8947 */ /* 0x002fea0003800000 */
.L_x_163:
[----:B------:R-:W2:Y:S01]  /*2240*/  LDS.128 R4, [R4+0x220] ;  /* 0x0002200004047984 */ /* 0x000ea20000000c00 */
[----:B------:R-:W-:Y:S01]  /*2250*/  ISETP.GE.AND P0, PT, R72, 0x1, PT ;  /* 0x000000014800780c */ /* 0x000fe20003f06270 */
[----:B-1----:R-:W-:Y:S01]  /*2260*/  VIADD R2, R2, 0x1c0 ;  /* 0x000001c002027836 */ /* 0x002fe20000000000 */
[----:B------:R-:W-:Y:S01]  /*2270*/  @!PT LDS RZ, [RZ] ;  /* 0x00000000fffff984 */ /* 0x000fe20000000800 */
[----:B------:R-:W-:Y:S01]  /*2280*/  @!PT LDS RZ, [RZ] ;  /* 0x00000000fffff984 */ /* 0x000fe20000000800 */
[----:B------:R-:W-:Y:S01]  /*2290*/  @!PT LDS RZ, [RZ] ;  /* 0x00000000fffff984 */ /* 0x000fe20000000800 */
[----:B------:R-:W-:Y:S01]  /*22a0*/  @!PT LDS RZ, [RZ] ;  /* 0x00000000fffff984 */ /* 0x000fe20000000800 */
[----:B------:R1:W-:Y:S06]  /*22b0*/  MEMBAR.ALL.CTA ;  /* 0x0000000000007992 */ /* 0x0003ec0000008000 */
[----:B-1----:R-:W1:Y:S01]  /*22c0*/  FENCE.VIEW.ASYNC.S ;  /* 0x00000000000073c6 */ /* 0x002e620000000000 */
[----:B------:R-:W-:-:S04]  /*22d0*/  PRMT R2, RZ, 0x654, R2 ;  /* 0x00000654ff027816 */ /* 0x000fc80000000002 */
[----:B-1----:R1:W-:Y:S01]  /*22e0*/  SYNCS.ARRIVE.TRANS64.RED.A1T0 RZ, [R2+URZ], RZ ;  /* 0x000000ff02ff79a7 */ /* 0x0023e200081004ff */
[----:B--2---:R-:W-:-:S13]  /*22f0*/  LOP3.LUT P2, RZ, R6, 0x1, RZ, 0xc0, !PT ;  /* 0x0000000106ff7812 */ /* 0x004fda000784c0ff */
[----:B------:R-:W-:Y:S01]  /*2300*/  @P2 SHF.R.U32.HI R3, RZ, 0x10, R5 ;  /* 0x00000010ff032819 */ /* 0x000fe20000011605 */
[----:B------:R-:W-:Y:S01]  /*2310*/  VOTEU.ANY UP0, P2 ;  /* 0x0000000000ff7886 */ /* 0x000fe20001000100 */
[----:B------:R-:W-:Y:S02]  /*2320*/  @P2 MOV R13, R4 ;  /* 0x00000004000d2202 */ /* 0x000fe40000000f00 */
[----:B------:R-:W-:Y:S02]  /*2330*/  @P2 R2UR.BROADCAST UR8, R3 ;  /* 0x00000000030822ca */ /* 0x000fe400008e0000 */
[----:B------:R-:W-:-:S11]  /*2340*/  @P2 LOP3.LUT R11, R5, 0xffff, RZ, 0xc0, !PT ;  /* 0x0000ffff050b2812 */ /* 0x000fd600078ec0ff */
[----:B------:R-:W-:Y:S01]  /*2350*/  @UP0 UMOV UR36, UR8 ;  /* 0x0000000800240c82 */ /* 0x000fe20008000000 */
[----:B-1----:R-:W-:Y:S05]  /*2360*/  @!P0 BRA `(.L_x_41) ;  /* 0x0000000000b88947 */ /* 0x002fea0003800000 */
[----:B------:R-:W3:Y:S01]  /*2370*/  LDC.64 R4, c[0x0][0xb18] ;  /* 0x0002c600ff047b82 */ /* 0x000ee20000000a00 */
[----:B------:R-:W-:-:S07]  /*2380*/  ISETP.NE.AND P3, PT, R72, 0x1, PT ;  /* 0x000000014800780c */ /* 0x000fce0003f65270 */
[----:B------:R-:W1:Y:S08]  /*2390*/  LDC.64 R6, c[0x0][0xb10] ;  /* 0x0002c400ff067b82 */ /* 0x000e700000000a00 */
[----:B------:R-:W2:Y:S08]  /*23a0*/  LDC R17, c[0x0][0xb20] ;  /* 0x0002c800ff117b82 */ /* 0x000eb00000000800 */
[----:B------:R-:W4:Y:S01]  /*23b0*/  LDC R18, c[0x0][0xb0c] ;  /* 0x0002c300ff127b82 */ /* 0x000f220000000800 */
[----:B---3--:R-:W-:Y:S01]  /*23c0*/  IMAD.HI.U32 R22, R0, R5, RZ ;  /* 0x0000000500167227 */ /* 0x008fe200078e00ff */
[----:B------:R-:W-:-:S06]  /*23d0*/  ISETP.NE.AND P0, PT, R4, 0x1, PT ;  /* 0x000000010400780c */ /* 0x000fcc0003f05270 */
[----:B------:R-:W3:Y:S01]  /*23e0*/  LDC.64 R2, c[0x0][0xb28] ;  /* 0x0002ca00ff027b82 */ /* 0x000ee20000000a00 */
[----:B-1----:R-:W-:-:S04]  /*23f0*/  IMAD.HI.U32 R20, R9, R6, RZ ;  /* 0x0000000609147227 */ /* 0x002fc800078e00ff */
[----:B------:R-:W-:Y:S01]  /*2400*/  IMAD.HI.U32 R24, R13, R6, RZ ;  /* 0x000000060d187227 */ /* 0x000fe200078e00ff */
[----:B------:R-:W-:Y:S02]  /*2410*/  SHF.R.U32.HI R20, RZ, R7, R20 ;  /* 0x00000007ff147219 */ /* 0x000fe40000011614 */
[----:B--2---:R-:W-:Y:S01]  /*2420*/  SHF.R.U32.HI R19, RZ, R17, R22 ;  /* 0x00000011ff137219 */ /* 0x004fe20000011616 */
[----:B------:R-:W-:Y:S01]  /*2430*/  IMAD.HI.U32 R22, R11, R5, RZ ;  /* 0x000000050b167227 */ /* 0x000fe200078e00ff */
[----:B------:R-:W-:Y:S02]  /*2440*/  SHF.R.U32.HI R24, RZ, R7, R24 ;  /* 0x00000007ff187219 */ /* 0x000fe40000011618 */
[----:B------:R-:W-:Y:S02]  /*2450*/  SEL R19, R0, R19, !P0 ;  /* 0x0000001300137207 */ /* 0x000fe40004000000 */
[----:B------:R-:W-:Y:S02]  /*2460*/  SHF.R.U32.HI R22, RZ, R17, R22 ;  /* 0x00000011ff167219 */ /* 0x000fe40000011616 */
[----:B----4-:R-:W-:-:S02]  /*2470*/  ISETP.NE.AND P1, PT, R18, 0x1, PT ;  /* 0x000000011200780c */ /* 0x010fc40003f25270 */
[----:B------:R-:W-:Y:S02]  /*2480*/  SEL R5, R11, R22, !P0 ;  /* 0x000000160b057207 */ /* 0x000fe40004000000 */
[----:B------:R-:W-:Y:S02]  /*2490*/  SEL R21, R9, R20, !P1 ;  /* 0x0000001409157207 */ /* 0x000fe40004800000 */
[----:B------:R-:W-:Y:S01]  /*24a0*/  SEL R7, R13, R24, !P1 ;  /* 0x000000180d077207 */ /* 0x000fe20004800000 */
[----:B---3--:R-:W-:Y:S01]  /*24b0*/  IMAD.HI.U32 R20, R19, R2, RZ ;  /* 0x0000000213147227 */ /* 0x008fe200078e00ff */
[----:B------:R-:W-:-:S03]  /*24c0*/  IADD3 R17, PT, PT, -R5, RZ, RZ ;  /* 0x000000ff05117210 */ /* 0x000fc60007ffe1ff */
        /* <DEDUP_REMOVED lines=11> */
[----:B------:R-:W-:-:S04]  /*2580*/  @!P0 IMAD.HI.U32 R20, R7, R2, RZ ;  /* 0x0000000207148227 */ /* 0x000fc800078e00ff */
[----:B------:R-:W-:Y:S01]  /*2590*/  IMAD.MOV R2, RZ, RZ, -R6 ;  /* 0x000000ffff027224 */ /* 0x000fe200078e0a06 */
[----:B------:R-:W-:-:S03]  /*25a0*/  @!P0 SHF.R.U32.HI R20, RZ, R3, R20 ;  /* 0x00000003ff148219 */ /* 0x000fc60000011614 */
[----:B------:R-:W-:Y:S01]  /*25b0*/  IMAD R2, R72, R2, R5 ;  /* 0x0000000248027224 */ /* 0x000fe200078e0205 */
        /* <DEDUP_REMOVED lines=9> */
.L_x_41:
[----:B------:R-:W1:Y:S02]  /*2650*/  LDCU UR8, c[0x0][0xb30] ;  /* 0x00016600ff0877ac */ /* 0x000e640008000800 */
[----:B-1----:R-:W-:-:S09]  /*2660*/  UISETP.NE.AND UP0, UPT, UR8, 0x1, UPT ;  /* 0x000000010800788c */ /* 0x002fd2000bf05270 */
[----:B------:R-:W-:Y:S05]  /*2670*/  BRA.U UP0, `(.L_x_42) ;  /* 0x0000000100407547 */ /* 0x000fea000b800000 */
[----:B------:R-:W1:Y:S08]  /*2680*/  LDC.64 R4, c[0x0][0xb10] ;  /* 0x0002c400ff047b82 */ /* 0x000e700000000a00 */
[----:B------:R-:W2:Y:S08]  /*2690*/  LDC.64 R2, c[0x0][0xb18] ;  /* 0x0002c600ff027b82 */ /* 0x000eb00000000a00 */
[----:B------:R-:W4:Y:S08]  /*26a0*/  LDC R6, c[0x0][0xb20] ;  /* 0x0002c800ff067b82 */ /* 0x000f300000000800 */
[----:B------:R-:W3:Y:S01]  /*26b0*/  LDC R18, c[0x0][0xb0c] ;  /* 0x0002c300ff127b82 */ /* 0x000ee20000000800 */
[----:B-1----:R-:W-:-:S05]  /*26c0*/  IMAD.HI.U32 R4, R13, R4, RZ ;  /* 0x000000040d047227 */ /* 0x002fca00078e00ff */
[----:B------:R-:W-:Y:S01]  /*26d0*/  SHF.R.U32.HI R4, RZ, R5, R4 ;  /* 0x00000005ff047219 */ /* 0x000fe20000011604 */
[----:B--2---:R-:W-:Y:S01]  /*26e0*/  IMAD.HI.U32 R3, R11, R3, RZ ;  /* 0x000000030b037227 */ /* 0x004fe200078e00ff */
[----:B------:R-:W-:-:S04]  /*26f0*/  ISETP.NE.AND P0, PT, R2, 0x1, PT ;  /* 0x000000010200780c */ /* 0x000fc80003f05270 */
[----:B----4-:R-:W-:-:S04]  /*2700*/  SHF.R.U32.HI R6, RZ, R6, R3 ;  /* 0x00000006ff067219 */ /* 0x010fc80000011603 */
[----:B------:R-:W-:Y:S02]  /*2710*/  SEL R3, R11, R6, !P0 ;  /* 0x000000060b037207 */ /* 0x000fe40004000000 */
[----:B---3--:R-:W-:-:S04]  /*2720*/  ISETP.NE.AND P1, PT, R18, 0x1, PT ;  /* 0x000000011200780c */ /* 0x008fc80003f25270 */
[----:B------:R-:W-:-:S05]  /*2730*/  SEL R4, R13, R4, !P1 ;  /* 0x000000040d047207 */ /* 0x000fca0004800000 */
[----:B------:R-:W-:Y:S02]  /*2740*/  IMAD.IADD R5, R3, 0x1, -R4 ;  /* 0x0000000103057824 */ /* 0x000fe400078e0a04 */
[----:B------:R-:W-:Y:S02]  /*2750*/  IMAD.IADD R3, R4, 0x1, -R3 ;  /* 0x0000000104037824 */ /* 0x000fe400078e0a03 */
[----:B------:R-:W-:Y:S02]  /*2760*/  IMAD R13, R5, R18, R13 ;  /* 0x00000012050d7224 */ /* 0x000fe400078e020d */
[----:B------:R-:W-:-:S07]  /*2770*/  IMAD R11, R3, R2, R11 ;  /* 0x00000002030b7224 */ /* 0x000fce00078e020b */
.L_x_42:
[----:B------:R-:W-:Y:S01]  /*2780*/  VIADD R14, R14, 0x1 ;  /* 0x000000010e0e7836 */ /* 0x000fe20000000000 */
[----:B------:R-:W-:Y:S01]  /*2790*/  PLOP3.LUT P1, PT, PT, PT, PT, 0x80, 0x8 ;  /* 0x000000000008781c */ /* 0x000fe20003f2f070 */
[----:B------:R-:W-:Y:S02]  /*27a0*/  IMAD.IADD R21, R13, 0x1, R154 ;  /* 0x000000010d157824 */ /* 0x000fe400078e029a */
[----:B------:R-:W-:Y:S01]  /*27b0*/  IMAD.IADD R20, R11, 0x1, R152 ;  /* 0x000000010b147824 */ /* 0x000fe200078e0298 */
[----:B------:R-:W-:-:S04]  /*27c0*/  ISETP.NE.AND P0, PT, R14, 0x2, PT ;  /* 0x000000020e00780c */ /* 0x000fc80003f05270 */
[----:B------:R-:W-:Y:S02]  /*27d0*/  SEL R3, RZ, 0x1, P0 ;  /* 0x00000001ff037807 */ /* 0x000fe40000000000 */
[----:B------:R-:W-:Y:S02]  /*27e0*/  SEL R14, R14, RZ, P0 ;  /* 0x000000ff0e0e7207 */ /* 0x000fe40000000000 */
[----:B------:R-:W-:Y:S01]  /*27f0*/  LOP3.LUT R12, R12, R3, RZ, 0x3c, !PT ;  /* 0x000000030c0c7212 */ /* 0x000fe200078e3cff */
[----:B------:R-:W-:Y:S06]  /*2800*/  @P2 BRA `(.L_x_43) ;  /* 0xfffffff000642947 */ /* 0x000fec000383ffff */
[----:B------:R-:W-:Y:S01]  /*2810*/  UIADD3 UR6, UPT, UPT, UR6, 0xb0, URZ ;  /* 0x000000b006067890 */ /* 0x000fe2000fffe0ff */
[----:B------:R-:W-:-:S03]  /*2820*/  SHF.L.U32 R3, R15, 0x1f, RZ ;  /* 0x0000001f0f037819 */ /* 0x000fc600000006ff */
[----:B------:R-:W-:-:S09]  /*2830*/  ULEA UR4, UR23, UR6, 0x3 ;  /* 0x0000000617047291 */ /* 0x000fd2000f8e18ff */
[----:B------:R-:W1:Y:S02]  /*2840*/  SYNCS.PHASECHK.TRANS64.TRYWAIT P0, [UR4], R3 ;  /* 0x00000003ff0075a7 */ /* 0x000e640008001104 */
[----:B-1----:R-:W-:Y:S05]  /*2850*/  @!P0 BRA `(.L_x_44) ;  /* 0x0000009c00188947 */ /* 0x002fea0003800000 */
.L_x_165:
[----:B------:R-:W-:-:S04]  /*2860*/  UIADD3 UR5, UPT, UPT, UR23, 0x1, URZ ;  /* 0x0000000117057890 */ /* 0x000fc8000fffe0ff */
[----:B------:R-:W-:-:S04]  /*2870*/  UISETP.NE.AND UP0, UPT, UR5, 0x16, UPT ;  /* 0x000000160500788c */ /* 0x000fc8000bf05270 */
[----:B------:R-:W-:Y:S02]  /*2880*/  USEL UR7, URZ, 0x1, UP0 ;  /* 0x00000001ff077887 */ /* 0x000fe40008000000 */
[----:B------:R-:W-:-:S04]  /*2890*/  USEL UR5, UR5, URZ, UP0 ;  /* 0x000000ff05057287 */ /* 0x000fc80008000000 */
[----:B------:R-:W-:Y:S01]  /*28a0*/  ULEA UR4, UR5, UR6, 0x3 ;  /* 0x0000000605047291 */ /* 0x000fe2000f8e18ff */
[----:B------:R-:W-:-:S04]  /*28b0*/  LOP3.LUT R2, R15, UR7, RZ, 0x3c, !PT ;  /* 0x000000070f027c12 */ /* 0x000fc8000f8e3cff */
[----:B-1----:R-:W-:-:S04]  /*28c0*/  SHF.L.U32 R3, R2, 0x1f, RZ ;  /* 0x0000001f02037819 */ /* 0x002fc800000006ff */
[----:B------:R-:W1:Y:S02]  /*28d0*/  SYNCS.PHASECHK.TRANS64.TRYWAIT P0, [UR4], R3 ;  /* 0x00000003ff0075a7 */ /* 0x000e640008001104 */
[----:B-1----:R-:W-:Y:S05]  /*28e0*/  @!P0 BRA `(.L_x_45) ;  /* 0x0000009c000c8947 */ /* 0x002fea0003800000 */
.L_x_167:
        /* <DEDUP_REMOVED lines=9> */
.L_x_169:
        /* <DEDUP_REMOVED lines=9> */
.L_x_171:
        /* <DEDUP_REMOVED lines=9> */
.L_x_173:
        /* <DEDUP_REMOVED lines=9> */
.L_x_175:
        /* <DEDUP_REMOVED lines=9> */
.L_x_177:
        /* <DEDUP_REMOVED lines=9> */
.L_x_179:
        /* <DEDUP_REMOVED lines=9> */
.L_x_181:
        /* <DEDUP_REMOVED lines=9> */
.L_x_183:
        /* <DEDUP_REMOVED lines=9> */
.L_x_185:
        /* <DEDUP_REMOVED lines=9> */
.L_x_187:
        /* <DEDUP_REMOVED lines=9> */
.L_x_189:
        /* <DEDUP_REMOVED lines=9> */
.L_x_191:
        /* <DEDUP_REMOVED lines=9> */
.L_x_193:
        /* <DEDUP_REMOVED lines=9> */
.L_x_195:
        /* <DEDUP_REMOVED lines=9> */
.L_x_197:
        /* <DEDUP_REMOVED lines=9> */
.L_x_199:
        /* <DEDUP_REMOVED lines=9> */
.L_x_201:
        /* <DEDUP_REMOVED lines=9> */
.L_x_203:
        /* <DEDUP_REMOVED lines=9> */
.L_x_205:
[----:B------:R-:W-:-:S04]  /*33a0*/  UIADD3 UR5, UPT, UPT, UR5, 0x1, URZ ;  /* 0x0000000105057890 */ /* 0x000fc8000fffe0ff */
[----:B------:R-:W-:-:S04]  /*33b0*/  UISETP.NE.AND UP0, UPT, UR5, 0x16, UPT ;  /* 0x000000160500788c */ /* 0x000fc8000bf05270 */
[----:B------:R-:W-:Y:S02]  /*33c0*/  USEL UR4, URZ, 0x1, UP0 ;  /* 0x00000001ff047887 */ /* 0x000fe40008000000 */
[----:B------:R-:W-:-:S04]  /*33d0*/  USEL UR5, UR5, URZ, UP0 ;  /* 0x000000ff05057287 */ /* 0x000fc80008000000 */
[----:B------:R-:W-:Y:S01]  /*33e0*/  ULEA UR5, UR5, UR6, 0x3 ;  /* 0x0000000605057291 */ /* 0x000fe2000f8e18ff */
[----:B-1----:R-:W-:-:S04]  /*33f0*/  LOP3.LUT R3, R2, UR4, RZ, 0x3c, !PT ;  /* 0x0000000402037c12 */ /* 0x002fc8000f8e3cff */
[----:B------:R-:W-:Y:S01]  /*3400*/  SHF.L.U32 R3, R3, 0x1f, RZ ;  /* 0x0000001f03037819 */ /* 0x000fe200000006ff */
[----:B---3--:R-:W-:-:S07]  /*3410*/  IMAD.U32 R0, RZ, RZ, UR5 ;  /* 0x00000005ff007e24 */ /* 0x008fce000f8e00ff */
.L_x_65:
[----:B-1----:R1:W2:Y:S02]  /*3420*/  SYNCS.PHASECHK.TRANS64.TRYWAIT P0, [R0+URZ], R3 ;  /* 0x00000003000075a7 */ /* 0x0022a400080011ff */
[----:B--2---:R-:W-:Y:S05]  /*3430*/  @!P0 NANOSLEEP.SYNCS 0x989680 ;  /* 0x009896800000895d */ /* 0x004fea0003900000 */
[----:B------:R-:W2:Y:S02]  /*3440*/  @!P0 SYNCS.PHASECHK.TRANS64 P0, [R0+URZ], R3 ;  /* 0x00000003000085a7 */ /* 0x000ea400080010ff */
[----:B--2---:R-:W-:Y:S05]  /*3450*/  @P0 EXIT ;  /* 0x000000000000094d */ /* 0x004fea0003800000 */
[----:B------:R-:W-:Y:S05]  /*3460*/  BRA `(.L_x_65) ;  /* 0xfffffffc00ec7947 */ /* 0x000fea000383ffff */
.L_x_23:
[----:B------:R-:W-:-:S04]  /*3470*/  UISETP.NE.AND UP1, UPT, UR37, URZ, UPT ;  /* 0x000000ff2500728c */ /* 0x000fc8000bf25270 */
[----:B------:R-:W-:-:S09]  /*3480*/  UISETP.NE.OR UP1, UPT, UR10, 0x1, UP1 ;  /* 0x000000010a00788c */ /* 0x000fd20008f25670 */
[----:B------:R-:W-:Y:S05]  /*3490*/  BRA.U UP1, `(.L_x_66) ;  /* 0x00000005014c7547 */ /* 0x000fea000b800000 */
[----:B------:R-:W-:Y:S01]  /*34a0*/  HFMA2 R11, -RZ, RZ, 0, 0 ;  /* 0x00000000ff0b7431 */ /* 0x000fe200000001ff */
[----:B------:R-:W-:Y:S01]  /*34b0*/  ISETP.GE.U32.AND P2, PT, R10, 0x2, PT ;  /* 0x000000020a00780c */ /* 0x000fe20003f46070 */
[----:B------:R-:W-:Y:S01]  /*34c0*/  IMAD.MOV.U32 R12, RZ, RZ, 0x1 ;  /* 0x00000001ff0c7424 */ /* 0x000fe200078e00ff */
[----:B------:R-:W-:Y:S01]  /*34d0*/  CS2R R8, SRZ ;  /* 0x0000000000087805 */ /* 0x000fe2000001ff00 */
[----:B------:R-:W-:Y:S01]  /*34e0*/  IMAD.MOV.U32 R3, RZ, RZ, RZ ;  /* 0x000000ffff037224 */ /* 0x000fe200078e00ff */
[----:B------:R-:W-:Y:S01]  /*34f0*/  UMOV UR4, 0x400 ;  /* 0x0000040000047882 */ /* 0x000fe20000000000 */
[----:B------:R-:W-:Y:S01]  /*3500*/  UMOV UR6, URZ ;  /* 0x000000ff00067c82 */ /* 0x000fe20008000000 */
[----:B------:R-:W-:-:S12]  /*3510*/  ULEA UR37, UR37, UR4, 0x18 ;  /* 0x0000000425257291 */ /* 0x000fd8000f8ec0ff */
.L_x_70:
[----:B------:R-:W-:Y:S02]  /*3520*/  LEA R0, R3, UR37, 0x3 ;  /* 0x0000002503007c11 */ /* 0x000fe4000f8e18ff */
[----:B------:R-:W-:-:S03]  /*3530*/  SHF.L.U32 R5, R8, 0x1f, RZ ;  /* 0x0000001f08057819 */ /* 0x000fc600000006ff */
[----:B------:R-:W-:Y:S01]  /*3540*/  VIADD R4, R0, 0x200 ;  /* 0x0000020000047836 */ /* 0x000fe20000000000 */
[----:B------:R-:W1:Y:S02]  /*3550*/  SYNCS.PHASECHK.TRANS64.TRYWAIT P0, [R0+URZ+0x1f0], R5 ;  /* 0x0001f005000075a7 */ /* 0x000e6400080011ff */
[----:B-1----:R-:W-:Y:S05]  /*3560*/  @!P0 BRA `(.L_x_67) ;  /* 0x0000009400cc8947 */ /* 0x002fea0003800000 */
.L_x_206:
[----:B------:R-:W-:Y:S01]  /*3570*/  ULEA UR5, UR6, UR37, 0x3 ;  /* 0x0000002506057291 */ /* 0x000fe2000f8e18ff */
[----:B------:R-:W-:Y:S01]  /*3580*/  PRMT R4, RZ, 0x654, R4 ;  /* 0x00000654ff047816 */ /* 0x000fe20000000004 */
[----:B-1----:R-:W-:Y:S01]  /*3590*/  @!P2 IMAD.MOV.U32 R5, RZ, RZ, 0x10 ;  /* 0x00000010ff05a424 */ /* 0x002fe200078e00ff */
[----:B------:R-:W-:Y:S01]  /*35a0*/  SHF.L.U32 R7, R12, 0x1f, RZ ;  /* 0x0000001f0c077819 */ /* 0x000fe200000006ff */
[----:B------:R-:W-:Y:S01]  /*35b0*/  UIADD3 UR4, UPT, UPT, UR5, 0x1b0, URZ ;  /* 0x000001b005047890 */ /* 0x000fe2000fffe0ff */
[----:B------:R1:W-:Y:S05]  /*35c0*/  SYNCS.ARRIVE.TRANS64.RED.A1T0 RZ, [R4+URZ], RZ ;  /* 0x000000ff04ff79a7 */ /* 0x0003ea00081004ff */
[----:B------:R-:W-:Y:S01]  /*35d0*/  IMAD.U32 R13, RZ, RZ, UR4 ;  /* 0x00000004ff0d7e24 */ /* 0x000fe2000f8e00ff */
[----:B------:R-:W2:Y:S04]  /*35e0*/  SYNCS.PHASECHK.TRANS64.TRYWAIT P0, [UR5+0x1c0], R7 ;  /* 0x0001c007ff0075a7 */ /* 0x000ea80008001105 */
[----:B------:R-:W-:Y:S01]  /*35f0*/  PRMT R13, R10, 0x654, R13 ;  /* 0x000006540a0d7816 */ /* 0x000fe2000000000d */
[----:B-12---:R-:W-:Y:S06]  /*3600*/  @!P0 BRA `(.L_x_68) ;  /* 0x0000009400b88947 */ /* 0x006fec0003800000 */
.L_x_208:
[----:B------:R-:W-:Y:S01]  /*3610*/  ULEA UR4, UR6, UR37, 0x4 ;  /* 0x0000002506047291 */ /* 0x000fe2000f8e20ff */
[----:B------:R-:W-:Y:S01]  /*3620*/  SEL R2, R13, R2, !P2 ;  /* 0x000000020d027207 */ /* 0x000fe20005000000 */
[----:B------:R-:W-:Y:S01]  /*3630*/  UIADD3 UR5, UPT, UPT, UR5, 0x1b0, URZ ;  /* 0x000001b005057890 */ /* 0x000fe2000fffe0ff */
[----:B-1----:R-:W-:Y:S01]  /*3640*/  LEA R0, R11, UR37, 0x3 ;  /* 0x000000250b007c11 */ /* 0x002fe2000f8e18ff */
[----:B------:R-:W-:Y:S01]  /*3650*/  UIADD3 UR4, UPT, UPT, UR4, 0x220, URZ ;  /* 0x0000022004047890 */ /* 0x000fe2000fffe0ff */
[----:B------:R1:W-:Y:S01]  /*3660*/  @!P2 SYNCS.ARRIVE.TRANS64.RED RZ, [R2+URZ], R5 ;  /* 0x0000000502ffa9a7 */ /* 0x0003e200080004ff */
[----:B------:R-:W-:Y:S01]  /*3670*/  UIADD3 UR6, UPT, UPT, UR6, 0x1, URZ ;  /* 0x0000000106067890 */ /* 0x000fe2000fffe0ff */
[----:B------:R-:W-:-:S03]  /*3680*/  VIADD R3, R3, 0x1 ;  /* 0x0000000103037836 */ /* 0x000fc60000000000 */
[----:B------:R-:W-:Y:S02]  /*3690*/  UISETP.NE.AND UP0, UPT, UR6, 0x2, UPT ;  /* 0x000000020600788c */ /* 0x000fe4000bf05270 */
[----:B------:R-:W-:Y:S01]  /*36a0*/  ISETP.NE.AND P0, PT, R3, 0x2, PT ;  /* 0x000000020300780c */ /* 0x000fe20003f05270 */
[----:B------:R-:W-:Y:S06]  /*36b0*/  UGETNEXTWORKID.BROADCAST [UR4], [UR5] ;  /* 0x00000000040073ca */ /* 0x000fec0008000100 */
[----:B------:R-:W-:Y:S02]  /*36c0*/  USEL UR4, URZ, 0x1, UP0 ;  /* 0x00000001ff047887 */ /* 0x000fe40008000000 */
[----:B------:R-:W-:-:S04]  /*36d0*/  USEL UR6, UR6, URZ, UP0 ;  /* 0x000000ff06067287 */ /* 0x000fc80008000000 */
[----:B------:R-:W-:Y:S02]  /*36e0*/  LOP3.LUT R12, R12, UR4, RZ, 0x3c, !PT ;  /* 0x000000040c0c7c12 */ /* 0x000fe4000f8e3cff */
[----:B-1----:R-:W-:-:S04]  /*36f0*/  SHF.L.U32 R5, R9, 0x1f, RZ ;  /* 0x0000001f09057819 */ /* 0x002fc800000006ff */
[----:B------:R-:W1:Y:S02]  /*3700*/  SYNCS.PHASECHK.TRANS64.TRYWAIT P1, [R0+URZ+0x1b0], R5 ;  /* 0x0001b005000075a7 */ /* 0x000e6400080211ff */
[----:B-1----:R-:W-:Y:S05]  /*3710*/  @!P1 BRA `(.L_x_69) ;  /* 0x00000094008c9947 */ /* 0x002fea0003800000 */
.L_x_209:
[----:B------:R-:W-:Y:S01]  /*3720*/  LEA R4, R11, UR37, 0x4 ;  /* 0x000000250b047c11 */ /* 0x000fe2000f8e20ff */
[----:B-1----:R-:W-:Y:S01]  /*3730*/  VIADD R0, R0, 0x1c0 ;  /* 0x000001c000007836 */ /* 0x002fe20000000000 */
[----:B------:R-:W-:Y:S01]  /*3740*/  SEL R3, R3, RZ, P0 ;  /* 0x000000ff03037207 */ /* 0x000fe20000000000 */
[----:B------:R-:W-:-:S03]  /*3750*/  VIADD R11, R11, 0x1 ;  /* 0x000000010b0b7836 */ /* 0x000fc60000000000 */
[----:B------:R-:W1:Y:S01]  /*3760*/  LDS.128 R4, [R4+0x220] ;  /* 0x0002200004047984 */ /* 0x000e620000000c00 */
[----:B------:R-:W-:Y:S02]  /*3770*/  PRMT R0, RZ, 0x654, R0 ;  /* 0x00000654ff007816 */ /* 0x000fe40000000000 */
[C---:B------:R-:W-:Y:S01]  /*3780*/  ISETP.NE.AND P1, PT, R11.reuse, 0x2, PT ;  /* 0x000000020b00780c */ /* 0x040fe20003f25270 */
[----:B------:R-:W-:Y:S01]  /*3790*/  @!PT LDS RZ, [RZ] ;  /* 0x00000000fffff984 */ /* 0x000fe20000000800 */
[----:B------:R-:W-:Y:S01]  /*37a0*/  @!PT LDS RZ, [RZ] ;  /* 0x00000000fffff984 */ /* 0x000fe20000000800 */
[----:B------:R-:W-:Y:S01]  /*37b0*/  @!PT LDS RZ, [RZ] ;  /* 0x00000000fffff984 */ /* 0x000fe20000000800 */
[----:B------:R-:W-:Y:S01]  /*37c0*/  @!PT LDS RZ, [RZ] ;  /* 0x00000000fffff984 */ /* 0x000fe20000000800 */
[----:B------:R2:W-:Y:S06]  /*37d0*/  MEMBAR.ALL.CTA ;  /* 0x0000000000007992 */ /* 0x0005ec0000008000 */
[----:B--2---:R-:W2:Y:S01]  /*37e0*/  FENCE.VIEW.ASYNC.S ;  /* 0x00000000000073c6 */ /* 0x004ea20000000000 */
[----:B------:R-:W-:Y:S01]  /*37f0*/  SEL R11, R11, RZ, P1 ;  /* 0x000000ff0b0b7207 */ /* 0x000fe20000800000 */
[----:B--2---:R2:W-:Y:S01]  /*3800*/  SYNCS.ARRIVE.TRANS64.RED.A1T0 RZ, [R0+URZ], RZ ;  /* 0x000000ff00ff79a7 */ /* 0x0045e200081004ff */
[----:B-1----:R-:W-:-:S02]  /*3810*/  LOP3.LUT P3, RZ, R6, 0x1, RZ, 0xc0, !PT ;  /* 0x0000000106ff7812 */ /* 0x002fc4000786c0ff */
[----:B------:R-:W-:-:S04]  /*3820*/  SEL R5, RZ, 0x1, P0 ;  /* 0x00000001ff057807 */ /* 0x000fc80000000000 */
[----:B------:R-:W-:Y:S02]  /*3830*/  LOP3.LUT R8, R8, R5, RZ, 0x3c, !PT ;  /* 0x0000000508087212 */ /* 0x000fe400078e3cff */
[----:B--2---:R-:W-:-:S04]  /*3840*/  SEL R0, RZ, 0x1, P1 ;  /* 0x00000001ff007807 */ /* 0x004fc80000800000 */
[----:B------:R-:W-:Y:S01]  /*3850*/  LOP3.LUT R9, R9, R0, RZ, 0x3c, !PT ;  /* 0x0000000009097212 */ /* 0x000fe200078e3cff */
[----:B------:R-:W-:Y:S06]  /*3860*/  @P3 BRA `(.L_x_70) ;  /* 0xfffffffc002c3947 */ /* 0x000fec000383ffff */
[----:B------:R-:W-:Y:S01]  /*3870*/  ULEA UR5, UR6, UR37, 0x3 ;  /* 0x0000002506057291 */ /* 0x000fe2000f8e18ff */
[----:B------:R-:W-:-:S08]  /*3880*/  SHF.L.U32 R3, R12, 0x1f, RZ ;  /* 0x0000001f0c037819 */ /* 0x000fd000000006ff */
[----:B------:R-:W1:Y:S02]  /*3890*/  SYNCS.PHASECHK.TRANS64 P0, [UR5+0x1c0], R3 ;  /* 0x0001c003ff0075a7 */ /* 0x000e640008001005 */
[----:B-1----:R-:W-:Y:S05]  /*38a0*/  @P0 BRA `(.L_x_71) ;  /* 0x0000000000080947 */ /* 0x002fea0003800000 */
[----:B------:R-:W1:Y:S02]  /*38b0*/  SYNCS.PHASECHK.TRANS64.TRYWAIT P0, [UR5+0x1c0], R3 ;  /* 0x0001c003ff0075a7 */ /* 0x000e640008001105 */
[----:B-1----:R-:W-:Y:S05]  /*38c0*/  @!P0 BRA `(.L_x_72) ;  /* 0x0000009400348947 */ /* 0x002fea0003800000 */
.L_x_71:
[----:B------:R-:W-:-:S04]  /*38d0*/  UIADD3 UR4, UPT, UPT, UR6, 0x1, URZ ;  /* 0x0000000106047890 */ /* 0x000fc8000fffe0ff */
[----:B------:R-:W-:-:S04]  /*38e0*/  UISETP.NE.AND UP0, UPT, UR4, 0x2, UPT ;  /* 0x000000020400788c */ /* 0x000fc8000bf05270 */
[----:B------:R-:W-:Y:S02]  /*38f0*/  USEL UR7, URZ, 0x1, UP0 ;  /* 0x00000001ff077887 */ /* 0x000fe40008000000 */
[----:B------:R-:W-:-:S04]  /*3900*/  USEL UR4, UR4, URZ, UP0 ;  /* 0x000000ff04047287 */ /* 0x000fc80008000000 */
[----:B------:R-:W-:Y:S01]  /*3910*/  ULEA UR4, UR4, UR37, 0x3 ;  /* 0x0000002504047291 */ /* 0x000fe2000f8e18ff */
[----:B-1----:R-:W-:-:S04]  /*3920*/  LOP3.LUT R3, R12, UR7, RZ, 0x3c, !PT ;  /* 0x000000070c037c12 */ /* 0x002fc8000f8e3cff */
[----:B------:R-:W-:-:S04]  /*3930*/  SHF.L.U32 R0, R3, 0x1f, RZ ;  /* 0x0000001f03007819 */ /* 0x000fc800000006ff */
[----:B------:R-:W1:Y:S02]  /*3940*/  SYNCS.PHASECHK.TRANS64 P0, [UR4+0x1c0], R0 ;  /* 0x0001c000ff0075a7 */ /* 0x000e640008001004 */
[----:B-1----:R-:W-:Y:S05]  /*3950*/  @P0 EXIT ;  /* 0x000000000000094d */ /* 0x002fea0003800000 */
[----:B------:R-:W-:Y:S02]  /*3960*/  SHF.L.U32 R3, R3, 0x1f, RZ ;  /* 0x0000001f03037819 */ /* 0x000fe400000006ff */
[----:B------:R-:W-:-:S07]  /*3970*/  MOV R0, UR4 ;  /* 0x0000000400007c02 */ /* 0x000fce0008000f00 */
.L_x_73:
[----:B-1----:R1:W2:Y:S02]  /*3980*/  SYNCS.PHASECHK.TRANS64.TRYWAIT P0, [R0+URZ+0x1c0], R3 ;  /* 0x0001c003000075a7 */ /* 0x0022a400080011ff */
[----:B--2---:R-:W-:Y:S05]  /*3990*/  @!P0 NANOSLEEP.SYNCS 0x989680 ;  /* 0x009896800000895d */ /* 0x004fea0003900000 */
[----:B------:R-:W2:Y:S02]  /*39a0*/  @!P0 SYNCS.PHASECHK.TRANS64 P0, [R0+URZ+0x1c0], R3 ;  /* 0x0001c003000085a7 */ /* 0x000ea400080010ff */
[----:B--2---:R-:W-:Y:S05]  /*39b0*/  @P0 EXIT ;  /* 0x000000000000094d */ /* 0x004fea0003800000 */
[----:B------:R-:W-:Y:S05]  /*39c0*/  BRA `(.L_x_73) ;  /* 0xfffffffc00ec7947 */ /* 0x000fea000383ffff */
.L_x_66:
[----:B------:R-:W-:Y:S05]  /*39d0*/  BRA.U UP4, `(.L_x_74) ;  /* 0x00000011043c7547 */ /* 0x000fea000b800000 */
[----:B------:R-:W-:Y:S01]  /*39e0*/  UMOV UR6, 0x40 ;  /* 0x0000004000067882 */ /* 0x000fe20000000000 */
[----:B------:R-:W-:Y:S01]  /*39f0*/  NOP ;  /* 0x0000000000007918 */ /* 0x000fe20000000000 */
[----:B------:R-:W-:Y:S01]  /*3a00*/  ULEA UR6, UR37, UR6, 0x18 ;  /* 0x0000000625067291 */ /* 0x000fe2000f8ec0ff */
[----:B------:R-:W-:Y:S02]  /*3a10*/  UMOV UR7, 0x400 ;  /* 0x0000040000077882 */ /* 0x000fe40000000000 */
[----:B------:R-:W-:-:S06]  /*3a20*/  ULEA UR37, UR37, UR7, 0x18 ;  /* 0x0000000725257291 */ /* 0x000fcc000f8ec0ff */
[----:B------:R-:W1:Y:S02]  /*3a30*/  LDS.U8 R2, [UR6+0x1c] ;  /* 0x00001c06ff027984 */ /* 0x000e640008000000 */
[----:B-1----:R-:W-:-:S13]  /*3a40*/  ISETP.NE.AND P0, PT, R2, RZ, PT ;  /* 0x000000ff0200720c */ /* 0x002fda0003f05270 */
[----:B------:R-:W-:Y:S05]  /*3a50*/  @P0 BRA `(.L_x_75) ;  /* 0x0000000400080947 */ /* 0x000fea0003800000 */
[----:B------:R-:W-:Y:S02]  /*3a60*/  UISETP.NE.U32.AND UP0, UPT, UR5, 0x1, UPT ;  /* 0x000000010500788c */ /* 0x000fe4000bf05070 */
[----:B------:R-:W-:-:S07]  /*3a70*/  UIADD3 UR8, UPT, UPT, UR6, 0x8, URZ ;  /* 0x0000000806087890 */ /* 0x000fce000fffe0ff */
[----:B------:R-:W-:Y:S05]  /*3a80*/  BRA.U !UP0, `(.L_x_76) ;  /* 0x00000001089c7547 */ /* 0x000fea000b800000 */
[----:B------:R-:W-:Y:S01]  /*3a90*/  ELECT P0, URZ, PT ;  /* 0x0000000000ff782f */ /* 0x000fe20003800000 */
[----:B------:R-:W-:-:S12]  /*3aa0*/  BSSY B0, `(.L_x_76) ;  /* 0x0000025000007945 */ /* 0x000fd80003800000 */
[----:B------:R-:W-:Y:S05]  /*3ab0*/  @!P0 BRA `(.L_x_77) ;  /* 0x00000000008c8947 */ /* 0x000fea0003800000 */
[----:B------:R-:W-:-:S05]  /*3ac0*/  UMOV UR7, 0x10 ;  /* 0x0000001000077882 */ /* 0x000fca0000000000 */
[----:B------:R-:W-:Y:S04]  /*3ad0*/  DEPBAR.LE SB1, 0x36 ;  /* 0x00009d800000791a */ /* 0x000fe80000000000 */
[----:B------:R-:W1:Y:S02]  /*3ae0*/  UTCATOMSWS.2CTA.FIND_AND_SET.ALIGN UP1, UR7, UR7 ;  /* 0x00000007000775e3 */ /* 0x000e640008220800 */
[----:B-1----:R-:W-:Y:S01]  /*3af0*/  MOV R11, UR7 ;  /* 0x00000007000b7c02 */ /* 0x002fe20008000f00 */
[----:B------:R-:W-:Y:S06]  /*3b00*/  BRA.U UP1, `(.L_x_78) ;  /* 0x0000000101187547 */ /* 0x000fec000b800000 */
.L_x_79:
[----:B------:R-:W-:Y:S05]  /*3b10*/  NANOSLEEP 0x64 ;  /* 0x000000640000795d */ /* 0x000fea0003800000 */
[----:B------:R-:W-:-:S05]  /*3b20*/  UMOV UR7, 0x10 ;  /* 0x0000001000077882 */ /* 0x000fca0000000000 */
[----:B------:R-:W-:Y:S04]  /*3b30*/  DEPBAR.LE SB1, 0x36 ;  /* 0x00009d800000791a */ /* 0x000fe80000000000 */
[----:B------:R-:W1:Y:S02]  /*3b40*/  UTCATOMSWS.2CTA.FIND_AND_SET.ALIGN UP1, UR7, UR7 ;  /* 0x00000007000775e3 */ /* 0x000e640008220800 */
[----:B-1----:R-:W-:Y:S01]  /*3b50*/  MOV R11, UR7 ;  /* 0x00000007000b7c02 */ /* 0x002fe20008000f00 */
[----:B------:R-:W-:Y:S05]  /*3b60*/  BRA.U !UP1, `(.L_x_79) ;  /* 0xfffffffd09e87547 */ /* 0x000fea000b83ffff */
.L_x_78:
[----:B------:R-:W1:Y:S01]  /*3b70*/  LDS R5, [UR6+0x10] ;  /* 0x00001006ff057984 */ /* 0x000e620008000800 */
[----:B------:R-:W-:Y:S01]  /*3b80*/  IMAD.U32 R3, RZ, RZ, UR37 ;  /* 0x00000025ff037e24 */ /* 0x000fe2000f8e00ff */
[----:B------:R-:W-:-:S03]  /*3b90*/  MOV R2, UR4 ;  /* 0x0000000400027c02 */ /* 0x000fc60008000f00 */
[----:B------:R-:W-:Y:S01]  /*3ba0*/  VIADD R3, R3, 0x240 ;  /* 0x0000024003037836 */ /* 0x000fe20000000000 */
[----:B-1----:R-:W-:-:S04]  /*3bb0*/  SHF.L.U32 R5, R5, 0x1f, RZ ;  /* 0x0000001f05057819 */ /* 0x002fc800000006ff */
[----:B------:R-:W1:Y:S02]  /*3bc0*/  SYNCS.PHASECHK.TRANS64.TRYWAIT P0, [UR6+0x8], R5 ;  /* 0x00000805ff0075a7 */ /* 0x000e640008001106 */
[----:B-1----:R-:W-:Y:S05]  /*3bd0*/  @P0 BRA `(.L_x_80) ;  /* 0x0000000000080947 */ /* 0x002fea0003800000 */
[----:B------:R-:W1:Y:S02]  /*3be0*/  SYNCS.PHASECHK.TRANS64.TRYWAIT P0, [UR6+0x8], R5 ;  /* 0x00000805ff0075a7 */ /* 0x000e640008001106 */
[----:B-1----:R-:W-:Y:S05]  /*3bf0*/  @!P0 BRA `(.L_x_81) ;  /* 0x0000009000808947 */ /* 0x002fea0003800000 */
.L_x_80:
[----:B-1----:R-:W-:Y:S01]  /*3c00*/  HFMA2 R4, -RZ, RZ, 0, 5.9604644775390625e-08 ;  /* 0x00000001ff047431 */ /* 0x002fe200000001ff */
[----:B------:R-:W-:Y:S01]  /*3c10*/  UPRMT UR7, UR4, 0x654, UR8 ;  /* 0x0000065404077896 */ /* 0x000fe20008000008 */
[----:B------:R-:W-:Y:S01]  /*3c20*/  IMAD.MOV.U32 R6, RZ, RZ, 0xffff ;  /* 0x0000ffffff067424 */ /* 0x000fe200078e00ff */
[----:B------:R-:W-:Y:S01]  /*3c30*/  PRMT R2, R2, 0x654, R3 ;  /* 0x0000065402027816 */ /* 0x000fe20000000003 */
[----:B------:R-:W-:Y:S02]  /*3c40*/  IMAD.MOV.U32 R5, RZ, RZ, 0x4 ;  /* 0x00000004ff057424 */ /* 0x000fe400078e00ff */
[----:B------:R-:W-:Y:S01]  /*3c50*/  IMAD.SHL.U32 R9, R11, 0x20, RZ ;  /* 0x000000200b097824 */ /* 0x000fe200078e00ff */
[----:B------:R-:W-:Y:S02]  /*3c60*/  MOV R3, UR7 ;  /* 0x0000000700037c02 */ /* 0x000fe40008000f00 */
[-C--:B------:R-:W-:Y:S01]  /*3c70*/  SHF.L.U32 R7, R6, R11.reuse, RZ ;  /* 0x0000000b06077219 */ /* 0x080fe200000006ff */
[----:B------:R1:W-:Y:S01]  /*3c80*/  SYNCS.ARRIVE.TRANS64.RED RZ, [UR7], R5 ;  /* 0x00000005ffff79a7 */ /* 0x0003e20008000407 */
[----:B------:R-:W-:Y:S01]  /*3c90*/  SHF.L.U32 R6, R4, R11, RZ ;  /* 0x0000000b04067219 */ /* 0x000fe200000006ff */
[----:B------:R1:W-:Y:S04]  /*3ca0*/  STS [UR37+0x240], R9 ;  /* 0x00024009ff007988 */ /* 0x0003e80008000825 */
[----:B------:R1:W-:Y:S04]  /*3cb0*/  STAS [R2.64], R11 ;  /* 0x0000000b02007dbd */ /* 0x0003e8000c0008ff */
[----:B------:R1:W-:Y:S04]  /*3cc0*/  ATOMS.OR RZ, [UR6+0x14], R7 ;  /* 0x00001407ffff798c */ /* 0x0003e8000b000006 */
[----:B------:R1:W-:Y:S04]  /*3cd0*/  ATOMS.OR RZ, [UR6+0x18], R6 ;  /* 0x00001806ffff798c */ /* 0x0003e8000b000006 */
[----:B------:R1:W-:Y:S02]  /*3ce0*/  ATOMS.XOR RZ, [UR6+0x10], R4 ;  /* 0x00001004ffff798c */ /* 0x0003e4000b800006 */
.L_x_77:
[----:B------:R-:W-:Y:S05]  /*3cf0*/  BSYNC B0 ;  /* 0x0000000000007941 */ /* 0x000fea0003800000 */
.L_x_76:
[----:B------:R-:W-:Y:S05]  /*3d00*/  BRA.U UP0, `(.L_x_82) ;  /* 0x00000001006c7547 */ /* 0x000fea000b800000 */
[----:B------:R-:W-:-:S03]  /*3d10*/  UMOV UR7, 0xffffffff ;  /* 0xffffffff00077882 */ /* 0x000fc60000000000 */
[----:B------:R-:W-:Y:S05]  /*3d20*/  BRA.DIV UR7, `(.L_x_83) ;  /* 0x00000092074c7947 */ /* 0x000fea000b800000 */
[----:B------:R-:W-:-:S13]  /*3d30*/  ELECT P6, URZ, PT ;  /* 0x0000000000ff782f */ /* 0x000fda00038c0000 */
.L_x_213:
[----:B------:R-:W-:Y:S05]  /*3d40*/  @!P6 BRA `(.L_x_82) ;  /* 0x00000000005ce947 */ /* 0x000fea0003800000 */
[----:B-1----:R-:W1:Y:S02]  /*3d50*/  LDS R3, [UR6+0x10] ;  /* 0x00001006ff037984 */ /* 0x002e640008000800 */
[----:B-1----:R-:W-:-:S04]  /*3d60*/  SHF.L.U32 R3, R3, 0x1f, RZ ;  /* 0x0000001f03037819 */ /* 0x002fc800000006ff */
[----:B------:R-:W1:Y:S02]  /*3d70*/  SYNCS.PHASECHK.TRANS64.TRYWAIT P0, [UR6+0x8], R3 ;  /* 0x00000803ff0075a7 */ /* 0x000e640008001106 */
[----:B-1----:R-:W-:Y:S05]  /*3d80*/  @P0 BRA `(.L_x_84) ;  /* 0x0000000000080947 */ /* 0x002fea0003800000 */
[----:B------:R-:W1:Y:S02]  /*3d90*/  SYNCS.PHASECHK.TRANS64.TRYWAIT P0, [UR6+0x8], R3 ;  /* 0x00000803ff0075a7 */ /* 0x000e640008001106 */
[----:B-1----:R-:W-:Y:S05]  /*3da0*/  @!P0 BRA `(.L_x_85) ;  /* 0x00000090004c8947 */ /* 0x002fea0003800000 */
.L_x_84:
[----:B------:R-:W2:Y:S01]  /*3db0*/  LDS R5, [UR37+0x240] ;  /* 0x00024025ff057984 */ /* 0x000ea20008000800 */
[----:B-1----:R-:W-:Y:S02]  /*3dc0*/  HFMA2 R2, -RZ, RZ, 0, 5.9604644775390625e-08 ;  /* 0x00000001ff027431 */ /* 0x002fe400000001ff */
[----:B------:R-:W-:Y:S01]  /*3dd0*/  IMAD.MOV.U32 R3, RZ, RZ, 0xffff ;  /* 0x0000ffffff037424 */ /* 0x000fe200078e00ff */
[----:B------:R-:W-:Y:S01]  /*3de0*/  UPRMT UR7, UR4, 0x654, UR8 ;  /* 0x0000065404077896 */ /* 0x000fe20008000008 */
[----:B--2---:R-:W-:-:S03]  /*3df0*/  IMAD.SHL.U32 R4, R5, 0x20, RZ ;  /* 0x0000002005047824 */ /* 0x004fc600078e00ff */
[-C--:B------:R-:W-:Y:S02]  /*3e00*/  SHF.L.U32 R3, R3, R5.reuse, RZ ;  /* 0x0000000503037219 */ /* 0x080fe400000006ff */
[----:B------:R-:W-:Y:S01]  /*3e10*/  SHF.L.U32 R5, R2, R5, RZ ;  /* 0x0000000502057219 */ /* 0x000fe200000006ff */
[----:B------:R2:W-:Y:S04]  /*3e20*/  STS [UR37+0x240], R4 ;  /* 0x00024004ff007988 */ /* 0x0005e80008000825 */
[----:B------:R2:W-:Y:S04]  /*3e30*/  ATOMS.OR RZ, [UR6+0x14], R3 ;  /* 0x00001403ffff798c */ /* 0x0005e8000b000006 */
[----:B------:R2:W-:Y:S01]  /*3e40*/  ATOMS.OR RZ, [UR6+0x18], R5 ;  /* 0x00001805ffff798c */ /* 0x0005e2000b000006 */
[----:B------:R-:W-:Y:S03]  /*3e50*/  SYNCS.ARRIVE.TRANS64.RED.A1T0 RZ, [UR7], RZ ;  /* 0x000000ffffff79a7 */ /* 0x000fe60008100407 */
[----:B------:R2:W-:Y:S01]  /*3e60*/  ATOMS.XOR RZ, [UR6+0x10], R2 ;  /* 0x00001002ffff798c */ /* 0x0005e2000b800006 */
[----:B------:R-:W-:Y:S05]  /*3e70*/  BRA `(.L_x_82) ;  /* 0x0000000000107947 */ /* 0x000fea0003800000 */
.L_x_75:
[----:B------:R-:W-:-:S05]  /*3e80*/  MOV R2, 0xffffffff ;  /* 0xffffffff00027802 */ /* 0x000fca0000000f00 */
[----:B------:R1:W-:Y:S02]  /*3e90*/  STS [UR37+0x240], R2 ;  /* 0x00024002ff007988 */ /* 0x0003e40008000825 */
[----:B-1----:R-:W-:Y:S02]  /*3ea0*/  MOV R2, 0x3ec0 ;  /* 0x00003ec000027802 */ /* 0x002fe40000000f00 */
[----:B-----5:R-:W-:Y:S05]  /*3eb0*/  CALL.REL.NOINC `($__internal_1_$__cuda_sm10x_tcgen05_guardrail_trap_phase_invalid_during_alloc) ;  /* 0x0000009400ec7944 */ /* 0x020fea0003c00000 */
.L_x_82:
[----:B------:R-:W-:Y:S05]  /*3ec0*/  WARPSYNC.ALL ;  /* 0x0000000000007948 */ /* 0x000fea0003800000 */
[----:B------:R-:W3:Y:S01]  /*3ed0*/  S2UR UR8, SR_CgaCtaId ;  /* 0x00000000000879c3 */ /* 0x000ee20000008800 */
[----:B------:R-:W-:Y:S01]  /*3ee0*/  UMOV UR6, 0x400 ;  /* 0x0000040000067882 */ /* 0x000fe20000000000 */
[----:B------:R-:W-:-:S06]  /*3ef0*/  NOP ;  /* 0x0000000000007918 */ /* 0x000fcc0000000000 */
[----:B------:R-:W-:Y:S06]  /*3f00*/  BAR.ARV 0x6, 0xa0 ;  /* 0x0182800000007b1d */ /* 0x000fec0000002000 */
[----:B------:R-:W-:Y:S01]  /*3f10*/  LOP3.LUT R0, R0, 0xffff, RZ, 0xc0, !PT ;  /* 0x0000ffff00007812 */ /* 0x000fe200078ec0ff */
[----:B-1----:R-:W-:Y:S01]  /*3f20*/  IMAD.MOV.U32 R9, RZ, RZ, 0x1 ;  /* 0x00000001ff097424 */ /* 0x002fe200078e00ff */
[----:B------:R-:W-:Y:S01]  /*3f30*/  LOP3.LUT R8, R8, 0xffff, RZ, 0xc0, !PT ;  /* 0x0000ffff08087812 */ /* 0x000fe200078ec0ff */
[----:B------:R-:W-:Y:S01]  /*3f40*/  UMOV UR22, URZ ;  /* 0x000000ff00167c82 */ /* 0x000fe20008000000 */
[----:B------:R-:W-:Y:S01]  /*3f50*/  R2UR UR12, R0 ;  /* 0x00000000000c72ca */ /* 0x000fe200000e0000 */
[----:B------:R-:W-:Y:S01]  /*3f60*/  UMOV UR21, URZ ;  /* 0x000000ff00157c82 */ /* 0x000fe20008000000 */
[----:B------:R-:W-:Y:S01]  /*3f70*/  R2UR UR13, R8 ;  /* 0x00000000080d72ca */ /* 0x000fe200000e0000 */
[----:B------:R-:W-:Y:S01]  /*3f80*/  IMAD.MOV.U32 R8, RZ, RZ, RZ ;  /* 0x000000ffff087224 */ /* 0x000fe200078e00ff */
[----:B------:R-:W-:-:S02]  /*3f90*/  UISETP.NE.AND UP2, UPT, UR5, URZ, UPT ;  /* 0x000000ff0500728c */ /* 0x000fc4000bf45270 */
[----:B---3--:R-:W-:Y:S01]  /*3fa0*/  ULEA UR8, UR8, UR6, 0x18 ;  /* 0x0000000608087291 */ /* 0x008fe2000f8ec0ff */
[----:B------:R-:W1:Y:S03]  /*3fb0*/  LDCU UR6, c[0x0][0x38c] ;  /* 0x00007180ff0677ac */ /* 0x000e660008000800 */
[----:B------:R-:W-:Y:S02]  /*3fc0*/  UIADD3 UR14, UPT, UPT, UR8, 0xc600, URZ ;  /* 0x0000c600080e7890 */ /* 0x000fe4000fffe0ff */
[----:B------:R-:W-:-:S03]  /*3fd0*/  UIADD3 UR15, UPT, UPT, UR8, 0x22600, URZ ;  /* 0x00022600080f7890 */ /* 0x000fc6000fffe0ff */
[----:B--2---:R-:W2:Y:S01]  /*3fe0*/  LDS R2, [UR8+0x240] ;  /* 0x00024008ff027984 */ /* 0x004ea20008000800 */
[----:B------:R-:W-:Y:S02]  /*3ff0*/  USHF.R.U32.HI UR14, URZ, 0x4, UR14 ;  /* 0x00000004ff0e7899 */ /* 0x000fe4000801160e */
[----:B------:R-:W-:Y:S02]  /*4000*/  USHF.R.U32.HI UR15, URZ, 0x4, UR15 ;  /* 0x00000004ff0f7899 */ /* 0x000fe4000801160f */
[----:B------:R-:W-:Y:S02]  /*4010*/  ULOP3.LUT UR14, UR14, 0x3fff, URZ, 0xc0, !UPT ;  /* 0x00003fff0e0e7892 */ /* 0x000fe4000f8ec0ff */
[----:B------:R-:W-:Y:S02]  /*4020*/  ULOP3.LUT UR15, UR15, 0x3fff, URZ, 0xc0, !UPT ;  /* 0x00003fff0f0f7892 */ /* 0x000fe4000f8ec0ff */
[----:B------:R-:W-:Y:S02]  /*4030*/  ULOP3.LUT UR14, UR14, 0x10000, URZ, 0xfc, !UPT ;  /* 0x000100000e0e7892 */ /* 0x000fe4000f8efcff */
[----:B-1----:R-:W-:-:S02]  /*4040*/  UIADD3 UR6, UPT, UPT, UR6, 0x1f, URZ ;  /* 0x0000001f06067890 */ /* 0x002fc4000fffe0ff */
[----:B------:R-:W-:Y:S02]  /*4050*/  ULOP3.LUT UR15, UR15, 0x10000, URZ, 0xfc, !UPT ;  /* 0x000100000f0f7892 */ /* 0x000fe4000f8efcff */
[----:B------:R-:W-:Y:S01]  /*4060*/  USHF.R.S32.HI UR7, URZ, 0x1f, UR6 ;  /* 0x0000001fff077899 */ /* 0x000fe20008011406 */
[----:B------:R-:W-:Y:S01]  /*4070*/  UMOV UR20, URZ ;  /* 0x000000ff00147c82 */ /* 0x000fe20008000000 */
[----:B------:R-:W-:Y:S02]  /*4080*/  UMOV UR26, 0x0 ;  /* 0x00000000001a7882 */ /* 0x000fe40000000000 */
[----:B------:R-:W-:Y:S01]  /*4090*/  ULEA.HI UR7, UR7, UR6, URZ, 0x5 ;  /* 0x0000000607077291 */ /* 0x000fe2000f8f28ff */
[----:B------:R-:W-:-:S03]  /*40a0*/  UMOV UR27, 0x104004a0 ;  /* 0x104004a0001b7882 */ /* 0x000fc60000000000 */
[----:B------:R-:W-:-:S04]  /*40b0*/  USHF.R.S32.HI UR7, URZ, 0x5, UR7 ;  /* 0x00000005ff077899 */ /* 0x000fc80008011407 */
[----:B------:R-:W-:-:S04]  /*40c0*/  UISETP.LT.AND UP0, UPT, UR7, 0x1, UPT ;  /* 0x000000010700788c */ /* 0x000fc8000bf01270 */
[----:B------:R-:W-:Y:S01]  /*40d0*/  USEL UR23, UR7, 0x1, !UP0 ;  /* 0x0000000107177887 */ /* 0x000fe2000c000000 */
[----:B--2---:R-:W-:Y:S02]  /*40e0*/  R2UR UR24, R2 ;  /* 0x00000000021872ca */ /* 0x004fe400000e0000 */
[----:B------:R-:W-:-:S13]  /*40f0*/  CS2R R2, SRZ ;  /* 0x0000000000027805 */ /* 0x000fda000001ff00 */
.L_x_93:
[C---:B------:R-:W-:Y:S02]  /*4100*/  LEA R0, R8.reuse, UR8, 0x3 ;  /* 0x0000000808007c11 */ /* 0x040fe4000f8e18ff */
[----:B------:R-:W-:Y:S02]  /*4110*/  SHF.L.U32 R5, R3, 0x1f, RZ ;  /* 0x0000001f03057819 */ /* 0x000fe400000006ff */
[----:B------:R-:W-:Y:S02]  /*4120*/  LEA R4, R8, UR8, 0x4 ;  /* 0x0000000808047c11 */ /* 0x000fe4000f8e20ff */
[----:B------:R-:W1:Y:S02]  /*4130*/  SYNCS.PHASECHK.TRANS64.TRYWAIT P0, [R0+URZ+0x1b0], R5 ;  /* 0x0001b005000075a7 */ /* 0x000e6400080011ff */
[----:B-1-34-:R-:W-:Y:S05]  /*4140*/  @!P0 BRA `(.L_x_86) ;  /* 0x0000008c007c8947 */ /* 0x01afea0003800000 */
.L_x_214:
[----:B-1----:R-:W1:Y:S01]  /*4150*/  LDS.128 R4, [R4+0x220] ;  /* 0x0002200004047984 */ /* 0x002e620000000c00 */
[----:B------:R-:W-:Y:S02]  /*4160*/  VIADD R0, R0, 0x1c0 ;  /* 0x000001c000007836 */ /* 0x000fe40000000000 */
[----:B------:R-:W-:Y:S01]  /*4170*/  VIADD R8, R8, 0x1 ;  /* 0x0000000108087836 */ /* 0x000fe20000000000 */
[----:B------:R-:W-:Y:S01]  /*4180*/  @!PT LDS RZ, [RZ] ;  /* 0x00000000fffff984 */ /* 0x000fe20000000800 */
[----:B------:R-:W-:Y:S01]  /*4190*/  @!PT LDS RZ, [RZ] ;  /* 0x00000000fffff984 */ /* 0x000fe20000000800 */
[----:B------:R-:W-:Y:S01]  /*41a0*/  @!PT LDS RZ, [RZ] ;  /* 0x00000000fffff984 */ /* 0x000fe20000000800 */
[----:B------:R-:W-:Y:S01]  /*41b0*/  @!PT LDS RZ, [RZ] ;  /* 0x00000000fffff984 */ /* 0x000fe20000000800 */
[----:B------:R2:W-:Y:S06]  /*41c0*/  MEMBAR.ALL.CTA ;  /* 0x0000000000007992 */ /* 0x0005ec0000008000 */
[----:B--2---:R-:W2:Y:S01]  /*41d0*/  FENCE.VIEW.ASYNC.S ;  /* 0x00000000000073c6 */ /* 0x004ea20000000000 */
[----:B------:R-:W-:-:S04]  /*41e0*/  PRMT R0, RZ, 0x654, R0 ;  /* 0x00000654ff007816 */ /* 0x000fc80000000000 */
[----:B--2---:R2:W-:Y:S01]  /*41f0*/  SYNCS.ARRIVE.TRANS64.RED.A1T0 RZ, [R0+URZ], RZ ;  /* 0x000000ff00ff79a7 */ /* 0x0045e200081004ff */
[----:B-1----:R-:W-:Y:S01]  /*4200*/  LOP3.LUT P1, RZ, R6, 0x1, RZ, 0xc0, !PT ;  /* 0x0000000106ff7812 */ /* 0x002fe2000782c0ff */
[----:B--2---:R-:W-:-:S12]  /*4210*/  BRA.U UP2, `(.L_x_87) ;  /* 0x0000000102cc7547 */ /* 0x004fd8000b800000 */
[----:B------:R-:W1:Y:S01]  /*4220*/  LDCU UR6, c[0x0][0x38c] ;  /* 0x00007180ff0677ac */ /* 0x000e620008000800 */
[----:B------:R-:W-:Y:S02]  /*4230*/  PLOP3.LUT P2, PT, PT, PT, PT, 0x80, 0x8 ;  /* 0x000000000008781c */ /* 0x000fe40003f4f070 */
[----:B------:R-:W-:Y:S01]  /*4240*/  SHF.L.U32 R5, R9, 0x1f, RZ ;  /* 0x0000001f09057819 */ /* 0x000fe200000006ff */
[----:B------:R-:W-:Y:S02]  /*4250*/  ULEA UR11, UR22, UR8, 0x3 ;  /* 0x00000008160b7291 */ /* 0x000fe4000f8e18ff */
[----:B-1----:R-:W-:-:S06]  /*4260*/  UISETP.GE.AND UP0, UPT, UR6, 0x1, UPT ;  /* 0x000000010600788c */ /* 0x002fcc000bf06270 */
[----:B------:R-:W-:-:S05]  /*4270*/  PLOP3.LUT P0, PT, PT, PT, UP0, 0x80, 0x8 ;  /* 0x000000000008781c */ /* 0x000fca0003f0f008 */
[----:B------:R-:W-:-:S08]  /*4280*/  @UP0 ULEA UR6, UR21, UR8, 0x3 ;  /* 0x0000000815060291 */ /* 0x000fd0000f8e18ff */
[----:B------:R-:W-:-:S04]  /*4290*/  @P0 SHF.L.U32 R0, R2, 0x1f, RZ ;  /* 0x0000001f02000819 */ /* 0x000fc800000006ff */
[----:B------:R1:W2:Y:S01]  /*42a0*/  @P0 SYNCS.PHASECHK.TRANS64.TRYWAIT P2, [UR6], R0 ;  /* 0x00000000ff0005a7 */ /* 0x0002a20008041106 */
[----:B------:R-:W3:Y:S02]  /*42b0*/  SYNCS.PHASECHK.TRANS64.TRYWAIT P0, [UR11+0x1e0], R5 ;  /* 0x0001e005ff0075a7 */ /* 0x000ee4000800110b */
[----:B-123--:R-:W-:Y:S05]  /*42c0*/  @!P0 BRA `(.L_x_88) ;  /* 0x0000008c00308947 */ /* 0x00efea0003800000 */
.L_x_216:
[----:B------:R-:W-:Y:S01]  /*42d0*/  UMOV UR19, UR20 ;  /* 0x0000001400137c82 */ /* 0x000fe20008000000 */
[----:B------:R-:W-:Y:S05]  /*42e0*/  BRA.U !UP0, `(.L_x_89) ;  /* 0x0000000108887547 */ /* 0x000fea000b800000 */
[----:B------:R-:W-:Y:S02]  /*42f0*/  UIADD3 UR19, UPT, UPT, UR23, UR20, URZ ;  /* 0x0000001417137290 */ /* 0x000fe4000fffe0ff */
[----:B------:R-:W-:Y:S02]  /*4300*/  ULEA UR10, UR22, UR24, 0x8 ;  /* 0x00000018160a7291 */ /* 0x000fe4000f8e40ff */
[----:B------:R-:W-:Y:S01]  /*4310*/  UPLOP3.LUT UP3, UPT, UPT, UPT, UPT, 0x40, 0x4 ;  /* 0x000000000004789c */ /* 0x000fe20003f6e870 */
[----:B------:R-:W-:Y:S01]  /*4320*/  UMOV UR18, UR7 ;  /* 0x0000000700127c82 */ /* 0x000fe20008000000 */
[----:B------:R-:W-:-:S09]  /*4330*/  UMOV UR17, UR21 ;  /* 0x0000001500117c82 */ /* 0x000fd20008000000 */
.L_x_92:
[----:B--2---:R-:W-:Y:S01]  /*4340*/  ULEA UR9, UR17, UR8, 0x3 ;  /* 0x0000000811097291 */ /* 0x004fe2000f8e18ff */
[----:B---3--:R-:W-:Y:S11]  /*4350*/  @P2 BRA `(.L_x_90) ;  /* 0x00000000000c2947 */ /* 0x008ff60003800000 */
[----:B-1----:R-:W-:Y:S04]  /*4360*/  SHF.L.U32 R5, R2, 0x1f, RZ ;  /* 0x0000001f02057819 */ /* 0x002fe800000006ff */
[----:B------:R-:W1:Y:S02]  /*4370*/  SYNCS.PHASECHK.TRANS64.TRYWAIT P0, [UR9], R5 ;  /* 0x00000005ff0075a7 */ /* 0x000e640008001109 */
[----:B-1----:R-:W-:Y:S05]  /*4380*/  @!P0 BRA `(.L_x_91) ;  /* 0x0000008c00188947 */ /* 0x002fea0003800000 */
.L_x_90:
[----:B------:R-:W-:Y:S01]  /*4390*/  UISETP.NE.AND UP0, UPT, UR18, 0x1, UPT ;  /* 0x000000011200788c */ /* 0x000fe2000bf05270 */
[----:B------:R-:W-:Y:S01]  /*43a0*/  PLOP3.LUT P2, PT, PT, PT, PT, 0x80, 0x8 ;  /* 0x000000000008781c */ /* 0x000fe20003f4f070 */
[----:B------:R-:W-:Y:S02]  /*43b0*/  UIADD3 UR21, UPT, UPT, UR17, 0x1, URZ ;  /* 0x0000000111157890 */ /* 0x000fe4000fffe0ff */
[----:B------:R-:W-:Y:S02]  /*43c0*/  ULEA UR28, UR17, UR15, 0x8 ;  /* 0x0000000f111c7291 */ /* 0x000fe4000f8e40ff */
[----:B------:R-:W-:Y:S01]  /*43d0*/  UISETP.NE.AND UP1, UPT, UR21, 0x16, UPT ;  /* 0x000000161500788c */ /* 0x000fe2000bf25270 */
[----:B------:R-:W-:Y:S01]  /*43e0*/  PLOP3.LUT P0, PT, PT, PT, UP0, 0x80, 0x8 ;  /* 0x000000000008781c */ /* 0x000fe20003f0f008 */
[----:B------:R-:W-:Y:S02]  /*43f0*/  ULEA UR30, UR17, UR14, 0x8 ;  /* 0x0000000e111e7291 */ /* 0x000fe4000f8e40ff */
[----:B------:R-:W-:Y:S02]  /*4400*/  USEL UR16, URZ, 0x1, UP1 ;  /* 0x00000001ff107887 */ /* 0x000fe40008800000 */
[----:B------:R-:W-:Y:S02]  /*4410*/  USEL UR21, UR21, URZ, UP1 ;  /* 0x000000ff15157287 */ /* 0x000fe40008800000 */
[----:B------:R-:W-:Y:S02]  /*4420*/  UIADD3 UR9, UPT, UPT, UR9, 0xb0, URZ ;  /* 0x000000b009097890 */ /* 0x000fe4000fffe0ff */
[----:B------:R-:W-:Y:S01]  /*4430*/  @UP0 ULEA UR6, UR21, UR8, 0x3 ;  /* 0x0000000815060291 */ /* 0x000fe2000f8e18ff */
[----:B------:R-:W-:Y:S01]  /*4440*/  LOP3.LUT R2, R2, UR16, RZ, 0x3c, !PT ;  /* 0x0000001002027c12 */ /* 0x000fe2000f8e3cff */
[----:B------:R-:W-:Y:S01]  /*4450*/  UMOV UR29, 0xc0004010 ;  /* 0xc0004010001d7882 */ /* 0x000fe20000000000 */
[----:B------:R-:W-:Y:S01]  /*4460*/  UMOV UR31, 0xc0004010 ;  /* 0xc0004010001f7882 */ /* 0x000fe20000000000 */
[----:B------:R-:W-:Y:S01]  /*4470*/  UIADD3 UR20, UPT, UPT, UR20, 0x1, URZ ;  /* 0x0000000114147890 */ /* 0x000fe2000fffe0ff */
[----:B-1----:R-:W-:Y:S01]  /*4480*/  @P0 SHF.L.U32 R0, R2, 0x1f, RZ ;  /* 0x0000001f02000819 */ /* 0x002fe200000006ff */
[----:B------:R-:W-:Y:S02]  /*4490*/  UIADD3 UR18, UPT, UPT, UR18, -0x1, URZ ;  /* 0xffffffff12127890 */ /* 0x000fe4000fffe0ff */
[----:B------:R-:W-:Y:S01]  /*44a0*/  UISETP.NE.AND UP0, UPT, UR20, UR19, UPT ;  /* 0x000000131400728c */ /* 0x000fe2000bf05270 */
[----:B------:R2:W3:Y:S01]  /*44b0*/  @P0 SYNCS.PHASECHK.TRANS64.TRYWAIT P2, [UR6], R0 ;  /* 0x00000000ff0005a7 */ /* 0x0004e20008041106 */
[----:B------:R2:W-:Y:S01]  /*44c0*/  UTCIMMA.2CTA gdesc[UR30], gdesc[UR28], tmem[UR10], tmem[UR26], idesc[UR27], UP3 ;  /* 0x00ff1a1c1e0075ea */ /* 0x0005e20009a0010a */
[----:B------:R-:W-:Y:S01]  /*44d0*/  UPLOP3.LUT UP3, UPT, UPT, UPT, UPT, 0x80, 0x8 ;  /* 0x000000000008789c */ /* 0x000fe20003f6f070 */
[----:B------:R2:W-:Y:S01]  /*44e0*/  UTCBAR.2CTA.MULTICAST [UR9], URZ, UR13 ;  /* 0x000000ff090073e9 */ /* 0x0005e2000820080d */
[----:B------:R-:W-:Y:S04]  /*44f0*/  UMOV UR17, UR21 ;  /* 0x0000001500117c82 */ /* 0x000fe80008000000 */
[----:B------:R-:W-:Y:S05]  /*4500*/  BRA.U UP0, `(.L_x_92) ;  /* 0xfffffffd008c7547 */ /* 0x000fea000b83ffff */
.L_x_89:
[----:B------:R-:W-:Y:S01]  /*4510*/  UIADD3 UR11, UPT, UPT, UR11, 0x1d0, URZ ;  /* 0x000001d00b0b7890 */ /* 0x000fe2000fffe0ff */
[----:B------:R-:W-:-:S08]  /*4520*/  UMOV UR20, UR19 ;  /* 0x0000001300147c82 */ /* 0x000fd00008000000 */
[----:B------:R4:W-:Y:S01]  /*4530*/  UTCBAR.2CTA.MULTICAST [UR11], URZ, UR12 ;  /* 0x000000ff0b0073e9 */ /* 0x0009e2000820080c */
[----:B------:R-:W-:Y:S02]  /*4540*/  NOP ;  /* 0x0000000000007918 */ /* 0x000fe40000000000 */
.L_x_87:
[----:B------:R-:W-:Y:S01]  /*4550*/  UIADD3 UR22, UPT, UPT, UR22, 0x1, URZ ;  /* 0x0000000116167890 */ /* 0x000fe2000fffe0ff */
[----:B------:R-:W-:-:S03]  /*4560*/  ISETP.NE.AND P0, PT, R8, 0x2, PT ;  /* 0x000000020800780c */ /* 0x000fc60003f05270 */
[----:B------:R-:W-:Y:S01]  /*4570*/  UISETP.NE.AND UP0, UPT, UR22, 0x2, UPT ;  /* 0x000000021600788c */ /* 0x000fe2000bf05270 */
[----:B-12---:R-:W-:Y:S02]  /*4580*/  SEL R0, RZ, 0x1, P0 ;  /* 0x00000001ff007807 */ /* 0x006fe40000000000 */
[----:B------:R-:W-:Y:S01]  /*4590*/  SEL R8, R8, RZ, P0 ;  /* 0x000000ff08087207 */ /* 0x000fe20000000000 */
[----:B------:R-:W-:Y:S01]  /*45a0*/  USEL UR6, URZ, 0x1, UP0 ;  /* 0x00000001ff067887 */ /* 0x000fe20008000000 */
[----:B------:R-:W-:Y:S01]  /*45b0*/  LOP3.LUT R3, R3, R0, RZ, 0x3c, !PT ;  /* 0x0000000003037212 */ /* 0x000fe200078e3cff */
[----:B------:R-:W-:-:S04]  /*45c0*/  USEL UR22, UR22, URZ, UP0 ;  /* 0x000000ff16167287 */ /* 0x000fc80008000000 */
[----:B------:R-:W-:Y:S01]  /*45d0*/  LOP3.LUT R9, R9, UR6, RZ, 0x3c, !PT ;  /* 0x0000000609097c12 */ /* 0x000fe2000f8e3cff */
[----:B------:R-:W-:Y:S07]  /*45e0*/  @P1 BRA `(.L_x_93) ;  /* 0xfffffff800c41947 */ /* 0x000fee000383ffff */
[----:B------:R-:W1:Y:S01]  /*45f0*/  S2UR UR6, SR_CgaCtaId ;  /* 0x00000000000679c3 */ /* 0x000e620000008800 */
[----:B------:R-:W-:Y:S01]  /*4600*/  ELECT P0, URZ, PT ;  /* 0x0000000000ff782f */ /* 0x000fe20003800000 */
[----:B------:R-:W-:Y:S01]  /*4610*/  HFMA2 R0, -RZ, RZ, 0, 5.9604644775390625e-08 ;  /* 0x00000001ff007431 */ /* 0x000fe200000001ff */
[----:B------:R-:W-:-:S05]  /*4620*/  UMOV UR7, 0x40 ;  /* 0x0000004000077882 */ /* 0x000fca0000000000 */
[----:B------:R-:W-:Y:S01]  /*4630*/  UVIRTCOUNT.DEALLOC.SMPOOL 0x80 ;  /* 0x000000800000784c */ /* 0x000fe20000000000 */
[----:B------:R-:W-:Y:S02]  /*4640*/  UISETP.NE.AND UP0, UPT, UR5, URZ, UPT ;  /* 0x000000ff0500728c */ /* 0x000fe4000bf05270 */
[----:B-1----:R-:W-:-:S09]  /*4650*/  ULEA UR6, UR6, UR7, 0x18 ;  /* 0x0000000706067291 */ /* 0x002fd2000f8ec0ff */
[----:B------:R1:W-:Y:S01]  /*4660*/  @P0 STS.U8 [UR6+0x1c], R0 ;  /* 0x00001c00ff000988 */ /* 0x0003e20008000006 */
[----:B------:R-:W-:Y:S05]  /*4670*/  BRA.U UP0, `(.L_x_94) ;  /* 0x0000000100587547 */ /* 0x000fea000b800000 */
[----:B------:R-:W-:Y:S01]  /*4680*/  UIADD3 UR7, UPT, UPT, UR8, 0x1e0, URZ ;  /* 0x000001e008077890 */ /* 0x000fe2000fffe0ff */
[----:B------:R-:W-:-:S03]  /*4690*/  SHF.L.U32 R3, R9, 0x1f, RZ ;  /* 0x0000001f09037819 */ /* 0x000fc600000006ff */
[----:B------:R-:W-:-:S09]  /*46a0*/  ULEA UR5, UR22, UR7, 0x3 ;  /* 0x0000000716057291 */ /* 0x000fd2000f8e18ff */
[----:B------:R-:W2:Y:S02]  /*46b0*/  SYNCS.PHASECHK.TRANS64.TRYWAIT P0, [UR5], R3 ;  /* 0x00000003ff0075a7 */ /* 0x000ea40008001105 */
[----:B--2---:R-:W-:Y:S05]  /*46c0*/  @!P0 BRA `(.L_x_95) ;  /* 0x0000008800608947 */ /* 0x004fea0003800000 */
.L_x_219:
[----:B------:R-:W-:-:S04]  /*46d0*/  UIADD3 UR9, UPT, UPT, UR22, 0x1, URZ ;  /* 0x0000000116097890 */ /* 0x000fc8000fffe0ff */
[----:B------:R-:W-:-:S04]  /*46e0*/  UISETP.NE.AND UP1, UPT, UR9, 0x2, UPT ;  /* 0x000000020900788c */ /* 0x000fc8000bf25270 */
[----:B------:R-:W-:Y:S02]  /*46f0*/  USEL UR5, URZ, 0x1, UP1 ;  /* 0x00000001ff057887 */ /* 0x000fe40008800000 */
[----:B------:R-:W-:-:S04]  /*4700*/  USEL UR9, UR9, URZ, UP1 ;  /* 0x000000ff09097287 */ /* 0x000fc80008800000 */
[----:B------:R-:W-:Y:S01]  /*4710*/  ULEA UR9, UR9, UR7, 0x3 ;  /* 0x0000000709097291 */ /* 0x000fe2000f8e18ff */
[----:B-1----:R-:W-:-:S04]  /*4720*/  LOP3.LUT R3, R9, UR5, RZ, 0x3c, !PT ;  /* 0x0000000509037c12 */ /* 0x002fc8000f8e3cff */
[----:B------:R-:W-:Y:S01]  /*4730*/  SHF.L.U32 R3, R3, 0x1f, RZ ;  /* 0x0000001f03037819 */ /* 0x000fe200000006ff */
[----:B------:R-:W-:-:S04]  /*4740*/  IMAD.U32 R0, RZ, RZ, UR9 ;  /* 0x00000009ff007e24 */ /* 0x000fc8000f8e00ff */
[----:B------:R1:W2:Y:S03]  /*4750*/  SYNCS.PHASECHK.TRANS64.TRYWAIT P0, [R0+URZ], R3 ;  /* 0x00000003000075a7 */ /* 0x0002a600080011ff */
[----:B--2---:R-:W-:Y:S05]  /*4760*/  @!P0 NANOSLEEP.SYNCS 0x989680 ;  /* 0x009896800000895d */ /* 0x004fea0003900000 */
[----:B------:R-:W2:Y:S02]  /*4770*/  @!P0 SYNCS.PHASECHK.TRANS64 P0, [R0+URZ], R3 ;  /* 0x00000003000085a7 */ /* 0x000ea400080010ff */
[----:B--2---:R-:W-:Y:S05]  /*4780*/  @P0 BRA `(.L_x_96) ;  /* 0x0000000000200947 */ /* 0x004fea0003800000 */
.L_x_97:
[----:B--2---:R2:W1:Y:S02]  /*4790*/  SYNCS.PHASECHK.TRANS64.TRYWAIT P0, [R0+URZ], R3 ;  /* 0x00000003000075a7 */ /* 0x00446400080011ff */
[----:B-1----:R-:W-:Y:S05]  /*47a0*/  @!P0 NANOSLEEP.SYNCS 0x989680 ;  /* 0x009896800000895d */ /* 0x002fea0003900000 */
[----:B------:R-:W1:Y:S02]  /*47b0*/  @!P0 SYNCS.PHASECHK.TRANS64 P0, [R0+URZ], R3 ;  /* 0x00000003000085a7 */ /* 0x000e6400080010ff */
[----:B-1----:R-:W-:Y:S05]  /*47c0*/  @!P0 BRA `(.L_x_97) ;  /* 0xfffffffc00f08947 */ /* 0x002fea000383ffff */
[----:B------:R-:W-:Y:S05]  /*47d0*/  BRA `(.L_x_96) ;  /* 0x00000000000c7947 */ /* 0x000fea0003800000 */
.L_x_94:
[----:B------:R-:W-:-:S04]  /*47e0*/  UIADD3 UR5, UPT, UPT, UR8, 0x210, URZ ;  /* 0x0000021008057890 */ /* 0x000fc8000fffe0ff */
[----:B------:R-:W-:-:S09]  /*47f0*/  UPRMT UR5, UR4, 0x654, UR5 ;  /* 0x0000065404057896 */ /* 0x000fd20008000005 */
[----:B------:R-:W-:Y:S03]  /*4800*/  SYNCS.ARRIVE.TRANS64.RED.A1T0 RZ, [UR5], RZ ;  /* 0x000000ffffff79a7 */ /* 0x000fe60008100405 */
.L_x_96:
[----:B-12---:R-:W-:Y:S01]  /*4810*/  SHF.L.U32 R3, RZ, 0x1f, RZ ;  /* 0x0000001fff037819 */ /* 0x006fe200000006ff */
[----:B------:R-:W-:Y:S01]  /*4820*/  UIADD3 UR5, UPT, UPT, UR8, 0x210, URZ ;  /* 0x0000021008057890 */ /* 0x000fe2000fffe0ff */
[----:B------:R-:W-:Y:S02]  /*4830*/  PLOP3.LUT P0, PT, PT, PT, UP0, 0x80, 0x8 ;  /* 0x000000000008781c */ /* 0x000fe40003f0f008 */
[----:B------:R-:W1:Y:S02]  /*4840*/  SYNCS.PHASECHK.TRANS64.TRYWAIT P1, [UR8+0x210], R3 ;  /* 0x00021003ff0075a7 */ /* 0x000e640008021108 */
[----:B-1----:R-:W-:Y:S09]  /*4850*/  @!P1 BRA `(.L_x_98) ;  /* 0x0000008800149947 */ /* 0x002ff20003800000 */
.L_x_221:
[----:B------:R-:W-:Y:S01]  /*4860*/  @!UP0 UPRMT UR5, UR4, 0x654, UR5 ;  /* 0x0000065404058896 */ /* 0x000fe20008000005 */
[----:B------:R-:W-:Y:S02]  /*4870*/  UMOV UR8, 0xffff ;  /* 0x0000ffff00087882 */ /* 0x000fe40000000000 */
[----:B------:R-:W-:-:S06]  /*4880*/  UMOV UR4, 0x1 ;  /* 0x0000000100047882 */ /* 0x000fcc0000000000 */
[----:B------:R-:W-:Y:S01]  /*4890*/  @!P0 SYNCS.ARRIVE.TRANS64.RED.A1T0 RZ, [UR5], RZ ;  /* 0x000000ffffff89a7 */ /* 0x000fe20008100405 */
[----:B------:R-:W-:Y:S01]  /*48a0*/  NOP ;  /* 0x0000000000007918 */ /* 0x000fe20000000000 */
[----:B-1----:R-:W1:Y:S01]  /*48b0*/  LDS R0, [UR6+0x14] ;  /* 0x00001406ff007984 */ /* 0x002e620008000800 */
[----:B------:R-:W-:-:S04]  /*48c0*/  ULOP3.LUT UR5, UR24, 0xffff, URZ, 0xc0, !UPT ;  /* 0x0000ffff18057892 */ /* 0x000fc8000f8ec0ff */
[----:B------:R-:W-:-:S04]  /*48d0*/  USHF.R.U32.HI UR5, URZ, 0x5, UR5 ;  /* 0x00000005ff057899 */ /* 0x000fc80008011605 */
[----:B------:R-:W-:Y:S02]  /*48e0*/  USHF.L.U32 UR8, UR8, UR5, URZ ;  /* 0x0000000508087299 */ /* 0x000fe400080006ff */
[----:B------:R-:W-:-:S04]  /*48f0*/  USHF.L.U32 UR4, UR4, UR5, URZ ;  /* 0x0000000504047299 */ /* 0x000fc800080006ff */
[----:B-1----:R-:W-:-:S04]  /*4900*/  LOP3.LUT R0, R0, UR8, RZ, 0xc0, !PT ;  /* 0x0000000800007c12 */ /* 0x002fc8000f8ec0ff */
[----:B------:R-:W-:-:S13]  /*4910*/  ISETP.NE.AND P0, PT, R0, UR8, PT ;  /* 0x0000000800007c0c */ /* 0x000fda000bf05270 */
[----:B------:R-:W-:Y:S05]  /*4920*/  @P0 BRA `(.L_x_99) ;  /* 0x0000000000580947 */ /* 0x000fea0003800000 */
[----:B------:R-:W1:Y:S02]  /*4930*/  LDS R0, [UR6+0x18] ;  /* 0x00001806ff007984 */ /* 0x000e640008000800 */
[----:B-1----:R-:W-:-:S04]  /*4940*/  LOP3.LUT R0, R0, UR4, RZ, 0xc0, !PT ;  /* 0x0000000400007c12 */ /* 0x002fc8000f8ec0ff */
[----:B------:R-:W-:-:S13]  /*4950*/  ISETP.NE.AND P0, PT, R0, UR4, PT ;  /* 0x0000000400007c0c */ /* 0x000fda000bf05270 */
[----:B------:R-:W-:Y:S05]  /*4960*/  @P0 BRA `(.L_x_100) ;  /* 0x00000000003c0947 */ /* 0x000fea0003800000 */
[----:B------:R-:W1:Y:S01]  /*4970*/  S2R R2, SR_LANEID ;  /* 0x0000000000027919 */ /* 0x000e620000000000 */
[----:B------:R-:W-:Y:S01]  /*4980*/  ULOP3.LUT UR8, URZ, UR8, URZ, 0x33, !UPT ;  /* 0x00000008ff087292 */ /* 0x000fe2000f8e33ff */
[----:B------:R-:W-:Y:S01]  /*4990*/  LOP3.LUT R4, RZ, UR4, RZ, 0x33, !PT ;  /* 0x00000004ff047c12 */ /* 0x000fe2000f8e33ff */
[----:B------:R-:W-:Y:S02]  /*49a0*/  VOTEU.ANY UR7, UPT, PT ;  /* 0x0000000000077886 */ /* 0x000fe400038e0100 */
[----:B------:R-:W-:Y:S01]  /*49b0*/  UFLO.U32 UR7, UR7 ;  /* 0x00000007000772bd */ /* 0x000fe200080e0000 */
[----:B------:R-:W2:Y:S01]  /*49c0*/  REDUX UR4, R4 ;  /* 0x00000000040473c4 */ /* 0x000ea20000000000 */
[----:B------:R-:W-:-:S06]  /*49d0*/  IMAD.U32 R0, RZ, RZ, UR8 ;  /* 0x00000008ff007e24 */ /* 0x000fcc000f8e00ff */
[----:B------:R1:W-:Y:S01]  /*49e0*/  UTCATOMSWS.AND URZ, UR8 ;  /* 0x0000000800ff79e3 */ /* 0x0003e20008000000 */
[----:B------:R-:W3:Y:S01]  /*49f0*/  REDUX UR5, R0 ;  /* 0x00000000000573c4 */ /* 0x000ee20000000000 */
[----:B-1----:R-:W-:Y:S01]  /*4a00*/  ISETP.EQ.U32.AND P0, PT, R2, UR7, PT ;  /* 0x0000000702007c0c */ /* 0x002fe2000bf02070 */
[----:B--2---:R-:W-:Y:S01]  /*4a10*/  IMAD.U32 R2, RZ, RZ, UR4 ;  /* 0x00000004ff027e24 */ /* 0x004fe2000f8e00ff */
[----:B---3--:R-:W-:-:S11]  /*4a20*/  MOV R3, UR5 ;  /* 0x0000000500037c02 */ /* 0x008fd60008000f00 */
[----:B------:R1:W-:Y:S04]  /*4a30*/  @P0 ATOMS.AND RZ, [UR6+0x14], R3 ;  /* 0x00001403ffff098c */ /* 0x0003e8000a800006 */
[----:B------:R1:W-:Y:S01]  /*4a40*/  @P0 ATOMS.AND RZ, [UR6+0x18], R2 ;  /* 0x00001802ffff098c */ /* 0x0003e2000a800006 */
[----:B------:R-:W-:Y:S05]  /*4a50*/  BRA `(.L_x_101) ;  /* 0x0000000000147947 */ /* 0x000fea0003800000 */
.L_x_100:
[----:B------:R-:W-:Y:S02]  /*4a60*/  MOV R2, 0x4a80 ;  /* 0x00004a8000027802 */ /* 0x000fe40000000f00 */
[----:B---345:R-:W-:Y:S05]  /*4a70*/  CALL.REL.NOINC `($__internal_0_$__cuda_sm10x_tcgen05_guardrail_trap_col_being_dealloced_not_returned_by_alloc) ;  /* 0x0000008800f07944 */ /* 0x038fea0003c00000 */
[----:B------:R-:W-:Y:S05]  /*4a80*/  BRA `(.L_x_101) ;  /* 0x0000000000087947 */ /* 0x000fea0003800000 */
.L_x_99:
[----:B------:R-:W-:Y:S02]  /*4a90*/  MOV R2, 0x4ab0 ;  /* 0x00004ab000027802 */ /* 0x000fe40000000f00 */
[----:B---345:R-:W-:Y:S05]  /*4aa0*/  CALL.REL.NOINC `($__internal_2_$__cuda_sm10x_tcgen05_guardrail_trap_unallocated_columns_being_dealloced) ;  /* 0x0000008800fc7944 */ /* 0x038fea0003c00000 */
.L_x_101:
[----:B------:R-:W-:Y:S01]  /*4ab0*/  NOP ;  /* 0x0000000000007918 */ /* 0x000fe20000000000 */
[----:B----4-:R-:W-:Y:S05]  /*4ac0*/  EXIT ;  /* 0x000000000000794d */ /* 0x010fea0003800000 */
.L_x_74:
[----:B------:R-:W-:-:S09]  /*4ad0*/  UISETP.NE.OR UP5, UPT, UR10, 0x3, !UP5 ;  /* 0x000000030a00788c */ /* 0x000fd2000efa5670 */
[----:B------:R-:W-:Y:S05]  /*4ae0*/  BRA.U UP5, `(.L_x_102) ;  /* 0x0000001105147547 */ /* 0x000fea000b800000 */
[----:B------:R-:W1:Y:S01]  /*4af0*/  LDC R0, c[0x0][0xb30] ;  /* 0x0002cc00ff007b82 */ /* 0x000e620000000800 */
[----:B------:R-:W2:Y:S01]  /*4b00*/  LDCU.64 UR8, c[0x0][0x888] ;  /* 0x00011100ff0877ac */ /* 0x000ea20008000a00 */
[----:B------:R-:W-:Y:S02]  /*4b10*/  HFMA2 R29, -RZ, RZ, 0, 0 ;  /* 0x00000000ff1d7431 */ /* 0x000fe400000001ff */
[----:B------:R-:W-:Y:S01]  /*4b20*/  IMAD.MOV.U32 R31, RZ, RZ, 0x1 ;  /* 0x00000001ff1f7424 */ /* 0x000fe200078e00ff */
[----:B------:R-:W-:Y:S01]  /*4b30*/  MOV R23, 0x2000 ;  /* 0x0000200000177802 */ /* 0x000fe20000000f00 */
[----:B------:R-:W3:Y:S01]  /*4b40*/  LDCU.64 UR4, c[0x0][0x890] ;  /* 0x00011200ff0477ac */ /* 0x000ee20008000a00 */
[----:B------:R-:W-:Y:S01]  /*4b50*/  IMAD.MOV.U32 R30, RZ, RZ, RZ ;  /* 0x000000ffff1e7224 */ /* 0x000fe200078e00ff */
[----:B------:R-:W4:Y:S01]  /*4b60*/  LDC R19, c[0x0][0x370] ;  /* 0x0000dc00ff137b82 */ /* 0x000f220000000800 */
[----:B------:R-:W-:Y:S01]  /*4b70*/  UMOV UR7, 0x400 ;  /* 0x0000040000077882 */ /* 0x000fe20000000000 */
[----:B------:R-:W-:-:S02]  /*4b80*/  UPLOP3.LUT UP1, UPT, UPT, UPT, UPT, 0x40, 0x4 ;  /* 0x000000000004789c */ /* 0x000fc40003f2e870 */
[----:B------:R-:W-:-:S04]  /*4b90*/  ULEA UR7, UR37, UR7, 0x18 ;  /* 0x0000000725077291 */ /* 0x000fc8000f8ec0ff */
[----:B------:R-:W4:Y:S01]  /*4ba0*/  LDC R2, c[0x0][0xb0c] ;  /* 0x0002c300ff027b82 */ /* 0x000f220000000800 */
[----:B------:R-:W-:Y:S02]  /*4bb0*/  UIADD3 UR13, UPT, UPT, UR7, 0x178, URZ ;  /* 0x00000178070d7890 */ /* 0x000fe4000fffe0ff */
[----:B--2---:R-:W-:Y:S02]  /*4bc0*/  UISETP.NE.U32.AND UP2, UPT, UR8, URZ, UPT ;  /* 0x000000ff0800728c */ /* 0x004fe4000bf45070 */
[----:B------:R-:W-:Y:S02]  /*4bd0*/  UIADD3 UR33, UPT, UPT, UR7, 0x160, URZ ;  /* 0x0000016007217890 */ /* 0x000fe4000fffe0ff */
[----:B---3--:R-:W-:Y:S01]  /*4be0*/  UISETP.NE.U32.AND UP3, UPT, UR4, URZ, UPT ;  /* 0x000000ff0400728c */ /* 0x008fe2000bf65070 */
[----:B------:R-:W2:Y:S01]  /*4bf0*/  LDC R18, c[0x0][0xb20] ;  /* 0x0002c800ff127b82 */ /* 0x000ea20000000800 */
[----:B-1----:R-:W-:Y:S01]  /*4c00*/  ISETP.NE.AND P1, PT, R0, 0x1, PT ;  /* 0x000000010000780c */ /* 0x002fe20003f25270 */
[----:B------:R-:W-:-:S02]  /*4c10*/  UISETP.NE.AND.EX UP2, UPT, UR9, URZ, UPT, UP2 ;  /* 0x000000ff0900728c */ /* 0x000fc4000bf45320 */
[----:B------:R-:W-:Y:S02]  /*4c20*/  UIADD3 UR25, UPT, UPT, UR7, 0x168, URZ ;  /* 0x0000016807197890 */ /* 0x000fe4000fffe0ff */
[----:B------:R-:W-:Y:S02]  /*4c30*/  UIADD3 UR17, UPT, UPT, UR7, 0x170, URZ ;  /* 0x0000017007117890 */ /* 0x000fe4000fffe0ff */
[----:B------:R-:W1:Y:S01]  /*4c40*/  LDC.64 R32, c[0x0][0x348] ;  /* 0x0000d200ff207b82 */ /* 0x000e620000000a00 */
[----:B------:R-:W-:Y:S02]  /*4c50*/  UPRMT UR13, UR37, 0x654, UR13 ;  /* 0x00000654250d7896 */ /* 0x000fe4000800000d */
[----:B------:R-:W-:-:S05]  /*4c60*/  UISETP.NE.AND.EX UP3, UPT, UR5, URZ, UPT, UP3 ;  /* 0x000000ff0500728c */ /* 0x000fca000bf65330 */
[----:B------:R-:W3:Y:S08]  /*4c70*/  LDC.64 R16, c[0x0][0xb10] ;  /* 0x0002c400ff107b82 */ /* 0x000ef00000000a00 */
[----:B------:R-:W1:Y:S08]  /*4c80*/  LDC.64 R6, c[0x0][0xb18] ;  /* 0x0002c600ff067b82 */ /* 0x000e700000000a00 */
[----:B------:R-:W1:Y:S08]  /*4c90*/  LDC.64 R4, c[0x0][0xb28] ;  /* 0x0002ca00ff047b82 */ /* 0x000e700000000a00 */
[----:B--2-4-:R-:W1:Y:S02]  /*4ca0*/  LDC R22, c[0x0][0x374] ;  /* 0x0000dd00ff167b82 */ /* 0x014e640000000800 */
.L_x_113:
[C---:B------:R-:W-:Y:S02]  /*4cb0*/  LEA R0, R30.reuse, UR7, 0x3 ;  /* 0x000000071e007c11 */ /* 0x040fe4000f8e18ff */
[----:B------:R-:W-:Y:S02]  /*4cc0*/  SHF.L.U32 R3, R29, 0x1f, RZ ;  /* 0x0000001f1d037819 */ /* 0x000fe400000006ff */
[----:B------:R-:W-:Y:S02]  /*4cd0*/  LEA R24, R30, UR7, 0x4 ;  /* 0x000000071e187c11 */ /* 0x000fe4000f8e20ff */
[----:B--2---:R-:W2:Y:S02]  /*4ce0*/  SYNCS.PHASECHK.TRANS64.TRYWAIT P0, [R0+URZ+0x1b0], R3 ;  /* 0x0001b003000075a7 */ /* 0x004ea400080011ff */
[----:B--2---:R-:W-:Y:S05]  /*4cf0*/  @!P0 BRA `(.L_x_103) ;  /* 0x0000008400048947 */ /* 0x004fea0003800000 */
.L_x_222:
[----:B------:R-:W-:Y:S01]  /*4d00*/  ISETP.GE.AND P0, PT, R72, 0x1, PT ;  /* 0x000000014800780c */ /* 0x000fe20003f06270 */
[----:B------:R-:W4:Y:S01]  /*4d10*/  LDS.128 R24, [R24+0x220] ;  /* 0x0002200018187984 */ /* 0x000f220000000c00 */
[----:B--2---:R-:W-:Y:S01]  /*4d20*/  VIADD R0, R0, 0x1c0 ;  /* 0x000001c000007836 */ /* 0x004fe20000000000 */
[----:B------:R-:W-:Y:S01]  /*4d30*/  @!PT LDS RZ, [RZ] ;  /* 0x00000000fffff984 */ /* 0x000fe20000000800 */
[----:B------:R-:W-:Y:S01]  /*4d40*/  @!PT LDS RZ, [RZ] ;  /* 0x00000000fffff984 */ /* 0x000fe20000000800 */
[----:B------:R-:W-:Y:S01]  /*4d50*/  @!PT LDS RZ, [RZ] ;  /* 0x00000000fffff984 */ /* 0x000fe20000000800 */
[----:B------:R-:W-:Y:S01]  /*4d60*/  @!PT LDS RZ, [RZ] ;  /* 0x00000000fffff984 */ /* 0x000fe20000000800 */
[----:B------:R2:W-:Y:S06]  /*4d70*/  MEMBAR.ALL.CTA ;  /* 0x0000000000007992 */ /* 0x0005ec0000008000 */
[----:B--2---:R-:W2:Y:S01]  /*4d80*/  FENCE.VIEW.ASYNC.S ;  /* 0x00000000000073c6 */ /* 0x004ea20000000000 */
[----:B------:R-:W-:Y:S04]  /*4d90*/  PRMT R0, RZ, 0x654, R0 ;  /* 0x00000654ff007816 */ /* 0x000fe80000000000 */
[----:B--2---:R2:W-:Y:S01]  /*4da0*/  SYNCS.ARRIVE.TRANS64.RED.A1T0 RZ, [R0+URZ], RZ ;  /* 0x000000ff00ff79a7 */ /* 0x0045e200081004ff */
[----:B----4-:R-:W-:Y:S11]  /*4db0*/  LOP3.LUT P3, RZ, R26, 0x1, RZ, 0xc0, !PT ;  /* 0x000000011aff7812 */ /* 0x010ff6000786c0ff */
[----:B------:R-:W-:Y:S02]  /*4dc0*/  @!UPT UIADD3 URZ, UPT, UPT, URZ, URZ, URZ ;  /* 0x000000fffffff290 */ /* 0x000fe4000fffe0ff */
[----:B------:R-:W-:Y:S02]  /*4dd0*/  @P3 MOV R13, R24 ;  /* 0x00000018000d3202 */ /* 0x000fe40000000f00 */
[----:B------:R-:W-:Y:S01]  /*4de0*/  @P3 LOP3.LUT R8, R25, 0xffff, RZ, 0xc0, !PT ;  /* 0x0000ffff19083812 */ /* 0x000fe200078ec0ff */
[----:B--2---:R-:W-:Y:S06]  /*4df0*/  @!P0 BRA `(.L_x_104) ;  /* 0x0000000000a48947 */ /* 0x004fec0003800000 */
[----:B-1----:R-:W-:Y:S01]  /*4e00*/  IMAD.HI.U32 R35, R22, R7, RZ ;  /* 0x0000000716237227 */ /* 0x002fe200078e00ff */
[----:B------:R-:W-:Y:S02]  /*4e10*/  ISETP.NE.AND P0, PT, R6, 0x1, PT ;  /* 0x000000010600780c */ /* 0x000fe40003f05270 */
[----:B------:R-:W-:Y:S01]  /*4e20*/  ISETP.NE.AND P2, PT, R72, 0x1, PT ;  /* 0x000000014800780c */ /* 0x000fe20003f45270 */
[----:B---3--:R-:W-:Y:S01]  /*4e30*/  IMAD.HI.U32 R34, R19, R16, RZ ;  /* 0x0000001013227227 */ /* 0x008fe200078e00ff */
[----:B------:R-:W-:Y:S02]  /*4e40*/  SHF.R.U32.HI R35, RZ, R18, R35 ;  /* 0x00000012ff237219 */ /* 0x000fe40000011623 */
[----:B------:R-:W-:Y:S01]  /*4e50*/  ISETP.NE.AND P4, PT, R2, 0x1, PT ;  /* 0x000000010200780c */ /* 0x000fe20003f85270 */
[----:B------:R-:W-:Y:S01]  /*4e60*/  IMAD.HI.U32 R36, R13, R16, RZ ;  /* 0x000000100d247227 */ /* 0x000fe200078e00ff */
[----:B------:R-:W-:Y:S02]  /*4e70*/  SHF.R.U32.HI R34, RZ, R17, R34 ;  /* 0x00000011ff227219 */ /* 0x000fe40000011622 */
[----:B------:R-:W-:Y:S01]  /*4e80*/  SEL R3, R22, R35, !P0 ;  /* 0x0000002316037207 */ /* 0x000fe20004000000 */
[C---:B------:R-:W-:Y:S01]  /*4e90*/  IMAD.HI.U32 R35, R8.reuse, R7, RZ ;  /* 0x0000000708237227 */ /* 0x040fe200078e00ff */
[----:B------:R-:W-:Y:S02]  /*4ea0*/  SEL R11, R19, R34, !P4 ;  /* 0x00000022130b7207 */ /* 0x000fe40006000000 */
[----:B------:R-:W-:Y:S01]  /*4eb0*/  SHF.R.U32.HI R36, RZ, R17, R36 ;  /* 0x00000011ff247219 */ /* 0x000fe20000011624 */
[----:B------:R-:W-:Y:S01]  /*4ec0*/  IMAD.HI.U32 R38, R3, R4, RZ ;  /* 0x0000000403267227 */ /* 0x000fe200078e00ff */
[----:B------:R-:W-:Y:S03]  /*4ed0*/  SHF.R.U32.HI R35, RZ, R18, R35 ;  /* 0x00000012ff237219 */ /* 0x000fe60000011623 */
[----:B------:R-:W-:Y:S01]  /*4ee0*/  IMAD.HI.U32 R34, R11, R4, RZ ;  /* 0x000000040b227227 */ /* 0x000fe200078e00ff */
[----:B------:R-:W-:Y:S02]  /*4ef0*/  @P2 SHF.R.U32.HI R3, RZ, R5, R38 ;  /* 0x00000005ff032219 */ /* 0x000fe40000011626 */
[----:B------:R-:W-:Y:S02]  /*4f00*/  SEL R9, R8, R35, !P0 ;  /* 0x0000002308097207 */ /* 0x000fe40004000000 */
[----:B------:R-:W-:Y:S01]  /*4f10*/  @P2 SHF.R.U32.HI R11, RZ, R5, R34 ;  /* 0x00000005ff0b2219 */ /* 0x000fe20000011622 */
[C---:B------:R-:W-:Y:S01]  /*4f20*/  IMAD R10, R72.reuse, R3, RZ ;  /* 0x00000003480a7224 */ /* 0x040fe200078e02ff */
[----:B------:R-:W-:Y:S01]  /*4f30*/  SEL R3, R13, R36, !P4 ;  /* 0x000000240d037207 */ /* 0x000fe20006000000 */
[C---:B------:R-:W-:Y:S03]  /*4f40*/  IMAD.HI.U32 R14, R9.reuse, R4, RZ ;  /* 0x00000004090e7227 */ /* 0x040fe600078e00ff */
[----:B------:R-:W-:Y:S01]  /*4f50*/  ISETP.GE.AND P0, PT, R9, R10, PT ;  /* 0x0000000a0900720c */ /* 0x000fe20003f06270 */
[C---:B------:R-:W-:Y:S01]  /*4f60*/  IMAD R12, R72.reuse, R11, RZ ;  /* 0x0000000b480c7224 */ /* 0x040fe200078e02ff */
[-C--:B------:R-:W-:Y:S04]  /*4f70*/  SHF.R.U32.HI R14, RZ, R5.reuse, R14 ;  /* 0x00000005ff0e7219 */ /* 0x080fe8000001160e */
[----:B------:R-:W-:Y:S02]  /*4f80*/  ISETP.GE.OR P0, PT, R3, R12, P0 ;  /* 0x0000000c0300720c */ /* 0x000fe40000706670 */
[----:B------:R-:W-:Y:S05]  /*4f90*/  SEL R15, R9, R14, !P2 ;  /* 0x0000000e090f7207 */ /* 0x000fea0005000000 */
[----:B------:R-:W-:Y:S04]  /*4fa0*/  IMAD.MOV R14, RZ, RZ, -R15 ;  /* 0x000000ffff0e7224 */ /* 0x000fe800078e0a0f */
[----:B------:R-:W-:Y:S02]  /*4fb0*/  IMAD R14, R72, R14, R9 ;  /* 0x0000000e480e7224 */ /* 0x000fe400078e0209 */
[C---:B------:R-:W-:Y:S05]  /*4fc0*/  @!P0 IMAD.HI.U32 R10, R3.reuse, R4, RZ ;  /* 0x00000004030a8227 */ /* 0x040fea00078e00ff */
[----:B------:R-:W-:Y:S04]  /*4fd0*/  @!P0 SHF.R.U32.HI R10, RZ, R5, R10 ;  /* 0x00000005ff0a8219 */ /* 0x000fe8000001160a */
[----:B------:R-:W-:Y:S01]  /*4fe0*/  @!P0 SEL R0, R3, R10, !P2 ;  /* 0x0000000a03008207 */ /* 0x000fe20005000000 */
[----:B------:R-:W-:Y:S03]  /*4ff0*/  IMAD.MOV R10, RZ, RZ, -R3 ;  /* 0x000000ffff0a7224 */ /* 0x000fe600078e0a03 */
[----:B------:R-:W-:Y:S01]  /*5000*/  @!P0 IADD3 R15, PT, PT, R15, -R0, RZ ;  /* 0x800000000f0f8210 */ /* 0x000fe20007ffe0ff */
[----:B------:R-:W-:Y:S01]  /*5010*/  @!P0 IMAD R0, R11, R14, R0 ;  /* 0x0000000e0b008224 */ /* 0x000fe200078e0200 */
[----:B------:R-:W-:Y:S01]  /*5020*/  IADD3 R11, PT, PT, -R9, RZ, RZ ;  /* 0x000000ff090b7210 */ /* 0x000fe20007ffe1ff */
[----:B------:R-:W-:Y:S02]  /*5030*/  IMAD R13, R2, R10, R13 ;  /* 0x0000000a020d7224 */ /* 0x000fe400078e020d */
[----:B------:R-:W-:Y:S02]  /*5040*/  @!P0 IMAD R9, R15, R72, R3 ;  /* 0x000000480f098224 */ /* 0x000fe400078e0203 */
[----:B------:R-:W-:Y:S02]  /*5050*/  @!P0 IMAD.MOV.U32 R3, RZ, RZ, R0 ;  /* 0x000000ffff038224 */ /* 0x000fe400078e0000 */
[----:B------:R-:W-:Y:S02]  /*5060*/  IMAD R8, R6, R11, R8 ;  /* 0x0000000b06087224 */ /* 0x000fe400078e0208 */
[----:B------:R-:W-:Y:S02]  /*5070*/  IMAD R13, R3, R2, R13 ;  /* 0x00000002030d7224 */ /* 0x000fe400078e020d */
[----:B------:R-:W-:Y:S02]  /*5080*/  IMAD R8, R9, R6, R8 ;  /* 0x0000000609087224 */ /* 0x000fe400078e0208 */
.L_x_104:
[----:B------:R-:W-:Y:S05]  /*5090*/  BRA.U UP1, `(.L_x_105) ;  /* 0x0000000101107547 */ /* 0x000fea000b800000 */
[----:B------:R-:W-:Y:S04]  /*50a0*/  MOV R0, UR6 ;  /* 0x0000000600007c02 */ /* 0x000fe80008000f00 */
[----:B------:R-:W-:Y:S04]  /*50b0*/  SHF.L.U32 R3, R0, 0x1f, RZ ;  /* 0x0000001f00037819 */ /* 0x000fe800000006ff */
[----:B------:R-:W2:Y:S02]  /*50c0*/  SYNCS.PHASECHK.TRANS64.TRYWAIT P0, [UR7+0x1a8], R3 ;  /* 0x0001a803ff0075a7 */ /* 0x000ea40008001107 */
[----:B--2---:R-:W-:Y:S05]  /*50d0*/  @!P0 BRA `(.L_x_106) ;  /* 0x0000008000208947 */ /* 0x004fea0003800000 */
.L_x_105:
[----:B------:R-:W-:Y:S02]  /*50e0*/  R2UR UR35, R21 ;  /* 0x00000000152372ca */ /* 0x000fe400000e0000 */
[----:B------:R-:W-:Y:S02]  /*50f0*/  R2UR UR34, R20 ;  /* 0x00000000142272ca */ /* 0x000fe400000e0000 */
[----:B------:R-:W-:Y:S02]  /*5100*/  ISETP.NE.U32.AND P2, PT, RZ, UR4, PT ;  /* 0x00000004ff007c0c */ /* 0x000fe4000bf45070 */
[----:B------:R-:W-:Y:S02]  /*5110*/  SHF.L.U32 R12, R31, 0x1f, RZ ;  /* 0x0000001f1f0c7819 */ /* 0x000fe400000006ff */
[----:B------:R-:W-:Y:S05]  /*5120*/  ISETP.NE.AND.EX P2, PT, RZ, UR5, PT, P2 ;  /* 0x00000005ff007c0c */ /* 0x000fea000bf45320 */
[----:B------:R-:W-:Y:S02]  /*5130*/  USHF.L.U32 UR35, UR35, 0x7, URZ ;  /* 0x0000000723237899 */ /* 0x000fe400080006ff */
[----:B------:R-:W-:Y:S01]  /*5140*/  USHF.L.U32 UR34, UR34, 0x8, URZ ;  /* 0x0000000822227899 */ /* 0x000fe200080006ff */
[----:B------:R-:W-:Y:S11]  /*5150*/  BRA.U !UP3, `(.L_x_107) ;  /* 0x000000010b347547 */ /* 0x000ff6000b800000 */
[----:B------:R-:W-:Y:S01]  /*5160*/  UPLOP3.LUT UP0, UPT, UPT, UPT, UP2, 0x80, 0x8 ;  /* 0x000000000008789c */ /* 0x000fe20003f0f020 */
[----:B--2---:R-:W-:Y:S02]  /*5170*/  HFMA2 R0, -RZ, RZ, 0, 5.9604644775390625e-08 ;  /* 0x00000001ff007431 */ /* 0x004fe400000001ff */
[----:B------:R-:W-:Y:S03]  /*5180*/  IMAD.MOV.U32 R153, RZ, RZ, 0x1 ;  /* 0x00000001ff997424 */ /* 0x000fe600078e00ff */
[----:B------:R-:W-:Y:S05]  /*5190*/  PLOP3.LUT P0, PT, PT, PT, UP0, 0x80, 0x8 ;  /* 0x000000000008781c */ /* 0x000fea0003f0f008 */
[----:B------:R-:W2:Y:S01]  /*51a0*/  @UP0 LDCU.64 UR10, c[0x0][0x888] ;  /* 0x00011100ff0a07ac */ /* 0x000ea20008000a00 */
[----:B------:R-:W-:Y:S07]  /*51b0*/  @UP0 UIMAD UR8, UR36, UR4, URZ ;  /* 0x00000004240802a4 */ /* 0x000fee000f8e02ff */
[----:B------:R-:W-:Y:S01]  /*51c0*/  @!P0 PRMT R153, R0, 0x7610, R153 ;  /* 0x0000761000998816 */ /* 0x000fe20000000099 */
[----:B--2---:R-:W-:Y:S03]  /*51d0*/  @UP0 UIMAD.WIDE UR10, UR8, 0x4, UR10 ;  /* 0x00000004080a08a5 */ /* 0x004fe6000f8e020a */
[----:B------:R-:W2:Y:S03]  /*51e0*/  @!UP0 LDCU UR8, c[0x0][0x880] ;  /* 0x00011000ff0887ac */ /* 0x000ea60008000800 */
[----:B------:R-:W-:Y:S01]  /*51f0*/  IMAD.U32 R10, RZ, RZ, UR10 ;  /* 0x0000000aff0a7e24 */ /* 0x000fe2000f8e00ff */
[----:B------:R-:W-:Y:S05]  /*5200*/  MOV R11, UR11 ;  /* 0x0000000b000b7c02 */ /* 0x000fea0008000f00 */
[----:B-----5:R4:W5:Y:S02]  /*5210*/  @P0 LDG.E R82, desc[UR46][R10.64] ;  /* 0x0000002e0a520981 */ /* 0x020964000c1e1900 */
[----:B--2-4-:R-:W-:Y:S07]  /*5220*/  @!P0 IMAD.U32 R82, RZ, RZ, UR8 ;  /* 0x00000008ff528e24 */ /* 0x014fee000f8e00ff */
.L_x_107:
[----:B-----5:R-:W-:Y:S01]  /*5230*/  @!P2 ISETP.EQ.AND P0, PT, R82, RZ, PT ;  /* 0x000000ff5200a20c */ /* 0x020fe20003f02270 */
[----:B------:R-:W-:Y:S01]  /*5240*/  @!UPT UIADD3 URZ, UPT, UPT, URZ, URZ, URZ ;  /* 0x000000fffffff290 */ /* 0x000fe2000fffe0ff */
[----:B------:R-:W-:Y:S11]  /*5250*/  @!P2 BRA `(.L_x_108) ;  /* 0x000000000014a947 */ /* 0x000ff60003800000 */
[----:B------:R-:W-:Y:S02]  /*5260*/  LOP3.LUT P2, RZ, R153, 0xff, RZ, 0xc0, !PT ;  /* 0x000000ff99ff7812 */ /* 0x000fe4000784c0ff */
[----:B------:R-:W-:Y:S04]  /*5270*/  PLOP3.LUT P0, PT, PT, PT, UP0, 0x80, 0x8 ;  /* 0x000000000008781c */ /* 0x000fe80003f0f008 */
[----:B------:R-:W-:Y:S07]  /*5280*/  PLOP3.LUT P0, PT, P0, PT, PT, 0x8, 0x80 ;  /* 0x000000000080781c */ /* 0x000fee000070e170 */
[----:B------:R-:W-:Y:S11]  /*5290*/  @P2 ISETP.EQ.AND P0, PT, R82, RZ, PT ;  /* 0x000000ff5200220c */ /* 0x000ff60003f02270 */
[----:B------:R-:W-:Y:S02]  /*52a0*/  @!UPT UIADD3 URZ, UPT, UPT, URZ, URZ, URZ ;  /* 0x000000fffffff290 */ /* 0x000fe4000fffe0ff */
.L_x_108:
[----:B------:R-:W4:Y:S01]  /*52b0*/  SYNCS.PHASECHK.TRANS64.TRYWAIT P2, [UR7+0x180], R12 ;  /* 0x0001800cff0075a7 */ /* 0x000f220008041107 */
[----:B------:R-:W-:Y:S04]  /*52c0*/  ELECT P4, URZ, PT ;  /* 0x0000000000ff782f */ /* 0x000fe80003880000 */
[----:B------:R-:W-:Y:S11]  /*52d0*/  PLOP3.LUT P4, PT, P0, P4, PT, 0xf2, 0x2f ;  /* 0x00000000002f781c */ /* 0x000ff60000789e72 */
[----:B------:R-:W-:Y:S02]  /*52e0*/  @!UPT UIADD3 URZ, UPT, UPT, URZ, URZ, URZ ;  /* 0x000000fffffff290 */ /* 0x000fe4000fffe0ff */
[----:B-1----:R-:W-:Y:S05]  /*52f0*/  @!P4 IADD3 R9, P0, PT, R32, 0x580, RZ ;  /* 0x000005802009c810 */ /* 0x002fea0007f1e0ff */
[----:B--2---:R-:W-:Y:S01]  /*5300*/  @!P4 IMAD.X R0, RZ, RZ, R33, P0 ;  /* 0x000000ffff00c224 */ /* 0x004fe200000e0621 */
[----:B----4-:R-:W-:Y:S07]  /*5310*/  @!P2 BRA `(.L_x_109) ;  /* 0x0000007c00a8a947 */ /* 0x010fee0003800000 */
.L_x_225:
[----:B------:R-:W-:Y:S01]  /*5320*/  @!P4 R2UR UR8, R0 ;  /* 0x000000000008c2ca */ /* 0x000fe200000e0000 */
[----:B------:R-:W-:Y:S01]  /*5330*/  VOTEU.ALL UP1, P4 ;  /* 0x0000000000ff7886 */ /* 0x000fe20002020000 */
[----:B------:R-:W-:Y:S01]  /*5340*/  @!P4 R2UR UR9, R9 ;  /* 0x000000000909c2ca */ /* 0x000fe200000e0000 */
[----:B------:R-:W-:Y:S01]  /*5350*/  @!P4 IMAD.MOV.U32 R0, RZ, RZ, 0x2000 ;  /* 0x00002000ff00c424 */ /* 0x000fe200078e00ff */
[----:B------:R-:W-:Y:S01]  /*5360*/  UMOV UR10, 0x0 ;  /* 0x00000000000a7882 */ /* 0x000fe20000000000 */
[----:B------:R-:W-:Y:S01]  /*5370*/  UMOV UR11, 0x10000000 ;  /* 0x10000000000b7882 */ /* 0x000fe20000000000 */
[----:B------:R-:W-:Y:S01]  /*5380*/  @!UP1 UIADD3 UR32, UPT, UPT, UR7, 0x400, URZ ;  /* 0x0000040007209890 */ /* 0x000fe2000fffe0ff */
[----:B------:R-:W-:Y:S01]  /*5390*/  @!P4 IADD3 R9, P0, PT, R32, 0x580, RZ ;  /* 0x000005802009c810 */ /* 0x000fe20007f1e0ff */
[----:B------:R-:W-:Y:S05]  /*53a0*/  VOTEU.ALL UP1, P4 ;  /* 0x0000000000ff7886 */ /* 0x000fea0002020000 */
[----:B------:R-:W-:Y:S01]  /*53b0*/  IMAD.U32 R11, RZ, RZ, UR8 ;  /* 0x00000008ff0b7e24 */ /* 0x000fe2000f8e00ff */
[----:B------:R-:W-:Y:S01]  /*53c0*/  UPRMT UR8, UR37, 0x654, UR33 ;  /* 0x0000065425087896 */ /* 0x000fe20008000021 */
[----:B------:R-:W-:Y:S03]  /*53d0*/  IMAD.U32 R10, RZ, RZ, UR9 ;  /* 0x00000009ff0a7e24 */ /* 0x000fe6000f8e00ff */
[----:B------:R-:W-:Y:S02]  /*53e0*/  @!P4 R2UR UR15, R11 ;  /* 0x000000000b0fc2ca */ /* 0x000fe400000e0000 */
[----:B------:R-:W-:Y:S11]  /*53f0*/  @!P4 R2UR UR14, R10 ;  /* 0x000000000a0ec2ca */ /* 0x000ff600000e0000 */
[----:B------:R-:W-:Y:S02]  /*5400*/  @!UPT UIADD3 URZ, UPT, UPT, URZ, URZ, URZ ;  /* 0x000000fffffff290 */ /* 0x000fe4000fffe0ff */
[----:B------:R2:W-:Y:S01]  /*5410*/  @!UP1 UTMALDG.3D [UR32], [UR14], desc[UR10] ;  /* 0x00000a200e0095b4 */ /* 0x0005e20008011000 */
[----:B------:R4:W-:Y:S01]  /*5420*/  @!P4 SYNCS.ARRIVE.TRANS64.RED.A0TR RZ, [UR7+0x160], R0 ;  /* 0x00016000ffffc9a7 */ /* 0x0009e20008300407 */
[----:B------:R-:W-:Y:S01]  /*5430*/  SYNCS.ARRIVE.TRANS64.RED.A1T0 RZ, [UR8], RZ ;  /* 0x000000ffffff79a7 */ /* 0x000fe20008100408 */
[----:B----4-:R-:W-:Y:S01]  /*5440*/  @!P4 IMAD.X R0, RZ, RZ, R33, P0 ;  /* 0x000000ffff00c224 */ /* 0x010fe200000e0621 */
[----:B------:R-:W4:Y:S02]  /*5450*/  SYNCS.PHASECHK.TRANS64.TRYWAIT P2, [UR7+0x188], R12 ;  /* 0x0001880cff0075a7 */ /* 0x000f240008041107 */
[----:B--2-4-:R-:W-:Y:S05]  /*5460*/  @!P2 BRA `(.L_x_110) ;  /* 0x0000007c006ca947 */ /* 0x014fea0003800000 */
.L_x_227:
        /* <DEDUP_REMOVED lines=8> */
[----:B------:R-:W-:Y:S01]  /*54f0*/  @!UP1 UIADD3 UR24, UPT, UPT, UR7, 0x2400, URZ ;  /* 0x0000240007189890 */ /* 0x000fe2000fffe0ff */
[----:B------:R-:W-:Y:S01]  /*5500*/  VOTEU.ALL UP1, P4 ;  /* 0x0000000000ff7886 */ /* 0x000fe20002020000 */
[----:B------:R-:W-:Y:S01]  /*5510*/  UMOV UR27, UR35 ;  /* 0x00000023001b7c82 */ /* 0x000fe20008000000 */
[----:B------:R-:W-:Y:S02]  /*5520*/  UMOV UR28, UR36 ;  /* 0x00000024001c7c82 */ /* 0x000fe40008000000 */
[----:B------:R-:W-:Y:S01]  /*5530*/  IMAD.U32 R11, RZ, RZ, UR8 ;  /* 0x00000008ff0b7e24 */ /* 0x000fe2000f8e00ff */
[----:B------:R-:W-:Y:S01]  /*5540*/  UPRMT UR8, UR37, 0x654, UR25 ;  /* 0x0000065425087896 */ /* 0x000fe20008000019 */
[----:B------:R-:W-:Y:S02]  /*5550*/  IMAD.U32 R10, RZ, RZ, UR9 ;  /* 0x00000009ff0a7e24 */ /* 0x000fe4000f8e00ff */
[----:B------:R-:W-:Y:S01]  /*5560*/  @!P4 IMAD.X R20, RZ, RZ, R33, P0 ;  /* 0x000000ffff14c224 */ /* 0x000fe200000e0621 */
[----:B------:R-:W-:Y:S02]  /*5570*/  @!P4 R2UR UR15, R11 ;  /* 0x000000000b0fc2ca */ /* 0x000fe400000e0000 */
[----:B------:R-:W-:Y:S11]  /*5580*/  @!P4 R2UR UR14, R10 ;  /* 0x000000000a0ec2ca */ /* 0x000ff600000e0000 */
[----:B------:R-:W-:Y:S02]  /*5590*/  @!UPT UIADD3 URZ, UPT, UPT, URZ, URZ, URZ ;  /* 0x000000fffffff290 */ /* 0x000fe4000fffe0ff */
[----:B------:R2:W-:Y:S01]  /*55a0*/  @!UP1 UTMALDG.3D [UR24], [UR14], desc[UR10] ;  /* 0x00000a180e0095b4 */ /* 0x0005e20008011000 */
[----:B------:R2:W-:Y:S01]  /*55b0*/  @!P4 SYNCS.ARRIVE.TRANS64.RED.A0TR RZ, [UR7+0x168], R0 ;  /* 0x00016800ffffc9a7 */ /* 0x0005e20008300407 */
[----:B------:R-:W-:Y:S01]  /*55c0*/  SYNCS.ARRIVE.TRANS64.RED.A1T0 RZ, [UR8], RZ ;  /* 0x000000ffffff79a7 */ /* 0x000fe20008100408 */
[----:B------:R-:W4:Y:S02]  /*55d0*/  SYNCS.PHASECHK.TRANS64.TRYWAIT P2, [UR7+0x190], R12 ;  /* 0x0001900cff0075a7 */ /* 0x000f240008041107 */
[----:B--2-4-:R-:W-:Y:S05]  /*55e0*/  @!P2 BRA `(.L_x_111) ;  /* 0x0000007c0024a947 */ /* 0x014fea0003800000 */
.L_x_229:
[----:B------:R-:W2:Y:S01]  /*55f0*/  LDC.64 R14, c[0x0][0xb10] ;  /* 0x0002c400ff0e7b82 */ /* 0x000ea20000000a00 */
[----:B------:R-:W-:Y:S01]  /*5600*/  @!P4 R2UR UR8, R20 ;  /* 0x000000001408c2ca */ /* 0x000fe200000e0000 */
[----:B------:R-:W-:Y:S01]  /*5610*/  VOTEU.ALL UP1, P4 ;  /* 0x0000000000ff7886 */ /* 0x000fe20002020000 */
[----:B------:R-:W-:Y:S01]  /*5620*/  @!P4 R2UR UR9, R21 ;  /* 0x000000001509c2ca */ /* 0x000fe200000e0000 */
[----:B------:R-:W-:Y:S01]  /*5630*/  UMOV UR10, 0x0 ;  /* 0x00000000000a7882 */ /* 0x000fe20000000000 */
[----:B------:R-:W-:Y:S03]  /*5640*/  UMOV UR11, 0x10000000 ;  /* 0x10000000000b7882 */ /* 0x000fe60000000000 */
[----:B------:R-:W4:Y:S01]  /*5650*/  LDC.64 R10, c[0x0][0xb18] ;  /* 0x0002c600ff0a7b82 */ /* 0x000f220000000a00 */
[----:B------:R-:W-:Y:S01]  /*5660*/  @!UP1 UIADD3 UR18, UPT, UPT, UR34, 0x80, URZ ;  /* 0x0000008022129890 */ /* 0x000fe2000fffe0ff */
[----:B------:R-:W-:Y:S01]  /*5670*/  @P3 SHF.R.U32.HI R28, RZ, 0x10, R25 ;  /* 0x00000010ff1c3819 */ /* 0x000fe20000011619 */
[----:B------:R-:W-:Y:S01]  /*5680*/  @!UP1 UIADD3 UR16, UPT, UPT, UR7, 0x4400, URZ ;  /* 0x0000440007109890 */ /* 0x000fe2000fffe0ff */
[----:B------:R-:W-:Y:S01]  /*5690*/  VIADD R30, R30, 0x1 ;  /* 0x000000011e1e7836 */ /* 0x000fe20000000000 */
[----:B------:R-:W-:Y:S03]  /*56a0*/  VOTEU.ALL UP1, P4 ;  /* 0x0000000000ff7886 */ /* 0x000fe60002020000 */
[----:B------:R-:W5:Y:S01]  /*56b0*/  @!P1 LDC R0, c[0x0][0xb20] ;  /* 0x0002c800ff009b82 */ /* 0x000f620000000800 */
[----:B------:R-:W-:Y:S01]  /*56c0*/  UMOV UR19, UR35 ;  /* 0x0000002300137c82 */ /* 0x000fe20008000000 */
[----:B------:R-:W-:Y:S01]  /*56d0*/  IMAD.U32 R21, RZ, RZ, UR8 ;  /* 0x00000008ff157e24 */ /* 0x000fe2000f8e00ff */
[----:B------:R-:W-:Y:S05]  /*56e0*/  UMOV UR20, UR36 ;  /* 0x0000002400147c82 */ /* 0x000fea0008000000 */
[----:B-1----:R-:W1:Y:S01]  /*56f0*/  @!P1 LDC R3, c[0x0][0xb0c] ;  /* 0x0002c300ff039b82 */ /* 0x002e620000000800 */
[----:B------:R-:W-:Y:S01]  /*5700*/  IMAD.U32 R20, RZ, RZ, UR9 ;  /* 0x00000009ff147e24 */ /* 0x000fe2000f8e00ff */
[----:B------:R-:W-:Y:S01]  /*5710*/  UPRMT UR8, UR37, 0x654, UR17 ;  /* 0x0000065425087896 */ /* 0x000fe20008000011 */
[----:B------:R-:W-:Y:S03]  /*5720*/  @!P4 R2UR UR15, R21 ;  /* 0x00000000150fc2ca */ /* 0x000fe600000e0000 */
[----:B------:R-:W-:Y:S01]  /*5730*/  @!P4 R2UR UR14, R20 ;  /* 0x00000000140ec2ca */ /* 0x000fe200000e0000 */
[----:B------:R-:W-:Y:S11]  /*5740*/  @!P4 IMAD.MOV.U32 R20, RZ, RZ, 0x2000 ;  /* 0x00002000ff14c424 */ /* 0x000ff600078e00ff */
[----:B------:R-:W-:Y:S01]  /*5750*/  @!UPT UIADD3 URZ, UPT, UPT, URZ, URZ, URZ ;  /* 0x000000fffffff290 */ /* 0x000fe2000fffe0ff */
[----:B------:R1:W-:Y:S01]  /*5760*/  @!UP1 UTMALDG.3D [UR16], [UR14], desc[UR10] ;  /* 0x00000a100e0095b4 */ /* 0x0003e20008011000 */
[----:B------:R1:W-:Y:S02]  /*5770*/  @!P4 SYNCS.ARRIVE.TRANS64.RED.A0TR RZ, [UR7+0x170], R20 ;  /* 0x00017014ffffc9a7 */ /* 0x0003e40008300407 */
[----:B-1----:R-:W-:Y:S01]  /*5780*/  @!P1 ISETP.NE.AND P2, PT, R3, 0x1, PT ;  /* 0x000000010300980c */ /* 0x002fe20003f45270 */
[C---:B--2---:R-:W-:Y:S01]  /*5790*/  @!P1 IMAD.HI.U32 R14, R13.reuse, R14, RZ ;  /* 0x0000000e0d0e9227 */ /* 0x044fe200078e00ff */
[----:B----4-:R-:W-:Y:S03]  /*57a0*/  @!P1 ISETP.NE.AND P0, PT, R10, 0x1, PT ;  /* 0x000000010a00980c */ /* 0x010fe60003f05270 */
[C---:B------:R-:W-:Y:S01]  /*57b0*/  @!P1 IMAD.HI.U32 R11, R8.reuse, R11, RZ ;  /* 0x0000000b080b9227 */ /* 0x040fe200078e00ff */
[----:B------:R-:W-:Y:S04]  /*57c0*/  @!P1 SHF.R.U32.HI R14, RZ, R15, R14 ;  /* 0x0000000fff0e9219 */ /* 0x000fe8000001160e */
[----:B-----5:R-:W-:Y:S01]  /*57d0*/  @!P1 SHF.R.U32.HI R9, RZ, R0, R11 ;  /* 0x00000000ff099219 */ /* 0x020fe2000001160b */
[----:B------:R-:W-:Y:S01]  /*57e0*/  SYNCS.ARRIVE.TRANS64.RED.A1T0 RZ, [UR8], RZ ;  /* 0x000000ffffff79a7 */ /* 0x000fe20008100408 */
[----:B------:R-:W-:Y:S02]  /*57f0*/  @!P1 SEL R14, R13, R14, !P2 ;  /* 0x0000000e0d0e9207 */ /* 0x000fe40005000000 */
[----:B------:R-:W-:Y:S01]  /*5800*/  @!P1 SEL R9, R8, R9, !P0 ;  /* 0x0000000908099207 */ /* 0x000fe20004000000 */
[----:B------:R-:W1:Y:S04]  /*5810*/  SYNCS.PHASECHK.TRANS64.TRYWAIT P5, [UR7+0x198], R12 ;  /* 0x0001980cff0075a7 */ /* 0x000e6800080a1107 */
[----:B------:R-:W-:Y:S02]  /*5820*/  @!P1 IMAD.IADD R0, R9, 0x1, -R14 ;  /* 0x0000000109009824 */ /* 0x000fe400078e0a0e */
[----:B------:R-:W-:Y:S02]  /*5830*/  @!P1 IMAD.IADD R9, R14, 0x1, -R9 ;  /* 0x000000010e099824 */ /* 0x000fe400078e0a09 */
[----:B------:R-:W-:Y:S02]  /*5840*/  @!P1 IMAD R13, R0, R3, R13 ;  /* 0x00000003000d9224 */ /* 0x000fe400078e020d */
[----:B------:R-:W-:Y:S01]  /*5850*/  @!P1 IMAD R8, R9, R10, R8 ;  /* 0x0000000a09089224 */ /* 0x000fe200078e0208 */
[----:B-1----:R-:W-:Y:S06]  /*5860*/  @!P5 BRA `(.L_x_112) ;  /* 0x00000078009cd947 */ /* 0x002fec0003800000 */
.L_x_231:
[----:B-1----:R-:W-:Y:S01]  /*5870*/  @!P4 IADD3 R3, P0, PT, R32, 0x580, RZ ;  /* 0x000005802003c810 */ /* 0x002fe20007f1e0ff */
[----:B------:R-:W-:Y:S01]  /*5880*/  VOTEU.ALL UP1, P4 ;  /* 0x0000000000ff7886 */ /* 0x000fe20002020000 */
[----:B------:R-:W-:Y:S01]  /*5890*/  UMOV UR18, 0x0 ;  /* 0x0000000000127882 */ /* 0x000fe20000000000 */
[----:B------:R-:W-:Y:S01]  /*58a0*/  UMOV UR19, 0x10000000 ;  /* 0x1000000000137882 */ /* 0x000fe20000000000 */
[----:B------:R-:W-:Y:S01]  /*58b0*/  @!P4 R2UR UR9, R3 ;  /* 0x000000000309c2ca */ /* 0x000fe200000e0000 */
[----:B------:R-:W-:Y:S01]  /*58c0*/  @!P4 IMAD.X R0, RZ, RZ, R33, P0 ;  /* 0x000000ffff00c224 */ /* 0x000fe200000e0621 */
[----:B------:R-:W-:Y:S01]  /*58d0*/  @!UP1 UIADD3 UR10, UPT, UPT, UR34, 0xc0, URZ ;  /* 0x000000c0220a9890 */ /* 0x000fe2000fffe0ff */
[----:B------:R-:W-:Y:S01]  /*58e0*/  ISETP.NE.AND P0, PT, R30, 0x2, PT ;  /* 0x000000021e00780c */ /* 0x000fe20003f05270 */
[----:B------:R-:W-:Y:S01]  /*58f0*/  UMOV UR11, UR35 ;  /* 0x00000023000b7c82 */ /* 0x000fe20008000000 */
[----:B------:R-:W-:Y:S01]  /*5900*/  UMOV UR12, UR36 ;  /* 0x00000024000c7c82 */ /* 0x000fe20008000000 */
[----:B------:R-:W-:Y:S01]  /*5910*/  @!P4 R2UR UR8, R0 ;  /* 0x000000000008c2ca */ /* 0x000fe200000e0000 */
[----:B------:R-:W-:Y:S01]  /*5920*/  IMAD.IADD R20, R8, 0x1, R152 ;  /* 0x0000000108147824 */ /* 0x000fe200078e0298 */
[----:B------:R-:W-:Y:S01]  /*5930*/  @P3 R2UR UR36, R28 ;  /* 0x000000001c2432ca */ /* 0x000fe200000e0000 */
[----:B------:R-:W-:Y:S01]  /*5940*/  IMAD.IADD R21, R13, 0x1, R154 ;  /* 0x000000010d157824 */ /* 0x000fe200078e029a */
[----:B------:R-:W-:Y:S02]  /*5950*/  SEL R0, RZ, 0x1, P0 ;  /* 0x00000001ff007807 */ /* 0x000fe40000000000 */
[----:B------:R-:W-:Y:S01]  /*5960*/  LOP3.LUT R31, R31, 0x1, RZ, 0x3c, !PT ;  /* 0x000000011f1f7812 */ /* 0x000fe200078e3cff */
[----:B------:R-:W-:Y:S01]  /*5970*/  IMAD.U32 R10, RZ, RZ, UR9 ;  /* 0x00000009ff0a7e24 */ /* 0x000fe2000f8e00ff */
[----:B------:R-:W-:Y:S01]  /*5980*/  @!UP1 UIADD3 UR9, UPT, UPT, UR7, 0x178, URZ ;  /* 0x0000017807099890 */ /* 0x000fe2000fffe0ff */
[----:B------:R-:W-:Y:S02]  /*5990*/  LOP3.LUT R29, R29, R0, RZ, 0x3c, !PT ;  /* 0x000000001d1d7212 */ /* 0x000fe400078e3cff */
[----:B------:R-:W-:Y:S02]  /*59a0*/  SEL R30, R30, RZ, P0 ;  /* 0x000000ff1e1e7207 */ /* 0x000fe40000000000 */
[----:B------:R-:W-:Y:S01]  /*59b0*/  IMAD.U32 R11, RZ, RZ, UR8 ;  /* 0x00000008ff0b7e24 */ /* 0x000fe2000f8e00ff */
[----:B------:R-:W-:Y:S01]  /*59c0*/  @!P4 R2UR UR14, R10 ;  /* 0x000000000a0ec2ca */ /* 0x000fe200000e0000 */
[----:B------:R-:W-:Y:S01]  /*59d0*/  @!UP1 UIADD3 UR8, UPT, UPT, UR7, 0x6400, URZ ;  /* 0x0000640007089890 */ /* 0x000fe2000fffe0ff */
[----:B------:R-:W-:Y:S02]  /*59e0*/  VOTEU.ALL UP1, P4 ;  /* 0x0000000000ff7886 */ /* 0x000fe40002020000 */
[----:B------:R-:W-:Y:S11]  /*59f0*/  @!P4 R2UR UR15, R11 ;  /* 0x000000000b0fc2ca */ /* 0x000ff600000e0000 */
[----:B------:R-:W-:Y:S02]  /*5a00*/  @!UPT UIADD3 URZ, UPT, UPT, URZ, URZ, URZ ;  /* 0x000000fffffff290 */ /* 0x000fe4000fffe0ff */
[----:B------:R2:W-:Y:S01]  /*5a10*/  @!UP1 UTMALDG.3D [UR8], [UR14], desc[UR18] ;  /* 0x000012080e0095b4 */ /* 0x0005e20008011000 */
[----:B------:R2:W-:Y:S01]  /*5a20*/  @!P4 SYNCS.ARRIVE.TRANS64.RED.A0TR RZ, [UR7+0x178], R23 ;  /* 0x00017817ffffc9a7 */ /* 0x0005e20008300407 */
[----:B------:R-:W-:Y:S01]  /*5a30*/  UPLOP3.LUT UP1, UPT, UPT, UPT, UPT, 0x80, 0x8 ;  /* 0x000000000008789c */ /* 0x000fe20003f2f070 */
[----:B------:R-:W-:Y:S01]  /*5a40*/  SYNCS.ARRIVE.TRANS64.RED.A1T0 RZ, [UR13], RZ ;  /* 0x000000ffffff79a7 */ /* 0x000fe2000810040d */
[----:B------:R-:W-:Y:S09]  /*5a50*/  @P3 BRA `(.L_x_113) ;  /* 0xfffffff000943947 */ /* 0x000ff2000383ffff */
[----:B------:R-:W-:-:S04]  /*5a60*/  SHF.L.U32 R3, R31, 0x1f, RZ ;  /* 0x0000001f1f037819 */ /* 0x000fc800000006ff */
[----:B------:R-:W1:Y:S02]  /*5a70*/  SYNCS.PHASECHK.TRANS64.TRYWAIT P0, [UR7+0x180], R3 ;  /* 0x00018003ff0075a7 */ /* 0x000e640008001107 */
[----:B-1----:R-:W-:Y:S05]  /*5a80*/  @!P0 BRA `(.L_x_114) ;  /* 0x00000078002c8947 */ /* 0x002fea0003800000 */
.L_x_233:
[----:B------:R-:W4:Y:S02]  /*5a90*/  SYNCS.PHASECHK.TRANS64.TRYWAIT P0, [UR7+0x188], R3 ;  /* 0x00018803ff0075a7 */ /* 0x000f240008001107 */
[----:B----4-:R-:W-:Y:S05]  /*5aa0*/  @!P0 BRA `(.L_x_115) ;  /* 0x00000078003c8947 */ /* 0x010fea0003800000 */
.L_x_235:
[----:B------:R-:W4:Y:S02]  /*5ab0*/  SYNCS.PHASECHK.TRANS64.TRYWAIT P0, [UR7+0x190], R3 ;  /* 0x00019003ff0075a7 */ /* 0x000f240008001107 */
[----:B----4-:R-:W-:Y:S05]  /*5ac0*/  @!P0 BRA `(.L_x_116) ;  /* 0x00000078004c8947 */ /* 0x010fea0003800000 */
.L_x_237:
[----:B-1----:R-:W-:-:S07]  /*5ad0*/  MOV R0, UR7 ;  /* 0x0000000700007c02 */ /* 0x002fce0008000f00 */
.L_x_117:
[----:B-1----:R-:W-:-:S04]  /*5ae0*/  SHF.L.U32 R3, R31, 0x1f, RZ ;  /* 0x0000001f1f037819 */ /* 0x002fc800000006ff */
[----:B------:R1:W4:Y:S03]  /*5af0*/  SYNCS.PHASECHK.TRANS64.TRYWAIT P0, [R0+URZ+0x198], R3 ;  /* 0x00019803000075a7 */ /* 0x00032600080011ff */
[----:B----4-:R-:W-:Y:S05]  /*5b00*/  @!P0 NANOSLEEP.SYNCS 0x989680 ;  /* 0x009896800000895d */ /* 0x010fea0003900000 */
[----:B------:R-:W4:Y:S02]  /*5b10*/  @!P0 SYNCS.PHASECHK.TRANS64 P0, [R0+URZ+0x198], R3 ;  /* 0x00019803000085a7 */ /* 0x000f2400080010ff */
[----:B--2-4-:R-:W-:Y:S05]  /*5b20*/  @P0 EXIT ;  /* 0x000000000000094d */ /* 0x014fea0003800000 */
[----:B------:R-:W-:Y:S05]  /*5b30*/  BRA `(.L_x_117) ;  /* 0xfffffffc00e87947 */ /* 0x000fea000383ffff */
.L_x_102:
[----:B------:R-:W-:-:S06]  /*5b40*/  UISETP.GE.AND UP1, UPT, UR10, 0x4, UPT ;  /* 0x000000040a00788c */ /* 0x000fcc000bf26270 */
[----:B------:R-:W-:-:S13]  /*5b50*/  PLOP3.LUT P0, PT, PT, PT, UP1, 0x80, 0x8 ;  /* 0x000000000008781c */ /* 0x000fda0003f0f018 */
[----:B------:R-:W-:Y:S05]  /*5b60*/  @!P0 EXIT ;  /* 0x000000000000894d */ /* 0x000fea0003800000 */
[----:B------:R-:W-:Y:S01]  /*5b70*/  BAR.SYNC.DEFER_BLOCKING 0x6, 0xa0 ;  /* 0x0182800000007b1d */ /* 0x000fe20000010000 */
[C---:B------:R-:W-:Y:S01]  /*5b80*/  IMAD.U32 R79, R169.reuse, 0x10000, RZ ;  /* 0x00010000a94f7824 */ /* 0x040fe200078e00ff */
[C---:B------:R-:W-:Y:S01]  /*5b90*/  R2P PR, R169.reuse, 0x6 ;  /* 0x00000006a9007804 */ /* 0x040fe20000000000 */
[----:B------:R-:W-:Y:S01]  /*5ba0*/  IMAD.SHL.U32 R2, R169, 0x40, RZ ;  /* 0x00000040a9027824 */ /* 0x000fe200078e00ff */
[----:B------:R-:W-:Y:S01]  /*5bb0*/  CS2R R162, SRZ ;  /* 0x0000000000a27805 */ /* 0x000fe2000001ff00 */
[----:B------:R-:W-:Y:S01]  /*5bc0*/  IMAD.MOV.U32 R166, RZ, RZ, 0x20 ;  /* 0x00000020ffa67424 */ /* 0x000fe200078e00ff */
[----:B------:R-:W-:Y:S02]  /*5bd0*/  UMOV UR49, 0x400 ;  /* 0x0000040000317882 */ /* 0x000fe40000000000 */
[----:B------:R-:W1:Y:S01]  /*5be0*/  LDC R159, c[0x0][0x370] ;  /* 0x0000dc00ff9f7b82 */ /* 0x000e620000000800 */
[----:B------:R-:W-:Y:S01]  /*5bf0*/  ULEA UR49, UR37, UR49, 0x18 ;  /* 0x0000003125317291 */ /* 0x000fe2000f8ec0ff */
[----:B------:R-:W-:Y:S01]  /*5c00*/  LOP3.LUT R79, R79, 0x600000, RZ, 0xc0, !PT ;  /* 0x006000004f4f7812 */ /* 0x000fe200078ec0ff */
[----:B------:R-:W-:Y:S01]  /*5c10*/  IMAD.SHL.U32 R155, R169, 0x8, RZ ;  /* 0x00000008a99b7824 */ /* 0x000fe200078e00ff */
[----:B------:R-:W-:Y:S01]  /*5c20*/  LOP3.LUT R4, R2, 0x180, RZ, 0xc0, !PT ;  /* 0x0000018002047812 */ /* 0x000fe200078ec0ff */
[----:B------:R-:W-:Y:S01]  /*5c30*/  IMAD.MOV.U32 R167, RZ, RZ, 0x10 ;  /* 0x00000010ffa77424 */ /* 0x000fe200078e00ff */
[----:B------:R-:W-:Y:S01]  /*5c40*/  SEL R166, R166, 0xffffffe0, !P2 ;  /* 0xffffffe0a6a67807 */ /* 0x000fe20005000000 */
[----:B------:R-:W-:Y:S01]  /*5c50*/  UIADD3 UR4, UPT, UPT, UR49, 0x8400, URZ ;  /* 0x0000840031047890 */ /* 0x000fe2000fffe0ff */
[----:B------:R-:W2:Y:S01]  /*5c60*/  LDC R74, c[0x0][0xb0c] ;  /* 0x0002c300ff4a7b82 */ /* 0x000ea20000000800 */
[----:B------:R-:W-:Y:S01]  /*5c70*/  LOP3.LUT R155, R4, 0x30, R155, 0xf8, !PT ;  /* 0x00000030049b7812 */ /* 0x000fe200078ef89b */
[----:B------:R-:W-:Y:S01]  /*5c80*/  IMAD.MOV.U32 R76, RZ, RZ, RZ ;  /* 0x000000ffff4c7224 */ /* 0x000fe200078e00ff */
[----:B------:R-:W-:Y:S01]  /*5c90*/  SEL R167, R167, 0xfffffff0, !P1 ;  /* 0xfffffff0a7a77807 */ /* 0x000fe20004800000 */
[----:B------:R-:W-:Y:S01]  /*5ca0*/  IMAD.MOV.U32 R164, RZ, RZ, RZ ;  /* 0x000000ffffa47224 */ /* 0x000fe200078e00ff */
[----:B------:R-:W-:Y:S01]  /*5cb0*/  LOP3.LUT R155, R155, 0x1e40, R2, 0xf8, !PT ;  /* 0x00001e409b9b7812 */ /* 0x000fe200078ef802 */
[----:B------:R-:W-:Y:S01]  /*5cc0*/  IMAD.MOV.U32 R172, RZ, RZ, RZ ;  /* 0x000000ffffac7224 */ /* 0x000fe200078e00ff */
[----:B------:R-:W-:Y:S01]  /*5cd0*/  LOP3.LUT R169, R169, 0x60, RZ, 0xc0, !PT ;  /* 0x00000060a9a97812 */ /* 0x000fe200078ec0ff */
[----:B------:R-:W3:Y:S01]  /*5ce0*/  LDC R157, c[0x0][0xb20] ;  /* 0x0002c800ff9d7b82 */ /* 0x000ee20000000800 */
[----:B------:R-:W4:Y:S01]  /*5cf0*/  LDS R0, [UR49+0x240] ;  /* 0x00024031ff007984 */ /* 0x000f220008000800 */
[----:B------:R-:W-:Y:S01]  /*5d00*/  IMAD.MOV.U32 R161, RZ, RZ, RZ ;  /* 0x000000ffffa17224 */ /* 0x000fe200078e00ff */
[----:B------:R-:W1:Y:S01]  /*5d10*/  LDCU.64 UR52, c[0x0][0x348] ;  /* 0x00006900ff3477ac */ /* 0x000e620008000a00 */
[----:B------:R-:W-:Y:S01]  /*5d20*/  IMAD.U32 R168, RZ, RZ, UR4 ;  /* 0x00000004ffa87e24 */ /* 0x000fe2000f8e00ff */
[----:B------:R-:W1:Y:S03]  /*5d30*/  LDCU.64 UR38, c[0x0][0x888] ;  /* 0x00011100ff2677ac */ /* 0x000e660008000a00 */
[----:B------:R-:W1:Y:S01]  /*5d40*/  LDC R73, c[0x0][0xb30] ;  /* 0x0002cc00ff497b82 */ /* 0x000e620000000800 */
[----:B------:R-:W1:Y:S01]  /*5d50*/  LDCU.64 UR44, c[0x0][0x890] ;  /* 0x00011200ff2c77ac */ /* 0x000e620008000a00 */
[----:B------:R-:W-:-:S06]  /*5d60*/  UIADD3 UR48, UPT, UPT, UR49, 0x400, URZ ;  /* 0x0000040031307890 */ /* 0x000fcc000fffe0ff */
[----:B------:R-:W1:Y:S08]  /*5d70*/  LDC.64 R150, c[0x0][0xb10] ;  /* 0x0002c400ff967b82 */ /* 0x000e700000000a00 */
[----:B------:R-:W1:Y:S08]  /*5d80*/  LDC.64 R70, c[0x0][0xb18] ;  /* 0x0002c600ff467b82 */ /* 0x000e700000000a00 */
[----:B------:R-:W1:Y:S08]  /*5d90*/  LDC.64 R68, c[0x0][0xb28] ;  /* 0x0002ca00ff447b82 */ /* 0x000e700000000a00 */
[----:B------:R-:W1:Y:S01]  /*5da0*/  LDC.64 R148, c[0x0][0x8b0] ;  /* 0x00022c00ff947b82 */ /* 0x000e620000000a00 */
[----:B----4-:R-:W-:Y:S01]  /*5db0*/  IMAD.IADD R79, R0, 0x1, R79 ;  /* 0x00000001004f7824 */ /* 0x010fe200078e024f */
[----:B------:R-:W-:-:S04]  /*5dc0*/  SHF.R.S32.HI R0, RZ, 0x4, R166 ;  /* 0x00000004ff007819 */ /* 0x000fc800000114a6 */
[----:B------:R-:W-:Y:S02]  /*5dd0*/  LEA.HI.SX32 R165, R167, R0, 0x1c ;  /* 0x00000000a7a57211 */ /* 0x000fe400078fe2ff */
[----:B------:R-:W4:Y:S08]  /*5de0*/  LDC.64 R146, c[0x0][0x8a8] ;  /* 0x00022a00ff927b82 */ /* 0x000f300000000a00 */
[----:B--23--:R-:W1:Y:S02]  /*5df0*/  LDC R158, c[0x0][0x374] ;  /* 0x0000dd00ff9e7b82 */ /* 0x00ce640000000800 */
.L_x_159:
[C---:B------:R-:W-:Y:S02]  /*5e00*/  LEA R0, R172.reuse, UR49, 0x3 ;  /* 0x00000031ac007c11 */ /* 0x040fe4000f8e18ff */
[----:B------:R-:W-:Y:S02]  /*5e10*/  SHF.L.U32 R3, R163, 0x1f, RZ ;  /* 0x0000001fa3037819 */ /* 0x000fe400000006ff */
[----:B-1----:R-:W-:Y:S02]  /*5e20*/  LEA R16, R172, UR49, 0x4 ;  /* 0x00000031ac107c11 */ /* 0x002fe4000f8e20ff */
[----:B------:R-:W2:Y:S02]  /*5e30*/  SYNCS.PHASECHK.TRANS64.TRYWAIT P0, [R0+URZ+0x1b0], R3 ;  /* 0x0001b003000075a7 */ /* 0x000ea400080011ff */
[----:B--2---:R-:W-:Y:S05]  /*5e40*/  @!P0 BRA `(.L_x_118) ;  /* 0x0000007400848947 */ /* 0x004fea0003800000 */
.L_x_238:
[----:B------:R-:W3:Y:S01]  /*5e50*/  LDC.64 R12, c[0x0][0xb10] ;  /* 0x0002c400ff0c7b82 */ /* 0x000ee20000000a00 */
[----:B------:R-:W4:Y:S01]  /*5e60*/  LDS.128 R16, [R16+0x220] ;  /* 0x0002200010107984 */ /* 0x000f220000000c00 */
[----:B-1----:R-:W-:Y:S01]  /*5e70*/  ISETP.NE.AND P1, PT, R73, 0x1, PT ;  /* 0x000000014900780c */ /* 0x002fe20003f25270 */
[----:B--2---:R-:W-:Y:S01]  /*5e80*/  VIADD R0, R0, 0x1c0 ;  /* 0x000001c000007836 */ /* 0x004fe20000000000 */
[----:B------:R-:W-:Y:S04]  /*5e90*/  ISETP.GE.AND P0, PT, R72, 0x1, PT ;  /* 0x000000014800780c */ /* 0x000fe80003f06270 */
[----:B------:R-:W1:Y:S01]  /*5ea0*/  LDC.64 R10, c[0x0][0xb18] ;  /* 0x0002c600ff0a7b82 */ /* 0x000e620000000a00 */
[----:B------:R-:W-:Y:S01]  /*5eb0*/  PRMT R0, RZ, 0x654, R0 ;  /* 0x00000654ff007816 */ /* 0x000fe20000000000 */
[----:B------:R-:W-:Y:S01]  /*5ec0*/  @!PT LDS RZ, [RZ] ;  /* 0x00000000fffff984 */ /* 0x000fe20000000800 */
[----:B------:R-:W-:Y:S01]  /*5ed0*/  @!PT LDS RZ, [RZ] ;  /* 0x00000000fffff984 */ /* 0x000fe20000000800 */
[----:B------:R-:W-:Y:S01]  /*5ee0*/  @!PT LDS RZ, [RZ] ;  /* 0x00000000fffff984 */ /* 0x000fe20000000800 */
[----:B------:R-:W-:Y:S01]  /*5ef0*/  @!PT LDS RZ, [RZ] ;  /* 0x00000000fffff984 */ /* 0x000fe20000000800 */
[----:B------:R2:W-:Y:S06]  /*5f00*/  MEMBAR.ALL.CTA ;  /* 0x0000000000007992 */ /* 0x0005ec0000008000 */
[----:B--2---:R-:W2:Y:S01]  /*5f10*/  FENCE.VIEW.ASYNC.S ;  /* 0x00000000000073c6 */ /* 0x004ea20000000000 */
[----:B------:R-:W1:Y:S08]  /*5f20*/  @!P1 LDC R14, c[0x0][0xb20] ;  /* 0x0002c800ff0e9b82 */ /* 0x000e700000000800 */
[----:B------:R-:W1:Y:S01]  /*5f30*/  @!P1 LDC R9, c[0x0][0xb0c] ;  /* 0x0002c300ff099b82 */ /* 0x000e620000000800 */
[----:B--2---:R2:W-:Y:S01]  /*5f40*/  SYNCS.ARRIVE.TRANS64.RED.A1T0 RZ, [R0+URZ], RZ ;  /* 0x000000ff00ff79a7 */ /* 0x0045e200081004ff */
[----:B----4-:R-:W-:Y:S04]  /*5f50*/  LOP3.LUT P4, RZ, R18, 0x1, RZ, 0xc0, !PT ;  /* 0x0000000112ff7812 */ /* 0x010fe8000788c0ff */
[----:B------:R-:W-:Y:S09]  /*5f60*/  P2R R170, PR, RZ, 0x10 ;  /* 0x00000010ffaa7803 */ /* 0x000ff20000000000 */
[----:B------:R-:W-:Y:S02]  /*5f70*/  @P4 MOV R77, R16 ;  /* 0x00000010004d4202 */ /* 0x000fe40000000f00 */
[----:B------:R-:W-:Y:S01]  /*5f80*/  @P4 LOP3.LUT R75, R17, 0xffff, RZ, 0xc0, !PT ;  /* 0x0000ffff114b4812 */ /* 0x000fe200078ec0ff */
[----:B--23--:R-:W-:Y:S06]  /*5f90*/  @!P0 BRA `(.L_x_119) ;  /* 0x0000000000a48947 */ /* 0x00cfec0003800000 */
[----:B------:R-:W-:Y:S01]  /*5fa0*/  IMAD.HI.U32 R24, R158, R71, RZ ;  /* 0x000000479e187227 */ /* 0x000fe200078e00ff */
[----:B------:R-:W-:Y:S02]  /*5fb0*/  ISETP.NE.AND P0, PT, R70, 0x1, PT ;  /* 0x000000014600780c */ /* 0x000fe40003f05270 */
[----:B------:R-:W-:Y:S01]  /*5fc0*/  ISETP.NE.AND P2, PT, R72, 0x1, PT ;  /* 0x000000014800780c */ /* 0x000fe20003f45270 */
[-C--:B------:R-:W-:Y:S01]  /*5fd0*/  IMAD.HI.U32 R22, R159, R150.reuse, RZ ;  /* 0x000000969f167227 */ /* 0x080fe200078e00ff */
[----:B------:R-:W-:Y:S02]  /*5fe0*/  SHF.R.U32.HI R23, RZ, R157, R24 ;  /* 0x0000009dff177219 */ /* 0x000fe40000011618 */
[----:B------:R-:W-:Y:S01]  /*5ff0*/  ISETP.NE.AND P3, PT, R74, 0x1, PT ;  /* 0x000000014a00780c */ /* 0x000fe20003f65270 */
[----:B------:R-:W-:Y:S01]  /*6000*/  IMAD.HI.U32 R28, R75, R71, RZ ;  /* 0x000000474b1c7227 */ /* 0x000fe200078e00ff */
[----:B------:R-:W-:Y:S02]  /*6010*/  SHF.R.U32.HI R22, RZ, R151, R22 ;  /* 0x00000097ff167219 */ /* 0x000fe40000011616 */
[----:B------:R-:W-:Y:S01]  /*6020*/  SEL R3, R158, R23, !P0 ;  /* 0x000000179e037207 */ /* 0x000fe20004000000 */
[----:B------:R-:W-:Y:S01]  /*6030*/  IMAD.HI.U32 R26, R77, R150, RZ ;  /* 0x000000964d1a7227 */ /* 0x000fe200078e00ff */
[----:B------:R-:W-:Y:S03]  /*6040*/  SEL R7, R159, R22, !P3 ;  /* 0x000000169f077207 */ /* 0x000fe60005800000 */
[-C--:B------:R-:W-:Y:S01]  /*6050*/  IMAD.HI.U32 R22, R3, R68.reuse, RZ ;  /* 0x0000004403167227 */ /* 0x080fe200078e00ff */
[----:B------:R-:W-:Y:S03]  /*6060*/  SHF.R.U32.HI R26, RZ, R151, R26 ;  /* 0x00000097ff1a7219 */ /* 0x000fe6000001161a */
[----:B------:R-:W-:Y:S01]  /*6070*/  IMAD.HI.U32 R24, R7, R68, RZ ;  /* 0x0000004407187227 */ /* 0x000fe200078e00ff */
[----:B------:R-:W-:Y:S02]  /*6080*/  @P2 SHF.R.U32.HI R3, RZ, R69, R22 ;  /* 0x00000045ff032219 */ /* 0x000fe40000011616 */
[----:B------:R-:W-:Y:S02]  /*6090*/  SHF.R.U32.HI R22, RZ, R157, R28 ;  /* 0x0000009dff167219 */ /* 0x000fe4000001161c */
[----:B------:R-:W-:Y:S01]  /*60a0*/  @P2 SHF.R.U32.HI R7, RZ, R69, R24 ;  /* 0x00000045ff072219 */ /* 0x000fe20000011618 */
[C---:B------:R-:W-:Y:S01]  /*60b0*/  IMAD R2, R72.reuse, R3, RZ ;  /* 0x0000000348027224 */ /* 0x040fe200078e02ff */
[----:B------:R-:W-:Y:S02]  /*60c0*/  SEL R5, R75, R22, !P0 ;  /* 0x000000164b057207 */ /* 0x000fe40004000000 */
[----:B------:R-:W-:Y:S01]  /*60d0*/  SEL R3, R77, R26, !P3 ;  /* 0x0000001a4d037207 */ /* 0x000fe20005800000 */
[----:B------:R-:W-:Y:S01]  /*60e0*/  IMAD R4, R72, R7, RZ ;  /* 0x0000000748047224 */ /* 0x000fe200078e02ff */
[C---:B------:R-:W-:Y:S01]  /*60f0*/  ISETP.GE.AND P0, PT, R5.reuse, R2, PT ;  /* 0x000000020500720c */ /* 0x040fe20003f06270 */
[----:B------:R-:W-:Y:S03]  /*6100*/  IMAD.HI.U32 R6, R5, R68, RZ ;  /* 0x0000004405067227 */ /* 0x000fe600078e00ff */
[----:B------:R-:W-:Y:S01]  /*6110*/  ISETP.GE.OR P0, PT, R3, R4, P0 ;  /* 0x000000040300720c */ /* 0x000fe20000706670 */
[----:B------:R-:W-:Y:S01]  /*6120*/  IMAD.MOV R4, RZ, RZ, -R3 ;  /* 0x000000ffff047224 */ /* 0x000fe200078e0a03 */
[-C--:B------:R-:W-:Y:S03]  /*6130*/  SHF.R.U32.HI R6, RZ, R69.reuse, R6 ;  /* 0x00000045ff067219 */ /* 0x080fe60000011606 */
[----:B------:R-:W-:Y:S01]  /*6140*/  IMAD R77, R74, R4, R77 ;  /* 0x000000044a4d7224 */ /* 0x000fe200078e024d */
[----:B------:R-:W-:Y:S05]  /*6150*/  SEL R15, R5, R6, !P2 ;  /* 0x00000006050f7207 */ /* 0x000fea0005000000 */
[----:B------:R-:W-:Y:S02]  /*6160*/  IMAD.MOV R6, RZ, RZ, -R15 ;  /* 0x000000ffff067224 */ /* 0x000fe400078e0a0f */
[C---:B------:R-:W-:Y:S04]  /*6170*/  @!P0 IMAD.HI.U32 R2, R3.reuse, R68, RZ ;  /* 0x0000004403028227 */ /* 0x040fe800078e00ff */
[----:B------:R-:W-:Y:S01]  /*6180*/  IMAD R6, R72, R6, R5 ;  /* 0x0000000648067224 */ /* 0x000fe200078e0205 */
[----:B------:R-:W-:Y:S04]  /*6190*/  @!P0 SHF.R.U32.HI R2, RZ, R69, R2 ;  /* 0x00000045ff028219 */ /* 0x000fe80000011602 */
[----:B------:R-:W-:Y:S02]  /*61a0*/  @!P0 SEL R0, R3, R2, !P2 ;  /* 0x0000000203008207 */ /* 0x000fe40005000000 */
[----:B------:R-:W-:Y:S02]  /*61b0*/  IADD3 R2, PT, PT, -R5, RZ, RZ ;  /* 0x000000ff05027210 */ /* 0x000fe40007ffe1ff */
[----:B------:R-:W-:Y:S01]  /*61c0*/  @!P0 IADD3 R8, PT, PT, R15, -R0, RZ ;  /* 0x800000000f088210 */ /* 0x000fe20007ffe0ff */
[----:B------:R-:W-:Y:S02]  /*61d0*/  @!P0 IMAD R0, R7, R6, R0 ;  /* 0x0000000607008224 */ /* 0x000fe400078e0200 */
[----:B------:R-:W-:Y:S02]  /*61e0*/  IMAD R75, R70, R2, R75 ;  /* 0x00000002464b7224 */ /* 0x000fe400078e024b */
[----:B------:R-:W-:Y:S02]  /*61f0*/  @!P0 IMAD R5, R8, R72, R3 ;  /* 0x0000004808058224 */ /* 0x000fe400078e0203 */
[----:B------:R-:W-:Y:S04]  /*6200*/  @!P0 IMAD.MOV.U32 R3, RZ, RZ, R0 ;  /* 0x000000ffff038224 */ /* 0x000fe800078e0000 */
[----:B------:R-:W-:Y:S02]  /*6210*/  IMAD R77, R3, R74, R77 ;  /* 0x0000004a034d7224 */ /* 0x000fe400078e024d */
[----:B------:R-:W-:Y:S07]  /*6220*/  IMAD R75, R5, R70, R75 ;  /* 0x00000046054b7224 */ /* 0x000fee00078e024b */
.L_x_119:
[----:B-1----:R-:W-:Y:S01]  /*6230*/  @!P1 ISETP.NE.AND P0, PT, R10, 0x1, PT ;  /* 0x000000010a00980c */ /* 0x002fe20003f05270 */
[----:B------:R-:W-:Y:S01]  /*6240*/  @!P1 IMAD.HI.U32 R0, R77, R12, RZ ;  /* 0x0000000c4d009227 */ /* 0x000fe200078e00ff */
[----:B------:R-:W-:Y:S01]  /*6250*/  @!P1 ISETP.NE.AND P2, PT, R9, 0x1, PT ;  /* 0x000000010900980c */ /* 0x000fe20003f45270 */
[----:B------:R-:W-:Y:S01]  /*6260*/  ULOP3.LUT UP0, URZ, UR48, 0x1b0, URZ, 0xc0, !UPT ;  /* 0x000001b030ff7892 */ /* 0x000fe2000f80c0ff */
[----:B------:R-:W-:Y:S01]  /*6270*/  R2UR UR42, R21 ;  /* 0x00000000152a72ca */ /* 0x000fe200000e0000 */
[----:B------:R-:W-:Y:S01]  /*6280*/  @!P1 IMAD.HI.U32 R3, R75, R11, RZ ;  /* 0x0000000b4b039227 */ /* 0x000fe200078e00ff */
[----:B------:R-:W-:Y:S02]  /*6290*/  @!P1 SHF.R.U32.HI R0, RZ, R13, R0 ;  /* 0x0000000dff009219 */ /* 0x000fe40000011600 */
[----:B------:R-:W-:Y:S01]  /*62a0*/  R2UR UR41, R20 ;  /* 0x00000000142972ca */ /* 0x000fe200000e0000 */
[----:B------:R-:W-:Y:S01]  /*62b0*/  VIADD R172, R172, 0x1 ;  /* 0x00000001acac7836 */ /* 0x000fe20000000000 */
[----:B------:R-:W-:Y:S02]  /*62c0*/  @!P1 SHF.R.U32.HI R2, RZ, R14, R3 ;  /* 0x0000000eff029219 */ /* 0x000fe40000011603 */
[----:B------:R-:W-:Y:S02]  /*62d0*/  @!P1 SEL R3, R77, R0, !P2 ;  /* 0x000000004d039207 */ /* 0x000fe40005000000 */
[----:B------:R-:W-:Y:S02]  /*62e0*/  @!P1 SEL R2, R75, R2, !P0 ;  /* 0x000000024b029207 */ /* 0x000fe40004000000 */
[----:B------:R-:W-:Y:S01]  /*62f0*/  @P4 SHF.R.U32.HI R160, RZ, 0x10, R17 ;  /* 0x00000010ffa04819 */ /* 0x000fe20000011611 */
[----:B------:R-:W-:Y:S02]  /*6300*/  USHF.L.U32 UR42, UR42, 0x7, URZ ;  /* 0x000000072a2a7899 */ /* 0x000fe400080006ff */
[----:B------:R-:W-:Y:S02]  /*6310*/  @!P1 IMAD.IADD R0, R2, 0x1, -R3 ;  /* 0x0000000102009824 */ /* 0x000fe400078e0a03 */
[----:B------:R-:W-:Y:S01]  /*6320*/  @!P1 IMAD.IADD R2, R3, 0x1, -R2 ;  /* 0x0000000103029824 */ /* 0x000fe200078e0a02 */
[----:B------:R-:W-:Y:S01]  /*6330*/  USHF.L.U32 UR41, UR41, 0x8, URZ ;  /* 0x0000000829297899 */ /* 0x000fe200080006ff */
[----:B------:R-:W-:Y:S02]  /*6340*/  @!P1 IMAD R77, R0, R9, R77 ;  /* 0x00000009004d9224 */ /* 0x000fe400078e024d */
[----:B------:R-:W-:Y:S01]  /*6350*/  @!P1 IMAD R75, R2, R10, R75 ;  /* 0x0000000a024b9224 */ /* 0x000fe200078e024b */
[----:B------:R-:W-:Y:S08]  /*6360*/  BRA.U !UP0, `(.L_x_120) ;  /* 0x0000000108407547 */ /* 0x000ff0000b800000 */
[----:B------:R-:W1:Y:S01]  /*6370*/  LDCU.64 UR8, c[0x4][0x88] ;  /* 0x01001100ff0877ac */ /* 0x000e620008000a00 */
[----:B------:R-:W-:Y:S01]  /*6380*/  MOV R3, 0x0 ;  /* 0x0000000000037802 */ /* 0x000fe20000000f00 */
[----:B------:R-:W-:Y:S02]  /*6390*/  HFMA2 R12, -RZ, RZ, 0, 5.9604644775390625e-08 ;  /* 0x00000001ff0c7431 */ /* 0x000fe400000001ff */
[----:B------:R-:W-:Y:S02]  /*63a0*/  IMAD.MOV.U32 R8, RZ, RZ, 0x70 ;  /* 0x00000070ff087424 */ /* 0x000fe400078e00ff */
[----:B------:R-:W-:Y:S01]  /*63b0*/  IMAD.MOV.U32 R13, RZ, RZ, RZ ;  /* 0x000000ffff0d7224 */ /* 0x000fe200078e00ff */
[----:B------:R-:W2:Y:S01]  /*63c0*/  LDCU.64 UR6, c[0x4][0x90] ;  /* 0x01001200ff0677ac */ /* 0x000ea20008000a00 */
[----:B------:R-:W3:Y:S01]  /*63d0*/  LDC.64 R2, c[0x4][R3] ;  /* 0x0100000003027b82 */ /* 0x000ee20000000a00 */
[----:B------:R-:W4:Y:S01]  /*63e0*/  LDCU.64 UR4, c[0x4][0x8] ;  /* 0x01000100ff0477ac */ /* 0x000f220008000a00 */
[----:B-1----:R-:W-:Y:S01]  /*63f0*/  MOV R5, UR9 ;  /* 0x0000000900057c02 */ /* 0x002fe20008000f00 */
[----:B------:R-:W-:Y:S01]  /*6400*/  IMAD.U32 R4, RZ, RZ, UR8 ;  /* 0x00000008ff047e24 */ /* 0x000fe2000f8e00ff */
[----:B--2---:R-:W-:Y:S01]  /*6410*/  MOV R7, UR7 ;  /* 0x0000000700077c02 */ /* 0x004fe20008000f00 */
[----:B------:R-:W-:Y:S01]  /*6420*/  IMAD.U32 R6, RZ, RZ, UR6 ;  /* 0x00000006ff067e24 */ /* 0x000fe2000f8e00ff */
[----:B----4-:R-:W-:Y:S01]  /*6430*/  MOV R11, UR5 ;  /* 0x00000005000b7c02 */ /* 0x010fe20008000f00 */
[----:B------:R-:W-:Y:S02]  /*6440*/  IMAD.U32 R10, RZ, RZ, UR4 ;  /* 0x00000004ff0a7e24 */ /* 0x000fe4000f8e00ff */
[----:B------:R-:W-:Y:S07]  /*6450*/  LEPC R20, `(.L_x_120) ;  /* 0x000000001014794e */ /* 0x000fee0000000000 */
[----:B---3-5:R-:W-:Y:S05]  /*6460*/  CALL.ABS.NOINC R2 ;  /* 0x0000000002007343 */ /* 0x028fea0003c00000 */
.L_x_120:
[----:B------:R-:W-:Y:S01]  /*6470*/  LOP3.LUT P0, RZ, R168, 0x1b0, RZ, 0xc0, !PT ;  /* 0x000001b0a8ff7812 */ /* 0x000fe2000780c0ff */
[----:B------:R-:W-:Y:S11]  /*6480*/  BSSY.RECONVERGENT B6, `(.L_x_121) ;  /* 0x0000013000067945 */ /* 0x000ff60003800200 */
[----:B------:R-:W-:Y:S01]  /*6490*/  @!UPT UIADD3 URZ, UPT, UPT, URZ, URZ, URZ ;  /* 0x000000fffffff290 */ /* 0x000fe2000fffe0ff */
[----:B------:R-:W-:Y:S05]  /*64a0*/  @!P0 BRA `(.L_x_122) ;  /* 0x0000000000408947 */ /* 0x000fea0003800000 */
        /* <DEDUP_REMOVED lines=16> */
.L_x_122:
[----:B------:R-:W-:Y:S05]  /*65b0*/  BSYNC.RECONVERGENT B6 ;  /* 0x0000000000067941 */ /* 0x000fea0003800200 */
.L_x_121:
[----:B------:R-:W-:Y:S01]  /*65c0*/  ISETP.NE.U32.AND P4, PT, R148, RZ, PT ;  /* 0x000000ff9400720c */ /* 0x000fe20003f85070 */
[----:B------:R-:W-:Y:S01]  /*65d0*/  UISETP.NE.AND UP2, UPT, UR50, URZ, UPT ;  /* 0x000000ff3200728c */ /* 0x000fe2000bf45270 */
[----:B------:R-:W-:Y:S01]  /*65e0*/  ISETP.NE.U32.AND P2, PT, RZ, UR38, PT ;  /* 0x00000026ff007c0c */ /* 0x000fe2000bf45070 */
[----:B------:R-:W-:Y:S01]  /*65f0*/  UISETP.NE.U32.AND UP1, UPT, UR44, URZ, UPT ;  /* 0x000000ff2c00728c */ /* 0x000fe2000bf25070 */
[----:B------:R-:W-:Y:S01]  /*6600*/  ISETP.NE.AND.EX P4, PT, R149, RZ, PT, P4 ;  /* 0x000000ff9500720c */ /* 0x000fe20003f85340 */
[----:B------:R-:W-:Y:S01]  /*6610*/  UPLOP3.LUT UP0, UPT, UPT, UPT, UPT, 0x40, 0x4 ;  /* 0x000000000004789c */ /* 0x000fe20003f0e870 */
[----:B------:R-:W-:Y:S01]  /*6620*/  ISETP.NE.AND.EX P2, PT, RZ, UR39, PT, P2 ;  /* 0x00000027ff007c0c */ /* 0x000fe2000bf45320 */
[----:B------:R-:W-:Y:S01]  /*6630*/  UISETP.NE.AND.EX UP1, UPT, UR45, URZ, UPT, UP1 ;  /* 0x000000ff2d00728c */ /* 0x000fe2000bf25310 */
[----:B------:R-:W-:Y:S04]  /*6640*/  PLOP3.LUT P1, PT, PT, PT, UP2, 0x80, 0x8 ;  /* 0x000000000008781c */ /* 0x000fe80003f2f028 */
[----:B------:R-:W-:Y:S06]  /*6650*/  @UP2 UPLOP3.LUT UP0, UPT, UPT, UPT, UP1, 0x80, 0x8 ;  /* 0x000000000008289c */ /* 0x000fec0003f0f010 */
[----:B------:R-:W-:Y:S01]  /*6660*/  PLOP3.LUT P0, PT, PT, PT, UP0, 0x80, 0x8 ;  /* 0x000000000008781c */ /* 0x000fe20003f0f008 */
[----:B------:R-:W-:Y:S01]  /*6670*/  @!UPT UIADD3 URZ, UPT, UPT, URZ, URZ, URZ ;  /* 0x000000fffffff290 */ /* 0x000fe2000fffe0ff */
[----:B------:R-:W-:Y:S11]  /*6680*/  BRA.U !UP1, `(.L_x_123) ;  /* 0x0000000109387547 */ /* 0x000ff6000b800000 */
[----:B------:R-:W-:Y:S01]  /*6690*/  UISETP.NE.U32.AND UP0, UPT, UR38, URZ, UPT ;  /* 0x000000ff2600728c */ /* 0x000fe2000bf05070 */
[----:B------:R-:W-:Y:S02]  /*66a0*/  HFMA2 R0, -RZ, RZ, 0, 5.9604644775390625e-08 ;  /* 0x00000001ff007431 */ /* 0x000fe400000001ff */
[----:B------:R-:W-:Y:S01]  /*66b0*/  IMAD.MOV.U32 R153, RZ, RZ, 0x1 ;  /* 0x00000001ff997424 */ /* 0x000fe200078e00ff */
[----:B------:R-:W-:Y:S06]  /*66c0*/  UISETP.NE.AND.EX UP0, UPT, UR39, URZ, UPT, UP0 ;  /* 0x000000ff2700728c */ /* 0x000fec000bf05300 */
[----:B------:R-:W-:Y:S05]  /*66d0*/  PLOP3.LUT P3, PT, PT, PT, UP0, 0x80, 0x8 ;  /* 0x000000000008781c */ /* 0x000fea0003f6f008 */
[----:B------:R-:W1:Y:S01]  /*66e0*/  @UP0 LDCU.64 UR6, c[0x0][0x888] ;  /* 0x00011100ff0607ac */ /* 0x000e620008000a00 */
[----:B------:R-:W-:Y:S07]  /*66f0*/  @UP0 UIMAD UR4, UR36, UR44, URZ ;  /* 0x0000002c240402a4 */ /* 0x000fee000f8e02ff */
[----:B------:R-:W-:Y:S01]  /*6700*/  @!P3 PRMT R153, R0, 0x7610, R153 ;  /* 0x000076100099b816 */ /* 0x000fe20000000099 */
[----:B-1----:R-:W-:Y:S03]  /*6710*/  @UP0 UIMAD.WIDE UR6, UR4, 0x4, UR6 ;  /* 0x00000004040608a5 */ /* 0x002fe6000f8e0206 */
[----:B------:R-:W1:Y:S03]  /*6720*/  @!UP0 LDCU UR4, c[0x0][0x880] ;  /* 0x00011000ff0487ac */ /* 0x000e660008000800 */
[----:B------:R-:W-:Y:S01]  /*6730*/  IMAD.U32 R2, RZ, RZ, UR6 ;  /* 0x00000006ff027e24 */ /* 0x000fe2000f8e00ff */
[----:B------:R-:W-:Y:S05]  /*6740*/  MOV R3, UR7 ;  /* 0x0000000700037c02 */ /* 0x000fea0008000f00 */
[----:B-----5:R2:W5:Y:S02]  /*6750*/  @P3 LDG.E R82, desc[UR46][R2.64] ;  /* 0x0000002e02523981 */ /* 0x020564000c1e1900 */
[----:B-12---:R-:W-:Y:S02]  /*6760*/  @!P3 IMAD.U32 R82, RZ, RZ, UR4 ;  /* 0x00000004ff52be24 */ /* 0x006fe4000f8e00ff */
.L_x_123:
[----:B------:R-:W-:Y:S05]  /*6770*/  @!P4 BRA `(.L_x_124) ;  /* 0x000000000020c947 */ /* 0x000fea0003800000 */
[----:B------:R-:W-:Y:S04]  /*6780*/  ISETP.NE.U32.AND P3, PT, R146, RZ, PT ;  /* 0x000000ff9200720c */ /* 0x000fe80003f65070 */
[----:B------:R-:W-:Y:S11]  /*6790*/  ISETP.NE.AND.EX P3, PT, R147, RZ, PT, P3 ;  /* 0x000000ff9300720c */ /* 0x000ff60003f65330 */
[----:B------:R-:W-:Y:S02]  /*67a0*/  @!UPT UIADD3 URZ, UPT, UPT, URZ, URZ, URZ ;  /* 0x000000fffffff290 */ /* 0x000fe4000fffe0ff */
[----:B------:R-:W1:Y:S01]  /*67b0*/  @P3 LDC.64 R2, c[0x0][0x8a8] ;  /* 0x00022a00ff023b82 */ /* 0x000e620000000a00 */
[----:B------:R-:W-:Y:S04]  /*67c0*/  @P3 IMAD R0, R148, UR36, RZ ;  /* 0x0000002494003c24 */ /* 0x000fe8000f8e02ff */
[----:B-1----:R-:W-:Y:S05]  /*67d0*/  @P3 IMAD.WIDE R2, R0, 0x4, R2 ;  /* 0x0000000400023825 */ /* 0x002fea00078e0202 */
[----:B-----5:R1:W5:Y:S02]  /*67e0*/  @P3 LDG.E R78, desc[UR46][R2.64] ;  /* 0x0000002e024e3981 */ /* 0x020364000c1e1900 */
[----:B-1----:R-:W2:Y:S02]  /*67f0*/  @!P3 LDC R78, c[0x0][0x8a0] ;  /* 0x00022800ff4ebb82 */ /* 0x002ea40000000800 */
.L_x_124:
[----:B-----5:R-:W-:Y:S01]  /*6800*/  ISETP.NE.AND P4, PT, R82, RZ, PT ;  /* 0x000000ff5200720c */ /* 0x020fe20003f85270 */
[----:B------:R-:W-:Y:S01]  /*6810*/  BSSY B1, `(.L_x_125) ;  /* 0x0000048000017945 */ /* 0x000fe20003800000 */
[----:B------:R-:W-:Y:S01]  /*6820*/  SEL R5, RZ, 0xffffffff, P2 ;  /* 0xffffffffff057807 */ /* 0x000fe20001000000 */
[----:B------:R-:W-:Y:S01]  /*6830*/  IMAD.MOV.U32 R100, RZ, RZ, 0x1 ;  /* 0x00000001ff647424 */ /* 0x000fe200078e00ff */
[----:B------:R-:W-:Y:S01]  /*6840*/  LOP3.LUT P3, RZ, R153, 0xff, RZ, 0xc0, !PT ;  /* 0x000000ff99ff7812 */ /* 0x000fe2000786c0ff */
[----:B------:R-:W-:Y:S01]  /*6850*/  IMAD R80, R76, 0x100, R79 ;  /* 0x000001004c507824 */ /* 0x000fe200078e024f */
[----:B------:R-:W-:Y:S02]  /*6860*/  @P1 SEL R0, RZ, 0xffffffff, P4 ;  /* 0xffffffffff001807 */ /* 0x000fe40002000000 */
[----:B------:R-:W-:Y:S02]  /*6870*/  CS2R R110, SRZ ;  /* 0x00000000006e7805 */ /* 0x000fe4000001ff00 */
[----:B------:R-:W-:Y:S02]  /*6880*/  LEA R3, R162, UR49, 0x3 ;  /* 0x00000031a2037c11 */ /* 0x000fe4000f8e18ff */
[----:B------:R-:W-:Y:S02]  /*6890*/  CS2R R108, SRZ ;  /* 0x00000000006c7805 */ /* 0x000fe4000001ff00 */
[----:B------:R-:W-:Y:S02]  /*68a0*/  @P0 SEL R0, R5, R0, !P3 ;  /* 0x0000000005000207 */ /* 0x000fe40005800000 */
[----:B------:R-:W-:Y:S02]  /*68b0*/  CS2R R106, SRZ ;  /* 0x00000000006a7805 */ /* 0x000fe4000001ff00 */
[----:B------:R-:W-:Y:S02]  /*68c0*/  LEA R171, R76, UR49, 0x3 ;  /* 0x000000314cab7c11 */ /* 0x000fe4000f8e18ff */
[----:B------:R-:W-:Y:S02]  /*68d0*/  CS2R R104, SRZ ;  /* 0x0000000000687805 */ /* 0x000fe4000001ff00 */
[----:B------:R-:W-:Y:S02]  /*68e0*/  @P1 LOP3.LUT R0, R0, 0x1, RZ, 0xc0, !PT ;  /* 0x0000000100001812 */ /* 0x000fe400078ec0ff */
[----:B------:R-:W-:Y:S02]  /*68f0*/  CS2R R98, SRZ ;  /* 0x0000000000627805 */ /* 0x000fe4000001ff00 */
[----:B------:R-:W-:Y:S02]  /*6900*/  SHF.L.U32 R2, R164, 0x1f, RZ ;  /* 0x0000001fa4027819 */ /* 0x000fe400000006ff */
[----:B------:R-:W-:Y:S02]  /*6910*/  CS2R R96, SRZ ;  /* 0x0000000000607805 */ /* 0x000fe4000001ff00 */
[----:B------:R-:W-:Y:S02]  /*6920*/  ISETP.NE.U32.OR P6, PT, R0, 0x1, !P1 ;  /* 0x000000010000780c */ /* 0x000fe40004fc5470 */
[----:B------:R-:W-:Y:S02]  /*6930*/  CS2R R90, SRZ ;  /* 0x00000000005a7805 */ /* 0x000fe4000001ff00 */
[----:B------:R-:W-:Y:S02]  /*6940*/  PLOP3.LUT P2, PT, PT, PT, UP1, 0x80, 0x8 ;  /* 0x000000000008781c */ /* 0x000fe40003f4f018 */
[----:B------:R-:W-:Y:S02]  /*6950*/  CS2R R88, SRZ ;  /* 0x0000000000587805 */ /* 0x000fe4000001ff00 */
[----:B------:R-:W-:Y:S02]  /*6960*/  SEL R0, RZ, 0xffffffff, P4 ;  /* 0xffffffffff007807 */ /* 0x000fe40002000000 */
[----:B------:R-:W-:Y:S03]  /*6970*/  P2R R116, PR, RZ, 0x40 ;  /* 0x00000040ff747803 */ /* 0x000fe60000000000 */
[----:B------:R-:W-:Y:S04]  /*6980*/  @P6 SHF.L.U32 R4, R161, 0x1f, RZ ;  /* 0x0000001fa1046819 */ /* 0x000fe800000006ff */
[----:B------:R-:W-:Y:S01]  /*6990*/  @P2 SEL R0, R5, R0, !P3 ;  /* 0x0000000005002207 */ /* 0x000fe20005800000 */
[----:B------:R-:W1:Y:S03]  /*69a0*/  @P6 SYNCS.PHASECHK.TRANS64.TRYWAIT P1, [R3+URZ+0x160], R4 ;  /* 0x00016004030065a7 */ /* 0x000e6600080211ff */
[----:B------:R-:W-:Y:S04]  /*69b0*/  LOP3.LUT R0, R0, 0x1, RZ, 0xc0, !PT ;  /* 0x0000000100007812 */ /* 0x000fe800078ec0ff */
[----:B------:R-:W-:Y:S04]  /*69c0*/  ISETP.NE.U32.AND P5, PT, R0, 0x1, PT ;  /* 0x000000010000780c */ /* 0x000fe80003fa5070 */
[----:B------:R-:W-:Y:S01]  /*69d0*/  P2R R101, PR, RZ, 0x20 ;  /* 0x00000020ff657803 */ /* 0x000fe20000000000 */
[----:B------:R3:W4:Y:S01]  /*69e0*/  SYNCS.PHASECHK.TRANS64.TRYWAIT P0, [R171+URZ+0x1d0], R2 ;  /* 0x0001d002ab0075a7 */ /* 0x00072200080011ff */
[----:B-1----:R-:W-:Y:S01]  /*69f0*/  @P6 SEL R100, RZ, 0x1, !P1 ;  /* 0x00000001ff646807 */ /* 0x002fe20004800000 */
[----:B---3--:R-:W-:Y:S06]  /*6a00*/  @!P6 BRA `(.L_x_126) ;  /* 0x0000000000a0e947 */ /* 0x008fec0003800000 */
[----:B------:R-:W-:Y:S01]  /*6a10*/  @P5 IMAD R7, R162, 0x2000, R155 ;  /* 0x00002000a2075824 */ /* 0x000fe200078e029b */
[----:B------:R-:W-:Y:S01]  /*6a20*/  ISETP.NE.AND P1, PT, R100, RZ, PT ;  /* 0x000000ff6400720c */ /* 0x000fe20003f25270 */
[----:B------:R-:W-:Y:S01]  /*6a30*/  BSSY B0, `(.L_x_127) ;  /* 0x0000011000007945 */ /* 0x000fe20003800000 */
[----:B------:R-:W-:Y:S01]  /*6a40*/  CS2R R90, SRZ ;  /* 0x00000000005a7805 */ /* 0x000fe2000001ff00 */
[----:B------:R-:W-:Y:S01]  /*6a50*/  @P5 VIADD R4, R7, UR49 ;  /* 0x0000003107045c36 */ /* 0x000fe20008000000 */
[----:B------:R-:W-:Y:S02]  /*6a60*/  CS2R R88, SRZ ;  /* 0x0000000000587805 */ /* 0x000fe4000001ff00 */
[----:B------:R-:W-:Y:S02]  /*6a70*/  CS2R R98, SRZ ;  /* 0x0000000000627805 */ /* 0x000fe4000001ff00 */
[----:B------:R-:W-:Y:S01]  /*6a80*/  CS2R R96, SRZ ;  /* 0x0000000000607805 */ /* 0x000fe2000001ff00 */
[--C-:B------:R-:W-:Y:S01]  /*6a90*/  @P5 IMAD.IADD R6, R167, 0x1, R4.reuse ;  /* 0x00000001a7065824 */ /* 0x100fe200078e0204 */
[----:B------:R-:W-:Y:S01]  /*6aa0*/  CS2R R106, SRZ ;  /* 0x00000000006a7805 */ /* 0x000fe2000001ff00 */
[--C-:B------:R-:W-:Y:S01]  /*6ab0*/  @P5 IMAD.IADD R5, R166, 0x1, R4.reuse ;  /* 0x00000001a6055824 */ /* 0x100fe200078e0204 */
[----:B------:R-:W-:Y:S01]  /*6ac0*/  CS2R R104, SRZ ;  /* 0x0000000000687805 */ /* 0x000fe2000001ff00 */
[----:B------:R-:W-:Y:S01]  /*6ad0*/  @P5 IMAD R4, R165, 0x10, R4 ;  /* 0x00000010a5045824 */ /* 0x000fe200078e0204 */
[----:B------:R-:W-:Y:S02]  /*6ae0*/  CS2R R110, SRZ ;  /* 0x00000000006e7805 */ /* 0x000fe4000001ff00 */
[----:B------:R-:W-:Y:S01]  /*6af0*/  CS2R R108, SRZ ;  /* 0x00000000006c7805 */ /* 0x000fe2000001ff00 */
[----:B------:R-:W-:Y:S06]  /*6b00*/  @P1 BRA `(.L_x_128) ;  /* 0x00000000000c1947 */ /* 0x000fec0003800000 */
[----:B------:R-:W-:Y:S04]  /*6b10*/  SHF.L.U32 R0, R161, 0x1f, RZ ;  /* 0x0000001fa1007819 */ /* 0x000fe800000006ff */
[----:B------:R-:W1:Y:S02]  /*6b20*/  SYNCS.PHASECHK.TRANS64.TRYWAIT P1, [R3+URZ+0x160], R0 ;  /* 0x00016000030075a7 */ /* 0x000e6400080211ff */
[----:B-1----:R-:W-:Y:S05]  /*6b30*/  @!P1 BRA `(.L_x_129) ;  /* 0x00000068005c9947 */ /* 0x002fea0003800000 */
.L_x_128:
[----:B------:R-:W-:Y:S05]  /*6b40*/  BSYNC B0 ;  /* 0x0000000000007941 */ /* 0x000fea0003800000 */
.L_x_127:
[----:B------:R-:W-:Y:S01]  /*6b50*/  ISETP.NE.AND P1, PT, R101, RZ, PT ;  /* 0x000000ff6500720c */ /* 0x000fe20003f25270 */
[----:B-1----:R-:W-:Y:S02]  /*6b60*/  VIADD R3, R3, 0x180 ;  /* 0x0000018003037836 */ /* 0x002fe40000000000 */
[----:B------:R-:W-:Y:S02]  /*6b70*/  IMAD.U32 R0, RZ, RZ, UR37 ;  /* 0x00000025ff007e24 */ /* 0x000fe4000f8e00ff */
[----:B------:R-:W-:Y:S03]  /*6b80*/  VIADD R162, R162, 0x1 ;  /* 0x00000001a2a27836 */ /* 0x000fe60000000000 */
[----:B------:R-:W-:Y:S05]  /*6b90*/  PRMT R0, R0, 0x654, R3 ;  /* 0x0000065400007816 */ /* 0x000fea0000000003 */
[----:B------:R1:W3:Y:S04]  /*6ba0*/  @P1 LDS.128 R88, [R7+UR49+0x400] ;  /* 0x0004003107581984 */ /* 0x0002e80008000c00 */
[----:B------:R1:W1:Y:S04]  /*6bb0*/  @P1 LDS.128 R96, [R6+0x400] ;  /* 0x0004000006601984 */ /* 0x0002680000000c00 */
[----:B------:R1:W1:Y:S04]  /*6bc0*/  @P1 LDS.128 R104, [R5+0x400] ;  /* 0x0004000005681984 */ /* 0x0002680000000c00 */
[----:B------:R1:W1:Y:S01]  /*6bd0*/  @P1 LDS.128 R108, [R4+0x400] ;  /* 0x00040000046c1984 */ /* 0x0002620000000c00 */
[C---:B------:R-:W-:Y:S01]  /*6be0*/  ISETP.NE.AND P1, PT, R162.reuse, 0x4, PT ;  /* 0x00000004a200780c */ /* 0x040fe20003f25270 */
[----:B------:R-:W-:Y:S01]  /*6bf0*/  @!PT LDS RZ, [RZ] ;  /* 0x00000000fffff984 */ /* 0x000fe20000000800 */
[----:B------:R-:W-:Y:S01]  /*6c00*/  @!PT LDS RZ, [RZ] ;  /* 0x00000000fffff984 */ /* 0x000fe20000000800 */
[----:B------:R-:W-:Y:S01]  /*6c10*/  @!PT LDS RZ, [RZ] ;  /* 0x00000000fffff984 */ /* 0x000fe20000000800 */
[----:B------:R-:W-:Y:S01]  /*6c20*/  @!PT LDS RZ, [RZ] ;  /* 0x00000000fffff984 */ /* 0x000fe20000000800 */
[----:B------:R5:W-:Y:S06]  /*6c30*/  MEMBAR.ALL.CTA ;  /* 0x0000000000007992 */ /* 0x000bec0000008000 */
[----:B-----5:R-:W5:Y:S01]  /*6c40*/  FENCE.VIEW.ASYNC.S ;  /* 0x00000000000073c6 */ /* 0x020f620000000000 */
[----:B------:R-:W-:Y:S01]  /*6c50*/  SEL R162, R162, RZ, P1 ;  /* 0x000000ffa2a27207 */ /* 0x000fe20000800000 */
[----:B-----5:R5:W-:Y:S02]  /*6c60*/  SYNCS.ARRIVE.TRANS64.RED.A1T0 RZ, [R0+URZ], RZ ;  /* 0x000000ff00ff79a7 */ /* 0x020be400081004ff */
[----:B-----5:R-:W-:Y:S04]  /*6c70*/  SEL R0, RZ, 0x1, P1 ;  /* 0x00000001ff007807 */ /* 0x020fe80000800000 */
[----:B---3--:R-:W-:Y:S02]  /*6c80*/  LOP3.LUT R161, R161, R0, RZ, 0x3c, !PT ;  /* 0x00000000a1a17212 */ /* 0x008fe400078e3cff */
.L_x_126:
[----:B------:R-:W-:Y:S05]  /*6c90*/  BSYNC B1 ;  /* 0x0000000000017941 */ /* 0x000fea0003800000 */
.L_x_125:
[----:B------:R-:W-:Y:S04]  /*6ca0*/  SHF.R.U32.HI R3, RZ, 0x15, R80 ;  /* 0x00000015ff037819 */ /* 0x000fe80000011650 */
[----:B------:R-:W-:Y:S01]  /*6cb0*/  LOP3.LUT P1, RZ, R3, 0x3, R156, 0x48, !PT ;  /* 0x0000000303ff7812 */ /* 0x000fe2000782489c */
[----:B------:R-:W-:Y:S01]  /*6cc0*/  @!UPT UIADD3 URZ, UPT, UPT, URZ, URZ, URZ ;  /* 0x000000fffffff290 */ /* 0x000fe2000fffe0ff */
[----:B----4-:R-:W-:Y:S11]  /*6cd0*/  @P0 BRA `(.L_x_130) ;  /* 0x0000000000080947 */ /* 0x010ff60003800000 */
[----:B------:R-:W3:Y:S02]  /*6ce0*/  SYNCS.PHASECHK.TRANS64.TRYWAIT P0, [R171+URZ+0x1d0], R2 ;  /* 0x0001d002ab0075a7 */ /* 0x000ee400080011ff */
[----:B---3--:R-:W-:Y:S05]  /*6cf0*/  @!P0 BRA `(.L_x_131) ;  /* 0x0000006800008947 */ /* 0x008fea0003800000 */
.L_x_130:
[----:B------:R-:W-:Y:S05]  /*6d00*/  @!P1 BRA `(.L_x_132) ;  /* 0x0000000000409947 */ /* 0x000fea0003800000 */
[----:B------:R-:W1:Y:S01]  /*6d10*/  LDCU.64 UR8, c[0x4][0x78] ;  /* 0x01000f00ff0877ac */ /* 0x000e620008000a00 */
[----:B------:R-:W-:Y:S01]  /*6d20*/  MOV R3, 0x0 ;  /* 0x0000000000037802 */ /* 0x000fe20000000f00 */
[----:B------:R-:W-:Y:S02]  /*6d30*/  HFMA2 R12, -RZ, RZ, 0, 5.9604644775390625e-08 ;  /* 0x00000001ff0c7431 */ /* 0x000fe400000001ff */
[----:B------:R-:W-:Y:S02]  /*6d40*/  IMAD.MOV.U32 R8, RZ, RZ, 0x192 ;  /* 0x00000192ff087424 */ /* 0x000fe400078e00ff */
[----:B------:R-:W-:Y:S01]  /*6d50*/  IMAD.MOV.U32 R13, RZ, RZ, RZ ;  /* 0x000000ffff0d7224 */ /* 0x000fe200078e00ff */
[----:B------:R-:W4:Y:S01]  /*6d60*/  LDCU.64 UR6, c[0x4][0x80] ;  /* 0x01001000ff0677ac */ /* 0x000f220008000a00 */
[----:B---3--:R-:W3:Y:S01]  /*6d70*/  LDC.64 R2, c[0x4][R3] ;  /* 0x0100000003027b82 */ /* 0x008ee20000000a00 */
[----:B------:R-:W5:Y:S01]  /*6d80*/  LDCU.64 UR4, c[0x4][0x18] ;  /* 0x01000300ff0477ac */ /* 0x000f620008000a00 */
[----:B-1----:R-:W-:Y:S01]  /*6d90*/  MOV R5, UR9 ;  /* 0x0000000900057c02 */ /* 0x002fe20008000f00 */
[----:B------:R-:W-:Y:S01]  /*6da0*/  IMAD.U32 R4, RZ, RZ, UR8 ;  /* 0x00000008ff047e24 */ /* 0x000fe2000f8e00ff */
[----:B----4-:R-:W-:Y:S01]  /*6db0*/  MOV R7, UR7 ;  /* 0x0000000700077c02 */ /* 0x010fe20008000f00 */
[----:B------:R-:W-:Y:S01]  /*6dc0*/  IMAD.U32 R6, RZ, RZ, UR6 ;  /* 0x00000006ff067e24 */ /* 0x000fe2000f8e00ff */
[----:B-----5:R-:W-:Y:S01]  /*6dd0*/  MOV R11, UR5 ;  /* 0x00000005000b7c02 */ /* 0x020fe20008000f00 */
[----:B------:R-:W-:Y:S02]  /*6de0*/  IMAD.U32 R10, RZ, RZ, UR4 ;  /* 0x00000004ff0a7e24 */ /* 0x000fe4000f8e00ff */
[----:B------:R-:W-:Y:S07]  /*6df0*/  LEPC R20, `(.L_x_132) ;  /* 0x000000001014794e */ /* 0x000fee0000000000 */
[----:B--23--:R-:W-:Y:S05]  /*6e00*/  CALL.ABS.NOINC R2 ;  /* 0x0000000002007343 */ /* 0x00cfea0003c00000 */
.L_x_132:
[----:B------:R-:W-:Y:S01]  /*6e10*/  SHF.L.U32 R83, R88, 0x10, RZ ;  /* 0x0000001058537819 */ /* 0x000fe200000006ff */
[----:B------:R-:W-:Y:S05]  /*6e20*/  WARPSYNC.ALL ;  /* 0x0000000000007948 */ /* 0x000fea0003800000 */
[----:B------:R-:W-:Y:S01]  /*6e30*/  R2UR UR4, R80 ;  /* 0x00000000500472ca */ /* 0x000fe200000e0000 */
[----:B------:R-:W-:Y:S01]  /*6e40*/  BSSY.RECONVERGENT B0, `(.L_x_133) ;  /* 0x0000121000007945 */ /* 0x000fe20003800200 */
[----:B------:R-:W-:Y:S02]  /*6e50*/  IADD3 R103, PT, PT, R155, UR49, RZ ;  /* 0x000000319b677c10 */ /* 0x000fe4000fffe0ff */
[----:B------:R-:W-:Y:S02]  /*6e60*/  SHF.L.U32 R102, R165, 0x4, RZ ;  /* 0x00000004a5667819 */ /* 0x000fe400000006ff */
[-C--:B------:R-:W-:Y:S02]  /*6e70*/  IADD3 R175, PT, PT, R167, R103.reuse, RZ ;  /* 0x00000067a7af7210 */ /* 0x080fe40007ffe0ff */
[----:B------:R-:W-:Y:S02]  /*6e80*/  IADD3 R174, PT, PT, R166, R103, RZ ;  /* 0x00000067a6ae7210 */ /* 0x000fe40007ffe0ff */
[----:B------:R-:W-:Y:S02]  /*6e90*/  IADD3 R173, PT, PT, R103, R102, RZ ;  /* 0x0000006667ad7210 */ /* 0x000fe40007ffe0ff */
[C---:B------:R-:W-:Y:S01]  /*6ea0*/  PRMT R81, R88.reuse, 0x8880, RZ ;  /* 0x0000888058517816 */ /* 0x040fe200000000ff */
[----:B-1----:R-:W2:Y:S01]  /*6eb0*/  LDTM.x64 R4, tmem[UR4] ;  /* 0x00000004000479ee */ /* 0x002ea20008340000 */
[----:B------:R-:W-:Y:S02]  /*6ec0*/  SHF.R.S32.HI R83, RZ, 0x18, R83 ;  /* 0x00000018ff537819 */ /* 0x000fe40000011453 */
[----:B------:R-:W-:Y:S02]  /*6ed0*/  SHF.R.S32.HI R86, RZ, 0x18, R89 ;  /* 0x00000018ff567819 */ /* 0x000fe40000011459 */
[----:B------:R-:W-:Y:S02]  /*6ee0*/  SHF.L.U32 R84, R88, 0x8, RZ ;  /* 0x0000000858547819 */ /* 0x000fe400000006ff */
[----:B------:R-:W-:Y:S02]  /*6ef0*/  SHF.L.U32 R85, R89, 0x8, RZ ;  /* 0x0000000859557819 */ /* 0x000fe400000006ff */
[----:B------:R-:W-:Y:S02]  /*6f00*/  SHF.R.S32.HI R84, RZ, 0x18, R84 ;  /* 0x00000018ff547819 */ /* 0x000fe40000011454 */
[----:B------:R-:W-:Y:S02]  /*6f10*/  SHF.R.S32.HI R85, RZ, 0x18, R85 ;  /* 0x00000018ff557819 */ /* 0x000fe40000011455 */
[----:B------:R-:W-:Y:S02]  /*6f20*/  SHF.L.U32 R87, R110, 0x8, RZ ;  /* 0x000000086e577819 */ /* 0x000fe400000006ff */
[----:B------:R-:W-:Y:S02]  /*6f30*/  ISETP.NE.AND P0, PT, R169, RZ, PT ;  /* 0x000000ffa900720c */ /* 0x000fe40003f05270 */
[----:B------:R-:W-:Y:S02]  /*6f40*/  SHF.R.S32.HI R87, RZ, 0x18, R87 ;  /* 0x00000018ff577819 */ /* 0x000fe40000011457 */
[----:B------:R-:W-:Y:S02]  /*6f50*/  ISETP.NE.AND P6, PT, R116, RZ, PT ;  /* 0x000000ff7400720c */ /* 0x000fe40003fc5270 */
[----:B------:R-:W-:Y:S01]  /*6f60*/  LEA R117, R162, UR49, 0x3 ;  /* 0x00000031a2757c11 */ /* 0x000fe2000f8e18ff */
[C---:B--2---:R-:W-:Y:S02]  /*6f70*/  IMAD R0, R78.reuse, R4, RZ ;  /* 0x000000044e007224 */ /* 0x044fe400078e02ff */
[C---:B---3--:R-:W-:Y:S02]  /*6f80*/  IMAD R2, R78.reuse, R5, RZ ;  /* 0x000000054e027224 */ /* 0x048fe400078e02ff */
[----:B------:R-:W-:Y:S02]  /*6f90*/  IMAD R3, R78, R6, RZ ;  /* 0x000000064e037224 */ /* 0x000fe400078e02ff */
[-C--:B------:R-:W-:Y:S01]  /*6fa0*/  IMAD R0, R81, R82.reuse, R0 ;  /* 0x0000005251007224 */ /* 0x080fe200078e0200 */
[----:B------:R-:W-:Y:S01]  /*6fb0*/  SHF.R.S32.HI R81, RZ, 0x18, R88 ;  /* 0x00000018ff517819 */ /* 0x000fe20000011458 */
[-C--:B------:R-:W-:Y:S01]  /*6fc0*/  IMAD R2, R83, R82.reuse, R2 ;  /* 0x0000005253027224 */ /* 0x080fe200078e0202 */
[C---:B------:R-:W-:Y:S01]  /*6fd0*/  PRMT R83, R89.reuse, 0x8880, RZ ;  /* 0x0000888059537816 */ /* 0x040fe200000000ff */
[----:B------:R-:W-:Y:S01]  /*6fe0*/  IMAD R3, R84, R82, R3 ;  /* 0x0000005254037224 */ /* 0x000fe200078e0203 */
[----:B------:R-:W-:Y:S01]  /*6ff0*/  SHF.L.U32 R84, R89, 0x10, RZ ;  /* 0x0000001059547819 */ /* 0x000fe200000006ff */
[C---:B------:R-:W-:Y:S01]  /*7000*/  IMAD R7, R78.reuse, R7, RZ ;  /* 0x000000074e077224 */ /* 0x040fe200078e02ff */
[----:B------:R-:W-:Y:S01]  /*7010*/  @P6 SHF.L.U32 R118, R161, 0x1f, RZ ;  /* 0x0000001fa1766819 */ /* 0x000fe200000006ff */
[C---:B------:R-:W-:Y:S01]  /*7020*/  IMAD R4, R78.reuse, R8, RZ ;  /* 0x000000084e047224 */ /* 0x040fe200078e02ff */
[----:B------:R-:W-:Y:S01]  /*7030*/  SHF.R.S32.HI R84, RZ, 0x18, R84 ;  /* 0x00000018ff547819 */ /* 0x000fe20000011454 */
[----:B------:R-:W-:Y:S02]  /*7040*/  IMAD R5, R78, R9, RZ ;  /* 0x000000094e057224 */ /* 0x000fe400078e02ff */
[----:B------:R-:W-:Y:S01]  /*7050*/  IMAD R7, R81, R82, R7 ;  /* 0x0000005251077224 */ /* 0x000fe200078e0207 */
[----:B------:R-:W-:Y:S01]  /*7060*/  PRMT R81, R90, 0x8880, RZ ;  /* 0x000088805a517816 */ /* 0x000fe200000000ff */
[----:B------:R-:W-:Y:S02]  /*7070*/  IMAD R6, R78, R10, RZ ;  /* 0x0000000a4e067224 */ /* 0x000fe400078e02ff */
[-C--:B------:R-:W-:Y:S01]  /*7080*/  IMAD R4, R83, R82.reuse, R4 ;  /* 0x0000005253047224 */ /* 0x080fe200078e0204 */
[----:B------:R-:W-:Y:S01]  /*7090*/  I2IP.S8.S32.SAT R93, R7, R3, RZ ;  /* 0x00000003075d7239 */ /* 0x000fe200000014ff */
[----:B------:R-:W-:Y:S01]  /*70a0*/  IMAD R5, R84, R82, R5 ;  /* 0x0000005254057224 */ /* 0x000fe200078e0205 */
[----:B------:R-:W-:Y:S01]  /*70b0*/  SHF.L.U32 R83, R90, 0x10, RZ ;  /* 0x000000105a537819 */ /* 0x000fe200000006ff */
[----:B------:R-:W-:Y:S01]  /*70c0*/  IMAD R11, R78, R11, RZ ;  /* 0x0000000b4e0b7224 */ /* 0x000fe200078e02ff */
[----:B------:R-:W-:Y:S01]  /*70d0*/  I2IP.S8.S32.SAT R92, R2, R0, R93 ;  /* 0x00000000025c7239 */ /* 0x000fe2000000145d */
[----:B------:R-:W-:Y:S01]  /*70e0*/  IMAD R6, R85, R82, R6 ;  /* 0x0000005255067224 */ /* 0x000fe200078e0206 */
[----:B------:R-:W-:Y:S01]  /*70f0*/  SHF.R.S32.HI R83, RZ, 0x18, R83 ;  /* 0x00000018ff537819 */ /* 0x000fe20000011453 */
[----:B------:R-:W-:Y:S01]  /*7100*/  IMAD R8, R78, R12, RZ ;  /* 0x0000000c4e087224 */ /* 0x000fe200078e02ff */
[----:B------:R-:W-:Y:S01]  /*7110*/  SHF.L.U32 R85, R90, 0x8, RZ ;  /* 0x000000085a557819 */ /* 0x000fe200000006ff */
[----:B------:R-:W-:Y:S02]  /*7120*/  IMAD R9, R78, R13, RZ ;  /* 0x0000000d4e097224 */ /* 0x000fe400078e02ff */
[----:B------:R-:W-:Y:S01]  /*7130*/  IMAD R11, R86, R82, R11 ;  /* 0x00000052560b7224 */ /* 0x000fe200078e020b */
[----:B------:R-:W-:Y:S01]  /*7140*/  SHF.R.S32.HI R85, RZ, 0x18, R85 ;  /* 0x00000018ff557819 */ /* 0x000fe20000011455 */
[C---:B------:R-:W-:Y:S01]  /*7150*/  IMAD R10, R78.reuse, R14, RZ ;  /* 0x0000000e4e0a7224 */ /* 0x040fe200078e02ff */
[----:B------:R-:W-:Y:S01]  /*7160*/  SHF.R.S32.HI R86, RZ, 0x18, R91 ;  /* 0x00000018ff567819 */ /* 0x000fe2000001145b */
[----:B------:R-:W-:Y:S01]  /*7170*/  IMAD R8, R81, R82, R8 ;  /* 0x0000005251087224 */ /* 0x000fe200078e0208 */
[----:B------:R-:W-:Y:S01]  /*7180*/  I2IP.S8.S32.SAT R94, R11, R6, RZ ;  /* 0x000000060b5e7239 */ /* 0x000fe200000014ff */
[----:B------:R-:W-:Y:S01]  /*7190*/  IMAD R9, R83, R82, R9 ;  /* 0x0000005253097224 */ /* 0x000fe200078e0209 */
[C---:B------:R-:W-:Y:S01]  /*71a0*/  PRMT R83, R91.reuse, 0x8880, RZ ;  /* 0x000088805b537816 */ /* 0x040fe200000000ff */
[----:B------:R-:W-:Y:S01]  /*71b0*/  IMAD.U32 R84, R91, 0x10000, RZ ;  /* 0x000100005b547824 */ /* 0x000fe200078e00ff */
[----:B------:R-:W-:Y:S01]  /*71c0*/  I2IP.S8.S32.SAT R93, R5, R4, R94 ;  /* 0x00000004055d7239 */ /* 0x000fe2000000145e */
[C---:B------:R-:W-:Y:S01]  /*71d0*/  IMAD R15, R78.reuse, R15, RZ ;  /* 0x0000000f4e0f7224 */ /* 0x040fe200078e02ff */
[----:B------:R-:W-:Y:S01]  /*71e0*/  SHF.R.S32.HI R81, RZ, 0x18, R90 ;  /* 0x00000018ff517819 */ /* 0x000fe2000001145a */
[----:B------:R-:W-:Y:S01]  /*71f0*/  IMAD R10, R85, R82, R10 ;  /* 0x00000052550a7224 */ /* 0x000fe200078e020a */
[----:B------:R-:W-:Y:S01]  /*7200*/  SHF.R.S32.HI R84, RZ, 0x18, R84 ;  /* 0x00000018ff547819 */ /* 0x000fe20000011454 */
[C---:B------:R-:W-:Y:S01]  /*7210*/  IMAD R12, R78.reuse, R16, RZ ;  /* 0x000000104e0c7224 */ /* 0x040fe200078e02ff */
[----:B------:R-:W-:Y:S01]  /*7220*/  SHF.L.U32 R85, R91, 0x8, RZ ;  /* 0x000000085b557819 */ /* 0x000fe200000006ff */
[----:B------:R-:W-:Y:S02]  /*7230*/  IMAD R13, R78, R17, RZ ;  /* 0x000000114e0d7224 */ /* 0x000fe400078e02ff */
[----:B------:R-:W-:Y:S01]  /*7240*/  IMAD R15, R81, R82, R15 ;  /* 0x00000052510f7224 */ /* 0x000fe200078e020f */
[----:B------:R-:W-:Y:S01]  /*7250*/  PRMT R81, R96, 0x8880, RZ ;  /* 0x0000888060517816 */ /* 0x000fe200000000ff */
[----:B------:R-:W-:Y:S01]  /*7260*/  IMAD R14, R78, R18, RZ ;  /* 0x000000124e0e7224 */ /* 0x000fe200078e02ff */
[----:B------:R-:W-:Y:S01]  /*7270*/  SHF.R.S32.HI R85, RZ, 0x18, R85 ;  /* 0x00000018ff557819 */ /* 0x000fe20000011455 */
[----:B------:R-:W-:Y:S01]  /*7280*/  IMAD R12, R83, R82, R12 ;  /* 0x00000052530c7224 */ /* 0x000fe200078e020c */
[----:B------:R-:W-:Y:S01]  /*7290*/  I2IP.S8.S32.SAT R94, R15, R10, RZ ;  /* 0x0000000a0f5e7239 */ /* 0x000fe200000014ff */
[----:B------:R-:W-:Y:S01]  /*72a0*/  IMAD R13, R84, R82, R13 ;  /* 0x00000052540d7224 */ /* 0x000fe200078e020d */
[----:B------:R-:W-:Y:S01]  /*72b0*/  SHF.L.U32 R83, R96, 0x10, RZ ;  /* 0x0000001060537819 */ /* 0x000fe200000006ff */
[C---:B------:R-:W-:Y:S01]  /*72c0*/  IMAD R19, R78.reuse, R19, RZ ;  /* 0x000000134e137224 */ /* 0x040fe200078e02ff */
[----:B------:R-:W-:Y:S01]  /*72d0*/  I2IP.S8.S32.SAT R94, R9, R8, R94 ;  /* 0x00000008095e7239 */ /* 0x000fe2000000145e */
[----:B------:R-:W-:Y:S01]  /*72e0*/  IMAD R14, R85, R82, R14 ;  /* 0x00000052550e7224 */ /* 0x000fe200078e020e */
[----:B------:R-:W-:Y:S01]  /*72f0*/  SHF.R.S32.HI R83, RZ, 0x18, R83 ;  /* 0x00000018ff537819 */ /* 0x000fe20000011453 */
[C---:B------:R-:W-:Y:S01]  /*7300*/  IMAD R16, R78.reuse, R20, RZ ;  /* 0x000000144e107224 */ /* 0x040fe200078e02ff */
[----:B------:R-:W-:Y:S01]  /*7310*/  SHF.L.U32 R84, R97, 0x10, RZ ;  /* 0x0000001061547819 */ /* 0x000fe200000006ff */
[----:B------:R-:W-:Y:S01]  /*7320*/  IMAD R17, R78, R21, RZ ;  /* 0x000000154e117224 */ /* 0x000fe200078e02ff */
[----:B------:R-:W-:Y:S01]  /*7330*/  SHF.L.U32 R85, R96, 0x8, RZ ;  /* 0x0000000860557819 */ /* 0x000fe200000006ff */
[----:B------:R-:W-:Y:S01]  /*7340*/  IMAD R19, R86, R82, R19 ;  /* 0x0000005256137224 */ /* 0x000fe200078e0213 */
[----:B------:R-:W-:Y:S01]  /*7350*/  SHF.R.S32.HI R84, RZ, 0x18, R84 ;  /* 0x00000018ff547819 */ /* 0x000fe20000011454 */
[C---:B------:R-:W-:Y:S01]  /*7360*/  IMAD R18, R78.reuse, R22, RZ ;  /* 0x000000164e127224 */ /* 0x040fe200078e02ff */
[----:B------:R-:W-:Y:S01]  /*7370*/  SHF.R.S32.HI R85, RZ, 0x18, R85 ;  /* 0x00000018ff557819 */ /* 0x000fe20000011455 */
[----:B------:R-:W-:Y:S01]  /*7380*/  IMAD R16, R81, R82, R16 ;  /* 0x0000005251107224 */ /* 0x000fe200078e0210 */
[----:B------:R-:W-:Y:S01]  /*7390*/  I2IP.S8.S32.SAT R95, R19, R14, RZ ;  /* 0x0000000e135f7239 */ /* 0x000fe200000014ff */
[-C--:B------:R-:W-:Y:S01]  /*73a0*/  IMAD R17, R83, R82.reuse, R17 ;  /* 0x0000005253117224 */ /* 0x080fe200078e0211 */
[----:B------:R-:W-:Y:S01]  /*73b0*/  PRMT R83, R97, 0x8880, RZ ;  /* 0x0000888061537816 */ /* 0x000fe200000000ff */
[C---:B------:R-:W-:Y:S01]  /*73c0*/  IMAD R23, R78.reuse, R23, RZ ;  /* 0x000000174e177224 */ /* 0x040fe200078e02ff */
[----:B------:R-:W-:Y:S01]  /*73d0*/  SHF.R.S32.HI R81, RZ, 0x18, R96 ;  /* 0x00000018ff517819 */ /* 0x000fe20000011460 */
[----:B------:R-:W-:Y:S01]  /*73e0*/  IMAD R18, R85, R82, R18 ;  /* 0x0000005255127224 */ /* 0x000fe200078e0212 */
[----:B------:R-:W-:Y:S01]  /*73f0*/  SHF.L.U32 R85, R97, 0x8, RZ ;  /* 0x0000000861557819 */ /* 0x000fe200000006ff */
[C---:B------:R-:W-:Y:S01]  /*7400*/  IMAD R20, R78.reuse, R24, RZ ;  /* 0x000000184e147224 */ /* 0x040fe200078e02ff */
[----:B------:R-:W-:Y:S01]  /*7410*/  I2IP.S8.S32.SAT R95, R13, R12, R95 ;  /* 0x0000000c0d5f7239 */ /* 0x000fe2000000145f */
[----:B------:R-:W-:Y:S01]  /*7420*/  IMAD R21, R78, R25, RZ ;  /* 0x000000194e157224 */ /* 0x000fe200078e02ff */
[----:B------:R-:W-:Y:S01]  /*7430*/  SHF.R.S32.HI R85, RZ, 0x18, R85 ;  /* 0x00000018ff557819 */ /* 0x000fe20000011455 */
[----:B------:R-:W-:Y:S01]  /*7440*/  IMAD R23, R81, R82, R23 ;  /* 0x0000005251177224 */ /* 0x000fe200078e0217 */
[----:B------:R-:W-:Y:S01]  /*7450*/  PRMT R81, R98, 0x8880, RZ ;  /* 0x0000888062517816 */ /* 0x000fe200000000ff */
[----:B------:R-:W-:Y:S01]  /*7460*/  IMAD R22, R78, R26, RZ ;  /* 0x0000001a4e167224 */ /* 0x000fe200078e02ff */
[----:B------:R1:W-:Y:S01]  /*7470*/  STS.128 [R155+UR49+0x8400], R92 ;  /* 0x0084005c9b007988 */ /* 0x0003e20008000c31 */
[----:B------:R-:W-:Y:S01]  /*7480*/  IMAD R20, R83, R82, R20 ;  /* 0x0000005253147224 */ /* 0x000fe200078e0214 */
[----:B------:R-:W-:Y:S01]  /*7490*/  I2IP.S8.S32.SAT R112, R23, R18, RZ ;  /* 0x0000001217707239 */ /* 0x000fe200000014ff */
[----:B------:R-:W-:Y:S01]  /*74a0*/  IMAD R21, R84, R82, R21 ;  /* 0x0000005254157224 */ /* 0x000fe200078e0215 */
[----:B------:R-:W-:Y:S01]  /*74b0*/  SHF.R.S32.HI R86, RZ, 0x18, R97 ;  /* 0x00000018ff567819 */ /* 0x000fe20000011461 */
[----:B------:R-:W-:Y:S01]  /*74c0*/  IMAD.U32 R83, R98, 0x10000, RZ ;  /* 0x0001000062537824 */ /* 0x000fe200078e00ff */
[----:B------:R-:W-:Y:S01]  /*74d0*/  I2IP.S8.S32.SAT R112, R17, R16, R112 ;  /* 0x0000001011707239 */ /* 0x000fe20000001470 */
[----:B------:R-:W-:Y:S01]  /*74e0*/  IMAD R27, R78, R27, RZ ;  /* 0x0000001b4e1b7224 */ /* 0x000fe200078e02ff */
[----:B------:R-:W-:Y:S01]  /*74f0*/  SHF.L.U32 R84, R99, 0x10, RZ ;  /* 0x0000001063547819 */ /* 0x000fe200000006ff */
[----:B------:R-:W-:Y:S01]  /*7500*/  IMAD R22, R85, R82, R22 ;  /* 0x0000005255167224 */ /* 0x000fe200078e0216 */
[----:B------:R-:W-:Y:S01]  /*7510*/  SHF.L.U32 R85, R98, 0x8, RZ ;  /* 0x0000000862557819 */ /* 0x000fe200000006ff */
[C---:B------:R-:W-:Y:S01]  /*7520*/  IMAD R24, R78.reuse, R28, RZ ;  /* 0x0000001c4e187224 */ /* 0x040fe200078e02ff */
[----:B------:R-:W-:Y:S01]  /*7530*/  SHF.R.S32.HI R83, RZ, 0x18, R83 ;  /* 0x00000018ff537819 */ /* 0x000fe20000011453 */
[----:B------:R-:W-:Y:S01]  /*7540*/  IMAD R25, R78, R29, RZ ;  /* 0x0000001d4e197224 */ /* 0x000fe200078e02ff */
[----:B------:R-:W-:Y:S01]  /*7550*/  SHF.R.S32.HI R84, RZ, 0x18, R84 ;  /* 0x00000018ff547819 */ /* 0x000fe20000011454 */
[----:B------:R-:W-:Y:S01]  /*7560*/  IMAD R27, R86, R82, R27 ;  /* 0x00000052561b7224 */ /* 0x000fe200078e021b */
[----:B------:R-:W-:Y:S01]  /*7570*/  SHF.R.S32.HI R85, RZ, 0x18, R85 ;  /* 0x00000018ff557819 */ /* 0x000fe20000011455 */
[C---:B------:R-:W-:Y:S01]  /*7580*/  IMAD R26, R78.reuse, R30, RZ ;  /* 0x0000001e4e1a7224 */ /* 0x040fe200078e02ff */
[----:B------:R-:W-:Y:S01]  /*7590*/  SHF.R.S32.HI R86, RZ, 0x18, R99 ;  /* 0x00000018ff567819 */ /* 0x000fe20000011463 */
[----:B------:R-:W-:Y:S01]  /*75a0*/  IMAD R24, R81, R82, R24 ;  /* 0x0000005251187224 */ /* 0x000fe200078e0218 */
[----:B------:R-:W-:Y:S01]  /*75b0*/  I2IP.S8.S32.SAT R113, R27, R22, RZ ;  /* 0x000000161b717239 */ /* 0x000fe200000014ff */
[----:B------:R-:W-:Y:S01]  /*75c0*/  IMAD R25, R83, R82, R25 ;  /* 0x0000005253197224 */ /* 0x000fe200078e0219 */
[----:B------:R-:W-:Y:S01]  /*75d0*/  SHF.R.S32.HI R81, RZ, 0x18, R98 ;  /* 0x00000018ff517819 */ /* 0x000fe20000011462 */
[C---:B------:R-:W-:Y:S01]  /*75e0*/  IMAD R31, R78.reuse, R31, RZ ;  /* 0x0000001f4e1f7224 */ /* 0x040fe200078e02ff */
[----:B------:R-:W-:Y:S01]  /*75f0*/  I2IP.S8.S32.SAT R113, R21, R20, R113 ;  /* 0x0000001415717239 */ /* 0x000fe20000001471 */
[----:B------:R-:W-:Y:S01]  /*7600*/  IMAD R26, R85, R82, R26 ;  /* 0x00000052551a7224 */ /* 0x000fe200078e021a */
[C---:B------:R-:W-:Y:S01]  /*7610*/  PRMT R83, R99.reuse, 0x8880, RZ ;  /* 0x0000888063537816 */ /* 0x040fe200000000ff */
[C---:B------:R-:W-:Y:S01]  /*7620*/  IMAD R28, R78.reuse, R32, RZ ;  /* 0x000000204e1c7224 */ /* 0x040fe200078e02ff */
[----:B------:R-:W-:Y:S01]  /*7630*/  SHF.L.U32 R85, R99, 0x8, RZ ;  /* 0x0000000863557819 */ /* 0x000fe200000006ff */
[C---:B------:R-:W-:Y:S02]  /*7640*/  IMAD R29, R78.reuse, R33, RZ ;  /* 0x000000214e1d7224 */ /* 0x040fe400078e02ff */
[----:B------:R-:W-:Y:S01]  /*7650*/  IMAD R31, R81, R82, R31 ;  /* 0x00000052511f7224 */ /* 0x000fe200078e021f */
[----:B------:R-:W-:Y:S01]  /*7660*/  SHF.R.S32.HI R85, RZ, 0x18, R85 ;  /* 0x00000018ff557819 */ /* 0x000fe20000011455 */
[----:B------:R-:W-:Y:S01]  /*7670*/  IMAD R30, R78, R34, RZ ;  /* 0x000000224e1e7224 */ /* 0x000fe200078e02ff */
[----:B------:R-:W-:Y:S01]  /*7680*/  PRMT R81, R104, 0x8880, RZ ;  /* 0x0000888068517816 */ /* 0x000fe200000000ff */
[----:B------:R-:W-:Y:S01]  /*7690*/  IMAD R28, R83, R82, R28 ;  /* 0x00000052531c7224 */ /* 0x000fe200078e021c */
[----:B------:R-:W-:Y:S01]  /*76a0*/  I2IP.S8.S32.SAT R114, R31, R26, RZ ;  /* 0x0000001a1f727239 */ /* 0x000fe200000014ff */
[----:B------:R-:W-:Y:S01]  /*76b0*/  IMAD R29, R84, R82, R29 ;  /* 0x00000052541d7224 */ /* 0x000fe200078e021d */
[----:B------:R-:W-:Y:S01]  /*76c0*/  SHF.L.U32 R83, R104, 0x10, RZ ;  /* 0x0000001068537819 */ /* 0x000fe200000006ff */
[----:B------:R-:W-:Y:S01]  /*76d0*/  IMAD R35, R78, R35, RZ ;  /* 0x000000234e237224 */ /* 0x000fe200078e02ff */
[----:B------:R-:W-:Y:S01]  /*76e0*/  I2IP.S8.S32.SAT R114, R25, R24, R114 ;  /* 0x0000001819727239 */ /* 0x000fe20000001472 */
[----:B------:R-:W-:Y:S01]  /*76f0*/  IMAD R30, R85, R82, R30 ;  /* 0x00000052551e7224 */ /* 0x000fe200078e021e */
[----:B------:R-:W-:Y:S01]  /*7700*/  SHF.L.U32 R85, R104, 0x8, RZ ;  /* 0x0000000868557819 */ /* 0x000fe200000006ff */
[C---:B------:R-:W-:Y:S01]  /*7710*/  IMAD R32, R78.reuse, R36, RZ ;  /* 0x000000244e207224 */ /* 0x040fe200078e02ff */
[----:B------:R-:W-:Y:S01]  /*7720*/  SHF.R.S32.HI R83, RZ, 0x18, R83 ;  /* 0x00000018ff537819 */ /* 0x000fe20000011453 */
[----:B------:R-:W-:Y:S01]  /*7730*/  IMAD R33, R78, R37, RZ ;  /* 0x000000254e217224 */ /* 0x000fe200078e02ff */
[----:B------:R-:W-:Y:S01]  /*7740*/  SHF.R.S32.HI R85, RZ, 0x18, R85 ;  /* 0x00000018ff557819 */ /* 0x000fe20000011455 */
[----:B------:R-:W-:Y:S01]  /*7750*/  IMAD R35, R86, R82, R35 ;  /* 0x0000005256237224 */ /* 0x000fe200078e0223 */
[----:B------:R-:W-:Y:S01]  /*7760*/  PRMT R84, R105, 0x8880, RZ ;  /* 0x0000888069547816 */ /* 0x000fe200000000ff */
[----:B------:R-:W-:Y:S01]  /*7770*/  IMAD R34, R78, R38, RZ ;  /* 0x000000264e227224 */ /* 0x000fe200078e02ff */
[----:B------:R-:W-:Y:S01]  /*7780*/  SHF.L.U32 R86, R108, 0x10, RZ ;  /* 0x000000106c567819 */ /* 0x000fe200000006ff */
[----:B------:R-:W-:Y:S01]  /*7790*/  IMAD R32, R81, R82, R32 ;  /* 0x0000005251207224 */ /* 0x000fe200078e0220 */
[----:B------:R-:W-:Y:S01]  /*77a0*/  SHF.R.S32.HI R81, RZ, 0x18, R104 ;  /* 0x00000018ff517819 */ /* 0x000fe20000011468 */
[C---:B------:R-:W-:Y:S01]  /*77b0*/  IMAD R39, R78.reuse, R39, RZ ;  /* 0x000000274e277224 */ /* 0x040fe200078e02ff */
[----:B------:R-:W-:Y:S01]  /*77c0*/  I2IP.S8.S32.SAT R115, R35, R30, RZ ;  /* 0x0000001e23737239 */ /* 0x000fe200000014ff */
[-C--:B------:R-:W-:Y:S02]  /*77d0*/  IMAD R33, R83, R82.reuse, R33 ;  /* 0x0000005253217224 */ /* 0x080fe400078e0221 */
[----:B------:R-:W-:Y:S01]  /*77e0*/  IMAD R34, R85, R82, R34 ;  /* 0x0000005255227224 */ /* 0x000fe200078e0222 */
[----:B------:R-:W-:Y:S01]  /*77f0*/  I2IP.S8.S32.SAT R115, R29, R28, R115 ;  /* 0x0000001c1d737239 */ /* 0x000fe20000001473 */
[C---:B------:R-:W-:Y:S01]  /*7800*/  IMAD.U32 R83, R105.reuse, 0x10000, RZ ;  /* 0x0001000069537824 */ /* 0x040fe200078e00ff */
[----:B------:R-:W-:Y:S01]  /*7810*/  SHF.L.U32 R85, R105, 0x8, RZ ;  /* 0x0000000869557819 */ /* 0x000fe200000006ff */
[----:B------:R-:W-:Y:S01]  /*7820*/  IMAD R39, R81, R82, R39 ;  /* 0x0000005251277224 */ /* 0x000fe200078e0227 */
[----:B------:R-:W-:Y:S01]  /*7830*/  MOV R81, R84 ;  /* 0x0000005400517202 */ /* 0x000fe20000000f00 */
[C---:B------:R-:W-:Y:S01]  /*7840*/  IMAD R36, R78.reuse, R40, RZ ;  /* 0x000000284e247224 */ /* 0x040fe200078e02ff */
[----:B------:R-:W-:Y:S01]  /*7850*/  SHF.R.S32.HI R83, RZ, 0x18, R83 ;  /* 0x00000018ff537819 */ /* 0x000fe20000011453 */
[C---:B------:R-:W-:Y:S01]  /*7860*/  IMAD R37, R78.reuse, R41, RZ ;  /* 0x000000294e257224 */ /* 0x040fe200078e02ff */
[----:B------:R-:W-:Y:S01]  /*7870*/  SHF.R.S32.HI R85, RZ, 0x18, R85 ;  /* 0x00000018ff557819 */ /* 0x000fe20000011455 */
[C---:B------:R-:W-:Y:S01]  /*7880*/  IMAD R38, R78.reuse, R42, RZ ;  /* 0x0000002a4e267224 */ /* 0x040fe200078e02ff */
[----:B------:R1:W-:Y:S01]  /*7890*/  STS.128 [R175+0x8400], R112 ;  /* 0x00840070af007388 */ /* 0x0003e20000000c00 */
[----:B------:R-:W-:Y:S01]  /*78a0*/  IMAD R36, R81, R82, R36 ;  /* 0x0000005251247224 */ /* 0x000fe200078e0224 */
[----:B------:R-:W-:Y:S01]  /*78b0*/  I2IP.S8.S32.SAT R120, R39, R34, RZ ;  /* 0x0000002227787239 */ /* 0x000fe200000014ff */
[-C--:B------:R-:W-:Y:S01]  /*78c0*/  IMAD R37, R83, R82.reuse, R37 ;  /* 0x0000005253257224 */ /* 0x080fe200078e0225 */
[----:B------:R-:W-:Y:S01]  /*78d0*/  SHF.R.S32.HI R84, RZ, 0x18, R105 ;  /* 0x00000018ff547819 */ /* 0x000fe20000011469 */
[----:B------:R-:W-:Y:S01]  /*78e0*/  IMAD R43, R78, R43, RZ ;  /* 0x0000002b4e2b7224 */ /* 0x000fe200078e02ff */
[C---:B------:R-:W-:Y:S01]  /*78f0*/  SHF.L.U32 R83, R106.reuse, 0x10, RZ ;  /* 0x000000106a537819 */ /* 0x040fe200000006ff */
[----:B------:R-:W-:Y:S01]  /*7900*/  IMAD R38, R85, R82, R38 ;  /* 0x0000005255267224 */ /* 0x000fe200078e0226 */
[----:B------:R-:W-:Y:S01]  /*7910*/  PRMT R81, R106, 0x8880, RZ ;  /* 0x000088806a517816 */ /* 0x000fe200000000ff */
[----:B------:R-:W-:Y:S01]  /*7920*/  IMAD R40, R78, R44, RZ ;  /* 0x0000002c4e287224 */ /* 0x000fe200078e02ff */
[----:B------:R-:W-:Y:S01]  /*7930*/  SHF.L.U32 R85, R106, 0x8, RZ ;  /* 0x000000086a557819 */ /* 0x000fe200000006ff */
[----:B------:R-:W-:Y:S01]  /*7940*/  IMAD R41, R78, R45, RZ ;  /* 0x0000002d4e297224 */ /* 0x000fe200078e02ff */
[----:B------:R-:W-:Y:S01]  /*7950*/  SHF.R.S32.HI R83, RZ, 0x18, R83 ;  /* 0x00000018ff537819 */ /* 0x000fe20000011453 */
[----:B------:R-:W-:Y:S01]  /*7960*/  IMAD R43, R84, R82, R43 ;  /* 0x00000052542b7224 */ /* 0x000fe200078e022b */
[----:B------:R-:W-:Y:S01]  /*7970*/  SHF.R.S32.HI R85, RZ, 0x18, R85 ;  /* 0x00000018ff557819 */ /* 0x000fe20000011455 */
[C---:B------:R-:W-:Y:S01]  /*7980*/  IMAD R42, R78.reuse, R46, RZ ;  /* 0x0000002e4e2a7224 */ /* 0x040fe200078e02ff */
[----:B------:R-:W-:Y:S01]  /*7990*/  I2IP.S8.S32.SAT R120, R33, R32, R120 ;  /* 0x0000002021787239 */ /* 0x000fe20000001478 */
[----:B------:R-:W-:Y:S01]  /*79a0*/  IMAD R40, R81, R82, R40 ;  /* 0x0000005251287224 */ /* 0x000fe200078e0228 */
[----:B------:R-:W-:Y:S01]  /*79b0*/  SHF.R.S32.HI R84, RZ, 0x18, R106 ;  /* 0x00000018ff547819 */ /* 0x000fe2000001146a */
[----:B------:R-:W-:Y:S01]  /*79c0*/  IMAD R47, R78, R47, RZ ;  /* 0x0000002f4e2f7224 */ /* 0x000fe200078e02ff */
[----:B------:R-:W-:Y:S01]  /*79d0*/  I2IP.S8.S32.SAT R121, R43, R38, RZ ;  /* 0x000000262b797239 */ /* 0x000fe200000014ff */
[-C--:B------:R-:W-:Y:S01]  /*79e0*/  IMAD R41, R83, R82.reuse, R41 ;  /* 0x0000005253297224 */ /* 0x080fe200078e0229 */
[----:B------:R-:W-:Y:S01]  /*79f0*/  PRMT R81, R107, 0x8880, RZ ;  /* 0x000088806b517816 */ /* 0x000fe200000000ff */
[-C--:B------:R-:W-:Y:S01]  /*7a00*/  IMAD R42, R85, R82.reuse, R42 ;  /* 0x00000052552a7224 */ /* 0x080fe200078e022a */
[----:B------:R-:W-:Y:S01]  /*7a10*/  SHF.L.U32 R83, R107, 0x10, RZ ;  /* 0x000000106b537819 */ /* 0x000fe200000006ff */
[----:B------:R-:W-:Y:S01]  /*7a20*/  IMAD R47, R84, R82, R47 ;  /* 0x00000052542f7224 */ /* 0x000fe200078e022f */
[----:B------:R-:W-:Y:S01]  /*7a30*/  I2IP.S8.S32.SAT R121, R37, R36, R121 ;  /* 0x0000002425797239 */ /* 0x000fe20000001479 */
[C---:B------:R-:W-:Y:S01]  /*7a40*/  IMAD R44, R78.reuse, R48, RZ ;  /* 0x000000304e2c7224 */ /* 0x040fe200078e02ff */
[----:B------:R-:W-:Y:S01]  /*7a50*/  SHF.R.S32.HI R83, RZ, 0x18, R83 ;  /* 0x00000018ff537819 */ /* 0x000fe20000011453 */
[----:B------:R-:W-:Y:S01]  /*7a60*/  IMAD.SHL.U32 R84, R107, 0x100, RZ ;  /* 0x000001006b547824 */ /* 0x000fe200078e00ff */
[----:B------:R-:W-:Y:S01]  /*7a70*/  I2IP.S8.S32.SAT R122, R47, R42, RZ ;  /* 0x0000002a2f7a7239 */ /* 0x000fe200000014ff */
[----:B------:R-:W-:Y:S01]  /*7a80*/  IMAD R45, R78, R49, RZ ;  /* 0x000000314e2d7224 */ /* 0x000fe200078e02ff */
[----:B------:R-:W-:Y:S01]  /*7a90*/  PRMT R85, R108, 0x8880, RZ ;  /* 0x000088806c557816 */ /* 0x000fe200000000ff */
[----:B------:R-:W-:Y:S01]  /*7aa0*/  IMAD R44, R81, R82, R44 ;  /* 0x00000052512c7224 */ /* 0x000fe200078e022c */
[----:B------:R-:W-:Y:S01]  /*7ab0*/  SHF.R.S32.HI R81, RZ, 0x18, R84 ;  /* 0x00000018ff517819 */ /* 0x000fe20000011454 */
[C---:B------:R-:W-:Y:S01]  /*7ac0*/  IMAD R46, R78.reuse, R50, RZ ;  /* 0x000000324e2e7224 */ /* 0x040fe200078e02ff */
[----:B------:R-:W-:Y:S01]  /*7ad0*/  I2IP.S8.S32.SAT R122, R41, R40, R122 ;  /* 0x00000028297a7239 */ /* 0x000fe2000000147a */
[----:B------:R-:W-:Y:S01]  /*7ae0*/  IMAD R45, R83, R82, R45 ;  /* 0x00000052532d7224 */ /* 0x000fe200078e022d */
[----:B------:R-:W-:Y:S01]  /*7af0*/  SHF.R.S32.HI R83, RZ, 0x18, R107 ;  /* 0x00000018ff537819 */ /* 0x000fe2000001146b */
[----:B------:R-:W-:Y:S01]  /*7b00*/  IMAD R51, R78, R51, RZ ;  /* 0x000000334e337224 */ /* 0x000fe200078e02ff */
[----:B------:R-:W-:Y:S01]  /*7b10*/  SHF.L.U32 R84, R108, 0x8, RZ ;  /* 0x000000086c547819 */ /* 0x000fe200000006ff */
[C---:B------:R-:W-:Y:S02]  /*7b20*/  IMAD R48, R78.reuse, R52, RZ ;  /* 0x000000344e307224 */ /* 0x040fe400078e02ff */
[-C--:B------:R-:W-:Y:S01]  /*7b30*/  IMAD R46, R81, R82.reuse, R46 ;  /* 0x00000052512e7224 */ /* 0x080fe200078e022e */
[----:B------:R-:W-:Y:S01]  /*7b40*/  SHF.R.S32.HI R81, RZ, 0x18, R86 ;  /* 0x00000018ff517819 */ /* 0x000fe20000011456 */
[C---:B------:R-:W-:Y:S01]  /*7b50*/  IMAD R49, R78.reuse, R53, RZ ;  /* 0x000000354e317224 */ /* 0x040fe200078e02ff */
[----:B------:R-:W-:Y:S01]  /*7b60*/  SHF.R.S32.HI R86, RZ, 0x18, R111 ;  /* 0x00000018ff567819 */ /* 0x000fe2000001146f */
[----:B------:R-:W-:Y:S01]  /*7b70*/  IMAD R51, R83, R82, R51 ;  /* 0x0000005253337224 */ /* 0x000fe200078e0233 */
[----:B------:R-:W-:Y:S01]  /*7b80*/  SHF.R.S32.HI R83, RZ, 0x18, R84 ;  /* 0x00000018ff537819 */ /* 0x000fe20000011454 */
[C---:B------:R-:W-:Y:S01]  /*7b90*/  IMAD R50, R78.reuse, R54, RZ ;  /* 0x000000364e327224 */ /* 0x040fe200078e02ff */
[----:B------:R-:W-:Y:S01]  /*7ba0*/  SHF.R.S32.HI R84, RZ, 0x18, R108 ;  /* 0x00000018ff547819 */ /* 0x000fe2000001146c */
[----:B------:R-:W-:Y:S01]  /*7bb0*/  IMAD R48, R85, R82, R48 ;  /* 0x0000005255307224 */ /* 0x000fe200078e0230 */
[----:B------:R-:W-:Y:S01]  /*7bc0*/  I2IP.S8.S32.SAT R123, R51, R46, RZ ;  /* 0x0000002e337b7239 */ /* 0x000fe200000014ff */
[C---:B------:R-:W-:Y:S01]  /*7bd0*/  IMAD R55, R78.reuse, R55, RZ ;  /* 0x000000374e377224 */ /* 0x040fe200078e02ff */
[----:B------:R-:W-:Y:S01]  /*7be0*/  SHF.L.U32 R85, R109, 0x10, RZ ;  /* 0x000000106d557819 */ /* 0x000fe200000006ff */
[----:B------:R-:W-:Y:S01]  /*7bf0*/  IMAD R49, R81, R82, R49 ;  /* 0x0000005251317224 */ /* 0x000fe200078e0231 */
[----:B------:R-:W-:Y:S01]  /*7c00*/  PRMT R81, R109, 0x8880, RZ ;  /* 0x000088806d517816 */ /* 0x000fe200000000ff */
[----:B------:R-:W-:Y:S01]  /*7c10*/  IMAD R52, R78, R56, RZ ;  /* 0x000000384e347224 */ /* 0x000fe200078e02ff */
[----:B------:R-:W-:Y:S01]  /*7c20*/  I2IP.S8.S32.SAT R123, R45, R44, R123 ;  /* 0x0000002c2d7b7239 */ /* 0x000fe2000000147b */
[-C--:B------:R-:W-:Y:S01]  /*7c30*/  IMAD R50, R83, R82.reuse, R50 ;  /* 0x0000005253327224 */ /* 0x080fe200078e0232 */
[----:B------:R-:W-:Y:S01]  /*7c40*/  SHF.R.S32.HI R83, RZ, 0x18, R85 ;  /* 0x00000018ff537819 */ /* 0x000fe20000011455 */
[-C--:B------:R-:W-:Y:S01]  /*7c50*/  IMAD R55, R84, R82.reuse, R55 ;  /* 0x0000005254377224 */ /* 0x080fe200078e0237 */
[----:B------:R-:W-:Y:S01]  /*7c60*/  PRMT R85, R110, 0x8880, RZ ;  /* 0x000088806e557816 */ /* 0x000fe200000000ff */
[----:B------:R-:W-:Y:S01]  /*7c70*/  IMAD R52, R81, R82, R52 ;  /* 0x0000005251347224 */ /* 0x000fe200078e0234 */
[----:B------:R-:W-:Y:S01]  /*7c80*/  SHF.L.U32 R81, R109, 0x8, RZ ;  /* 0x000000086d517819 */ /* 0x000fe200000006ff */
[C---:B------:R-:W-:Y:S01]  /*7c90*/  IMAD R53, R78.reuse, R57, RZ ;  /* 0x000000394e357224 */ /* 0x040fe200078e02ff */
[----:B------:R1:W-:Y:S01]  /*7ca0*/  STS.128 [R174+0x8400], R120 ;  /* 0x00840078ae007388 */ /* 0x0003e20000000c00 */
[----:B------:R-:W-:Y:S01]  /*7cb0*/  IMAD R54, R78, R58, RZ ;  /* 0x0000003a4e367224 */ /* 0x000fe200078e02ff */
[----:B------:R-:W-:Y:S01]  /*7cc0*/  SHF.R.S32.HI R81, RZ, 0x18, R81 ;  /* 0x00000018ff517819 */ /* 0x000fe20000011451 */
[----:B------:R-:W-:Y:S01]  /*7cd0*/  IMAD R53, R83, R82, R53 ;  /* 0x0000005253357224 */ /* 0x000fe200078e0235 */
[----:B------:R-:W-:Y:S01]  /*7ce0*/  SHF.L.U32 R84, R110, 0x10, RZ ;  /* 0x000000106e547819 */ /* 0x000fe200000006ff */
[C---:B------:R-:W-:Y:S01]  /*7cf0*/  IMAD R59, R78.reuse, R59, RZ ;  /* 0x0000003b4e3b7224 */ /* 0x040fe200078e02ff */
[----:B------:R-:W-:Y:S01]  /*7d00*/  SHF.R.S32.HI R83, RZ, 0x18, R109 ;  /* 0x00000018ff537819 */ /* 0x000fe2000001146d */
[C---:B------:R-:W-:Y:S01]  /*7d10*/  IMAD R56, R78.reuse, R60, RZ ;  /* 0x0000003c4e387224 */ /* 0x040fe200078e02ff */
[----:B------:R-:W-:Y:S01]  /*7d20*/  I2IP.S8.S32.SAT R124, R55, R50, RZ ;  /* 0x00000032377c7239 */ /* 0x000fe200000014ff */
[----:B------:R-:W-:Y:S01]  /*7d30*/  IMAD R54, R81, R82, R54 ;  /* 0x0000005251367224 */ /* 0x000fe200078e0236 */
[----:B------:R-:W-:Y:S01]  /*7d40*/  SHF.R.S32.HI R84, RZ, 0x18, R84 ;  /* 0x00000018ff547819 */ /* 0x000fe20000011454 */
[----:B------:R-:W-:Y:S01]  /*7d50*/  IMAD R57, R78, R61, RZ ;  /* 0x0000003d4e397224 */ /* 0x000fe200078e02ff */
[----:B------:R-:W-:Y:S01]  /*7d60*/  I2IP.S8.S32.SAT R124, R49, R48, R124 ;  /* 0x00000030317c7239 */ /* 0x000fe2000000147c */
[-C--:B------:R-:W-:Y:S01]  /*7d70*/  IMAD R59, R83, R82.reuse, R59 ;  /* 0x00000052533b7224 */ /* 0x080fe200078e023b */
[----:B------:R-:W-:Y:S01]  /*7d80*/  PRMT R83, R111, 0x8880, RZ ;  /* 0x000088806f537816 */ /* 0x000fe200000000ff */
[-C--:B------:R-:W-:Y:S01]  /*7d90*/  IMAD R56, R85, R82.reuse, R56 ;  /* 0x0000005255387224 */ /* 0x080fe200078e0238 */
[----:B------:R-:W-:Y:S01]  /*7da0*/  SHF.R.S32.HI R81, RZ, 0x18, R110 ;  /* 0x00000018ff517819 */ /* 0x000fe2000001146e */
[----:B------:R-:W-:Y:S01]  /*7db0*/  IMAD R57, R84, R82, R57 ;  /* 0x0000005254397224 */ /* 0x000fe200078e0239 */
[----:B------:R-:W-:Y:S01]  /*7dc0*/  I2IP.S8.S32.SAT R125, R59, R54, RZ ;  /* 0x000000363b7d7239 */ /* 0x000fe200000014ff */
[C---:B------:R-:W-:Y:S01]  /*7dd0*/  IMAD R58, R78.reuse, R62, RZ ;  /* 0x0000003e4e3a7224 */ /* 0x040fe200078e02ff */
[C---:B------:R-:W-:Y:S01]  /*7de0*/  SHF.L.U32 R85, R111.reuse, 0x8, RZ ;  /* 0x000000086f557819 */ /* 0x040fe200000006ff */
[----:B------:R-:W-:Y:S01]  /*7df0*/  IMAD.U32 R84, R111, 0x10000, RZ ;  /* 0x000100006f547824 */ /* 0x000fe200078e00ff */
[----:B------:R-:W-:Y:S01]  /*7e00*/  I2IP.S8.S32.SAT R125, R53, R52, R125 ;  /* 0x00000034357d7239 */ /* 0x000fe2000000147d */
[C---:B------:R-:W-:Y:S01]  /*7e10*/  IMAD R63, R78.reuse, R63, RZ ;  /* 0x0000003f4e3f7224 */ /* 0x040fe200078e02ff */
[----:B------:R-:W-:Y:S01]  /*7e20*/  SHF.R.S32.HI R85, RZ, 0x18, R85 ;  /* 0x00000018ff557819 */ /* 0x000fe20000011455 */
[C---:B------:R-:W-:Y:S01]  /*7e30*/  IMAD R60, R78.reuse, R64, RZ ;  /* 0x000000404e3c7224 */ /* 0x040fe200078e02ff */
[----:B------:R-:W-:Y:S01]  /*7e40*/  SHF.R.S32.HI R84, RZ, 0x18, R84 ;  /* 0x00000018ff547819 */ /* 0x000fe20000011454 */
[-C--:B------:R-:W-:Y:S02]  /*7e50*/  IMAD R58, R87, R82.reuse, R58 ;  /* 0x00000052573a7224 */ /* 0x080fe400078e023a */
[C---:B------:R-:W-:Y:S02]  /*7e60*/  IMAD R61, R78.reuse, R65, RZ ;  /* 0x000000414e3d7224 */ /* 0x040fe400078e02ff */
[-C--:B------:R-:W-:Y:S02]  /*7e70*/  IMAD R63, R81, R82.reuse, R63 ;  /* 0x00000052513f7224 */ /* 0x080fe400078e023f */
[----:B------:R-:W-:Y:S02]  /*7e80*/  IMAD R60, R83, R82, R60 ;  /* 0x00000052533c7224 */ /* 0x000fe400078e023c */
[----:B------:R-:W-:Y:S01]  /*7e90*/  IMAD R62, R78, R66, RZ ;  /* 0x000000424e3e7224 */ /* 0x000fe200078e02ff */
[----:B------:R-:W-:Y:S01]  /*7ea0*/  I2IP.S8.S32.SAT R126, R63, R58, RZ ;  /* 0x0000003a3f7e7239 */ /* 0x000fe200000014ff */
[----:B------:R-:W-:Y:S02]  /*7eb0*/  IMAD R61, R84, R82, R61 ;  /* 0x00000052543d7224 */ /* 0x000fe400078e023d */
[----:B------:R-:W-:Y:S01]  /*7ec0*/  IMAD R67, R78, R67, RZ ;  /* 0x000000434e437224 */ /* 0x000fe200078e02ff */
[----:B------:R-:W-:Y:S01]  /*7ed0*/  I2IP.S8.S32.SAT R126, R57, R56, R126 ;  /* 0x00000038397e7239 */ /* 0x000fe2000000147e */
[-C--:B------:R-:W-:Y:S02]  /*7ee0*/  IMAD R62, R85, R82.reuse, R62 ;  /* 0x00000052553e7224 */ /* 0x080fe400078e023e */
[----:B------:R-:W-:Y:S05]  /*7ef0*/  IMAD R67, R86, R82, R67 ;  /* 0x0000005256437224 */ /* 0x000fea00078e0243 */
[----:B------:R-:W-:Y:S04]  /*7f00*/  I2IP.S8.S32.SAT R127, R67, R62, RZ ;  /* 0x0000003e437f7239 */ /* 0x000fe800000014ff */
[----:B------:R-:W-:Y:S05]  /*7f10*/  I2IP.S8.S32.SAT R127, R61, R60, R127 ;  /* 0x0000003c3d7f7239 */ /* 0x000fea000000147f */
[----:B------:R1:W-:Y:S01]  /*7f20*/  STS.128 [R173+0x8400], R124 ;  /* 0x0084007cad007388 */ /* 0x0003e20000000c00 */
[----:B------:R-:W-:Y:S01]  /*7f30*/  @!PT LDS RZ, [RZ] ;  /* 0x00000000fffff984 */ /* 0x000fe20000000800 */
[----:B------:R-:W-:Y:S01]  /*7f40*/  @!PT LDS RZ, [RZ] ;  /* 0x00000000fffff984 */ /* 0x000fe20000000800 */
[----:B------:R-:W-:Y:S01]  /*7f50*/  @!PT LDS RZ, [RZ] ;  /* 0x00000000fffff984 */ /* 0x000fe20000000800 */
[----:B------:R-:W-:Y:S01]  /*7f60*/  @!PT LDS RZ, [RZ] ;  /* 0x00000000fffff984 */ /* 0x000fe20000000800 */
[----:B------:R2:W-:Y:S07]  /*7f70*/  MEMBAR.ALL.CTA ;  /* 0x0000000000007992 */ /* 0x0005ee0000008000 */
[----:B--2---:R-:W2:Y:S02]  /*7f80*/  FENCE.VIEW.ASYNC.S ;  /* 0x00000000000073c6 */ /* 0x004ea40000000000 */
[----:B--2---:R-:W-:Y:S06]  /*7f90*/  BAR.SYNC.DEFER_BLOCKING 0x1, 0x80 ;  /* 0x0042000000007b1d */ /* 0x004fec0000010000 */
[----:B------:R-:W-:Y:S05]  /*7fa0*/  @P0 BRA `(.L_x_134) ;  /* 0x0000000000280947 */ /* 0x000fea0003800000 */
[----:B------:R-:W-:Y:S02]  /*7fb0*/  UIADD3 UR4, UPT, UPT, UR49, 0x8400, URZ ;  /* 0x0000840031047890 */ /* 0x000fe4000fffe0ff */
[----:B------:R-:W-:Y:S01]  /*7fc0*/  UIADD3 UR6, UP0, UPT, UR52, 0x680, URZ ;  /* 0x0000068034067890 */ /* 0x000fe2000ff1e0ff */
[----:B------:R-:W-:Y:S03]  /*7fd0*/  UMOV UR43, UR36 ;  /* 0x00000024002b7c82 */ /* 0x000fe60008000000 */
[----:B------:R-:W-:Y:S01]  /*7fe0*/  MOV R168, UR4 ;  /* 0x0000000400a87c02 */ /* 0x000fe20008000f00 */
[----:B------:R-:W-:Y:S03]  /*7ff0*/  UIADD3.X UR7, UPT, UPT, URZ, UR53, URZ, UP0, !UPT ;  /* 0x00000035ff077290 */ /* 0x000fe600087fe4ff */
[----:B------:R-:W-:Y:S11]  /*8000*/  R2UR UR40, R168 ;  /* 0x00000000a82872ca */ /* 0x000ff600000e0000 */
[----:B------:R-:W-:Y:S02]  /*8010*/  @!UPT UIADD3 URZ, UPT, UPT, URZ, URZ, URZ ;  /* 0x000000fffffff290 */ /* 0x000fe4000fffe0ff */
[----:B------:R2:W-:Y:S01]  /*8020*/  UTMASTG.3D [UR40], [UR6] ;  /* 0x00000028060073b5 */ /* 0x0005e20008010000 */
[----:B------:R0:W-:Y:S01]  /*8030*/  UTMACMDFLUSH ;  /* 0x00000000000079b7 */ /* 0x0001e20000000000 */
[----:B--2---:R-:W-:Y:S04]  /*8040*/  DEPBAR.LE SB0, 0x1 ;  /* 0x000080400000791a */ /* 0x004fe80000000000 */
.L_x_134:
[----:B------:R-:W-:Y:S05]  /*8050*/  BSYNC.RECONVERGENT B0 ;  /* 0x0000000000007941 */ /* 0x000fea0003800200 */
.L_x_133:
[----:B------:R-:W-:Y:S06]  /*8060*/  BAR.SYNC.DEFER_BLOCKING 0x1, 0x80 ;  /* 0x0042000000007b1d */ /* 0x000fec0000010000 */
[----:B------:R-:W2:Y:S01]  /*8070*/  @P6 SYNCS.PHASECHK.TRANS64.TRYWAIT P0, [R117+URZ+0x160], R118 ;  /* 0x00016076750065a7 */ /* 0x000ea200080011ff */
[----:B------:R-:W-:Y:S01]  /*8080*/  BSSY B1, `(.L_x_135) ;  /* 0x0000023000017945 */ /* 0x000fe20003800000 */
[----:B--2---:R-:W-:Y:S03]  /*8090*/  @P6 SEL R100, RZ, 0x1, !P0 ;  /* 0x00000001ff646807 */ /* 0x004fe60004000000 */
[----:B------:R-:W-:Y:S05]  /*80a0*/  @!P6 BRA `(.L_x_136) ;  /* 0x000000000080e947 */ /* 0x000fea0003800000 */
[----:B------:R-:W-:Y:S01]  /*80b0*/  ISETP.NE.AND P1, PT, R101, RZ, PT ;  /* 0x000000ff6500720c */ /* 0x000fe20003f25270 */
[----:B------:R-:W-:Y:S01]  /*80c0*/  BSSY B0, `(.L_x_137) ;  /* 0x000000a000007945 */ /* 0x000fe20003800000 */
[----:B------:R-:W-:Y:S11]  /*80d0*/  ISETP.NE.AND P0, PT, R100, RZ, PT ;  /* 0x000000ff6400720c */ /* 0x000ff60003f05270 */
[----:B------:R-:W-:Y:S04]  /*80e0*/  @P1 IMAD R5, R162, 0x2000, R103 ;  /* 0x00002000a2051824 */ /* 0x000fe800078e0267 */
[--C-:B------:R-:W-:Y:S01]  /*80f0*/  @P1 IMAD.IADD R4, R167, 0x1, R5.reuse ;  /* 0x00000001a7041824 */ /* 0x100fe200078e0205 */
[----:B------:R-:W-:Y:S01]  /*8100*/  @P1 IADD3 R3, PT, PT, R166, R5, RZ ;  /* 0x00000005a6031210 */ /* 0x000fe20007ffe0ff */
[----:B------:R-:W-:Y:S01]  /*8110*/  @P1 IMAD.IADD R2, R102, 0x1, R5 ;  /* 0x0000000166021824 */ /* 0x000fe200078e0205 */
[----:B------:R-:W-:Y:S06]  /*8120*/  @P0 BRA `(.L_x_138) ;  /* 0x00000000000c0947 */ /* 0x000fec0003800000 */
[----:B------:R-:W-:Y:S04]  /*8130*/  SHF.L.U32 R0, R161, 0x1f, RZ ;  /* 0x0000001fa1007819 */ /* 0x000fe800000006ff */
[----:B------:R-:W2:Y:S02]  /*8140*/  SYNCS.PHASECHK.TRANS64.TRYWAIT P0, [R117+URZ+0x160], R0 ;  /* 0x00016000750075a7 */ /* 0x000ea400080011ff */
[----:B--2---:R-:W-:Y:S05]  /*8150*/  @!P0 BRA `(.L_x_139) ;  /* 0x0000005000fc8947 */ /* 0x004fea0003800000 */
.L_x_138:
[----:B------:R-:W-:Y:S05]  /*8160*/  BSYNC B0 ;  /* 0x0000000000007941 */ /* 0x000fea0003800000 */
.L_x_137:
[----:B------:R-:W-:Y:S01]  /*8170*/  ISETP.NE.AND P0, PT, R101, RZ, PT ;  /* 0x000000ff6500720c */ /* 0x000fe20003f05270 */
[----:B--2---:R-:W-:Y:S02]  /*8180*/  VIADD R117, R117, 0x180 ;  /* 0x0000018075757836 */ /* 0x004fe40000000000 */
[----:B------:R-:W-:Y:S02]  /*8190*/  IMAD.U32 R0, RZ, RZ, UR37 ;  /* 0x00000025ff007e24 */ /* 0x000fe4000f8e00ff */
[----:B------:R-:W-:Y:S03]  /*81a0*/  VIADD R162, R162, 0x1 ;  /* 0x00000001a2a27836 */ /* 0x000fe60000000000 */
[----:B------:R-:W-:Y:S05]  /*81b0*/  PRMT R0, R0, 0x654, R117 ;  /* 0x0000065400007816 */ /* 0x000fea0000000075 */
[----:B------:R2:W3:Y:S04]  /*81c0*/  @P0 LDS.128 R88, [R5+0x400] ;  /* 0x0004000005580984 */ /* 0x0004e80000000c00 */
[----:B------:R2:W4:Y:S04]  /*81d0*/  @P0 LDS.128 R96, [R4+0x400] ;  /* 0x0004000004600984 */ /* 0x0005280000000c00 */
        /* <DEDUP_REMOVED lines=12> */
[----:B--234-:R-:W-:Y:S02]  /*82a0*/  LOP3.LUT R161, R161, R0, RZ, 0x3c, !PT ;  /* 0x00000000a1a17212 */ /* 0x01cfe400078e3cff */
.L_x_136:
[----:B------:R-:W-:Y:S05]  /*82b0*/  BSYNC B1 ;  /* 0x0000000000017941 */ /* 0x000fea0003800000 */
.L_x_135:
[----:B------:R-:W-:Y:S05]  /*82c0*/  VIADD R3, R80, 0x40 ;  /* 0x0000004050037836 */ /* 0x000fea0000000000 */
[----:B------:R-:W-:Y:S04]  /*82d0*/  SHF.R.U32.HI R3, RZ, 0x15, R3 ;  /* 0x00000015ff037819 */ /* 0x000fe80000011603 */
[----:B------:R-:W-:Y:S11]  /*82e0*/  LOP3.LUT P0, RZ, R3, 0x3, R156, 0x48, !PT ;  /* 0x0000000303ff7812 */ /* 0x000ff6000780489c */
[----:B------:R-:W-:Y:S02]  /*82f0*/  @!UPT UIADD3 URZ, UPT, UPT, URZ, URZ, URZ ;  /* 0x000000fffffff290 */ /* 0x000fe4000fffe0ff */
[----:B------:R-:W-:Y:S05]  /*8300*/  @!P0 BRA `(.L_x_140) ;  /* 0x0000000000408947 */ /* 0x000fea0003800000 */
[----:B------:R-:W2:Y:S01]  /*8310*/  LDCU.64 UR8, c[0x4][0x78] ;  /* 0x01000f00ff0877ac */ /* 0x000ea20008000a00 */
[----:B------:R-:W-:Y:S01]  /*8320*/  MOV R3, 0x0 ;  /* 0x0000000000037802 */ /* 0x000fe20000000f00 */
[----:B------:R-:W-:Y:S02]  /*8330*/  HFMA2 R12, -RZ, RZ, 0, 5.9604644775390625e-08 ;  /* 0x00000001ff0c7431 */ /* 0x000fe400000001ff */
[----:B------:R-:W-:Y:S02]  /*8340*/  IMAD.MOV.U32 R8, RZ, RZ, 0x192 ;  /* 0x00000192ff087424 */ /* 0x000fe400078e00ff */
[----:B------:R-:W-:Y:S01]  /*8350*/  IMAD.MOV.U32 R13, RZ, RZ, RZ ;  /* 0x000000ffff0d7224 */ /* 0x000fe200078e00ff */
[----:B------:R-:W3:Y:S01]  /*8360*/  LDCU.64 UR6, c[0x4][0x80] ;  /* 0x01001000ff0677ac */ /* 0x000ee20008000a00 */
[----:B------:R-:W4:Y:S01]  /*8370*/  LDC.64 R2, c[0x4][R3] ;  /* 0x0100000003027b82 */ /* 0x000f220000000a00 */
[----:B------:R-:W5:Y:S01]  /*8380*/  LDCU.64 UR4, c[0x4][0x18] ;  /* 0x01000300ff0477ac */ /* 0x000f620008000a00 */
[----:B--2---:R-:W-:Y:S01]  /*8390*/  MOV R5, UR9 ;  /* 0x0000000900057c02 */ /* 0x004fe20008000f00 */
[----:B------:R-:W-:Y:S01]  /*83a0*/  IMAD.U32 R4, RZ, RZ, UR8 ;  /* 0x00000008ff047e24 */ /* 0x000fe2000f8e00ff */
[----:B---3--:R-:W-:Y:S01]  /*83b0*/  MOV R7, UR7 ;  /* 0x0000000700077c02 */ /* 0x008fe20008000f00 */
[----:B------:R-:W-:Y:S01]  /*83c0*/  IMAD.U32 R6, RZ, RZ, UR6 ;  /* 0x00000006ff067e24 */ /* 0x000fe2000f8e00ff */
[----:B-----5:R-:W-:Y:S01]  /*83d0*/  MOV R11, UR5 ;  /* 0x00000005000b7c02 */ /* 0x020fe20008000f00 */
[----:B------:R-:W-:Y:S02]  /*83e0*/  IMAD.U32 R10, RZ, RZ, UR4 ;  /* 0x00000004ff0a7e24 */ /* 0x000fe4000f8e00ff */
[----:B------:R-:W-:Y:S07]  /*83f0*/  LEPC R20, `(.L_x_140) ;  /* 0x000000001014794e */ /* 0x000fee0000000000 */
[----:B-1--4-:R-:W-:Y:S05]  /*8400*/  CALL.ABS.NOINC R2 ;  /* 0x0000000002007343 */ /* 0x012fea0003c00000 */
.L_x_140:
[----:B------:R-:W-:Y:S05]  /*8410*/  WARPSYNC.ALL ;  /* 0x0000000000007948 */ /* 0x000fea0003800000 */
[----:B------:R-:W-:Y:S01]  /*8420*/  R2UR UR4, R80 ;  /* 0x00000000500472ca */ /* 0x000fe200000e0000 */
[----:B------:R-:W-:Y:S01]  /*8430*/  BSSY.RECONVERGENT B0, `(.L_x_141) ;  /* 0x000011c000007945 */ /* 0x000fe20003800200 */
[C---:B------:R-:W-:Y:S02]  /*8440*/  PRMT R81, R88.reuse, 0x8880, RZ ;  /* 0x0000888058517816 */ /* 0x040fe400000000ff */
[C---:B------:R-:W-:Y:S02]  /*8450*/  SHF.L.U32 R84, R88.reuse, 0x8, RZ ;  /* 0x0000000858547819 */ /* 0x040fe400000006ff */
[----:B------:R-:W-:Y:S02]  /*8460*/  SHF.L.U32 R83, R88, 0x10, RZ ;  /* 0x0000001058537819 */ /* 0x000fe400000006ff */
[----:B------:R-:W-:Y:S02]  /*8470*/  SHF.R.S32.HI R84, RZ, 0x18, R84 ;  /* 0x00000018ff547819 */ /* 0x000fe40000011454 */
[----:B------:R-:W-:Y:S02]  /*8480*/  SHF.R.S32.HI R83, RZ, 0x18, R83 ;  /* 0x00000018ff537819 */ /* 0x000fe40000011453 */
[----:B------:R-:W-:Y:S01]  /*8490*/  ISETP.NE.AND P0, PT, R169, RZ, PT ;  /* 0x000000ffa900720c */ /* 0x000fe20003f05270 */
[----:B------:R-:W2:Y:S01]  /*84a0*/  LDTM.x64 R4, tmem[UR4+0x40] ;  /* 0x00004004000479ee */ /* 0x000ea20008340000 */
[----:B------:R-:W-:Y:S01]  /*84b0*/  ISETP.NE.AND P6, PT, R116, RZ, PT ;  /* 0x000000ff7400720c */ /* 0x000fe20003fc5270 */
[C---:B--2---:R-:W-:Y:S02]  /*84c0*/  IMAD R0, R78.reuse, R4, RZ ;  /* 0x000000044e007224 */ /* 0x044fe400078e02ff */
[C---:B------:R-:W-:Y:S02]  /*84d0*/  IMAD R3, R78.reuse, R6, RZ ;  /* 0x000000064e037224 */ /* 0x040fe400078e02ff */
[C---:B------:R-:W-:Y:S02]  /*84e0*/  IMAD R4, R78.reuse, R8, RZ ;  /* 0x000000084e047224 */ /* 0x040fe400078e02ff */
[C---:B------:R-:W-:Y:S02]  /*84f0*/  IMAD R6, R78.reuse, R10, RZ ;  /* 0x0000000a4e067224 */ /* 0x040fe400078e02ff */
[C---:B------:R-:W-:Y:S02]  /*8500*/  IMAD R2, R78.reuse, R5, RZ ;  /* 0x000000054e027224 */ /* 0x040fe400078e02ff */
[C---:B------:R-:W-:Y:S02]  /*8510*/  IMAD R8, R78.reuse, R12, RZ ;  /* 0x0000000c4e087224 */ /* 0x040fe400078e02ff */
[C---:B------:R-:W-:Y:S02]  /*8520*/  IMAD R10, R78.reuse, R14, RZ ;  /* 0x0000000e4e0a7224 */ /* 0x040fe400078e02ff */
[C---:B------:R-:W-:Y:S02]  /*8530*/  IMAD R5, R78.reuse, R9, RZ ;  /* 0x000000094e057224 */ /* 0x040fe400078e02ff */
[----:B------:R-:W-:Y:S01]  /*8540*/  IMAD R0, R81, R82, R0 ;  /* 0x0000005251007224 */ /* 0x000fe200078e0200 */
[----:B------:R-:W-:Y:S01]  /*8550*/  SHF.L.U32 R81, R89, 0x8, RZ ;  /* 0x0000000859517819 */ /* 0x000fe200000006ff */
[C---:B------:R-:W-:Y:S02]  /*8560*/  IMAD R12, R78.reuse, R16, RZ ;  /* 0x000000104e0c7224 */ /* 0x040fe400078e02ff */
[C---:B------:R-:W-:Y:S01]  /*8570*/  IMAD R14, R78.reuse, R18, RZ ;  /* 0x000000124e0e7224 */ /* 0x040fe200078e02ff */
[----:B------:R-:W-:Y:S01]  /*8580*/  SHF.R.S32.HI R81, RZ, 0x18, R81 ;  /* 0x00000018ff517819 */ /* 0x000fe20000011451 */
[C---:B------:R-:W-:Y:S02]  /*8590*/  IMAD R9, R78.reuse, R13, RZ ;  /* 0x0000000d4e097224 */ /* 0x040fe400078e02ff */
[C---:B------:R-:W-:Y:S02]  /*85a0*/  IMAD R16, R78.reuse, R20, RZ ;  /* 0x000000144e107224 */ /* 0x040fe400078e02ff */
[C---:B------:R-:W-:Y:S02]  /*85b0*/  IMAD R18, R78.reuse, R22, RZ ;  /* 0x000000164e127224 */ /* 0x040fe400078e02ff */
[C---:B------:R-:W-:Y:S02]  /*85c0*/  IMAD R13, R78.reuse, R17, RZ ;  /* 0x000000114e0d7224 */ /* 0x040fe400078e02ff */
[C---:B------:R-:W-:Y:S02]  /*85d0*/  IMAD R20, R78.reuse, R24, RZ ;  /* 0x000000184e147224 */ /* 0x040fe400078e02ff */
[C---:B------:R-:W-:Y:S02]  /*85e0*/  IMAD R22, R78.reuse, R26, RZ ;  /* 0x0000001a4e167224 */ /* 0x040fe400078e02ff */
[----:B------:R-:W-:Y:S01]  /*85f0*/  IMAD R2, R83, R82, R2 ;  /* 0x0000005253027224 */ /* 0x000fe200078e0202 */
[----:B------:R-:W-:Y:S01]  /*8600*/  SHF.R.S32.HI R83, RZ, 0x18, R89 ;  /* 0x00000018ff537819 */ /* 0x000fe20000011459 */
[C---:B------:R-:W-:Y:S02]  /*8610*/  IMAD R17, R78.reuse, R21, RZ ;  /* 0x000000154e117224 */ /* 0x040fe400078e02ff */
[C---:B------:R-:W-:Y:S02]  /*8620*/  IMAD R24, R78.reuse, R28, RZ ;  /* 0x0000001c4e187224 */ /* 0x040fe400078e02ff */
[C---:B------:R-:W-:Y:S02]  /*8630*/  IMAD R26, R78.reuse, R30, RZ ;  /* 0x0000001e4e1a7224 */ /* 0x040fe400078e02ff */
[C---:B------:R-:W-:Y:S02]  /*8640*/  IMAD R21, R78.reuse, R25, RZ ;  /* 0x000000194e157224 */ /* 0x040fe400078e02ff */
[C---:B------:R-:W-:Y:S02]  /*8650*/  IMAD R28, R78.reuse, R32, RZ ;  /* 0x000000204e1c7224 */ /* 0x040fe400078e02ff */
[----:B------:R-:W-:Y:S02]  /*8660*/  IMAD R30, R78, R34, RZ ;  /* 0x000000224e1e7224 */ /* 0x000fe400078e02ff */
[----:B------:R-:W-:Y:S02]  /*8670*/  IMAD R3, R84, R82, R3 ;  /* 0x0000005254037224 */ /* 0x000fe400078e0203 */
[C---:B------:R-:W-:Y:S02]  /*8680*/  IMAD R25, R78.reuse, R29, RZ ;  /* 0x0000001d4e197224 */ /* 0x040fe400078e02ff */
        /* <DEDUP_REMOVED lines=14> */
[C---:B------:R-:W-:Y:S01]  /*8770*/  IMAD R60, R78.reuse, R64, RZ ;  /* 0x000000404e3c7224 */ /* 0x040fe200078e02ff */
[----:B------:R-:W-:Y:S01]  /*8780*/  SHF.R.S32.HI R64, RZ, 0x18, R88 ;  /* 0x00000018ff407819 */ /* 0x000fe20000011458 */
[C---:B------:R-:W-:Y:S02]  /*8790*/  IMAD R34, R78.reuse, R38, RZ ;  /* 0x000000264e227224 */ /* 0x040fe400078e02ff */
[C---:B------:R-:W-:Y:S02]  /*87a0*/  IMAD R38, R78.reuse, R42, RZ ;  /* 0x0000002a4e267224 */ /* 0x040fe400078e02ff */
[C---:B------:R-:W-:Y:S02]  /*87b0*/  IMAD R57, R78.reuse, R61, RZ ;  /* 0x0000003d4e397224 */ /* 0x040fe400078e02ff */
[C---:B------:R-:W-:Y:S01]  /*87c0*/  IMAD R61, R78.reuse, R65, RZ ;  /* 0x000000414e3d7224 */ /* 0x040fe200078e02ff */
[C---:B------:R-:W-:Y:S01]  /*87d0*/  PRMT R65, R89.reuse, 0x8880, RZ ;  /* 0x0000888059417816 */ /* 0x040fe200000000ff */
[C---:B------:R-:W-:Y:S02]  /*87e0*/  IMAD R42, R78.reuse, R46, RZ ;  /* 0x0000002e4e2a7224 */ /* 0x040fe400078e02ff */
[C---:B------:R-:W-:Y:S02]  /*87f0*/  IMAD R46, R78.reuse, R50, RZ ;  /* 0x000000324e2e7224 */ /* 0x040fe400078e02ff */
[C---:B------:R-:W-:Y:S02]  /*8800*/  IMAD R51, R78.reuse, R51, RZ ;  /* 0x000000334e337224 */ /* 0x040fe400078e02ff */
[C---:B------:R-:W-:Y:S02]  /*8810*/  IMAD R50, R78.reuse, R54, RZ ;  /* 0x000000364e327224 */ /* 0x040fe400078e02ff */
[C---:B------:R-:W-:Y:S02]  /*8820*/  IMAD R54, R78.reuse, R58, RZ ;  /* 0x0000003a4e367224 */ /* 0x040fe400078e02ff */
[C---:B------:R-:W-:Y:S02]  /*8830*/  IMAD R58, R78.reuse, R62, RZ ;  /* 0x0000003e4e3a7224 */ /* 0x040fe400078e02ff */
[C---:B------:R-:W-:Y:S01]  /*8840*/  IMAD R62, R78.reuse, R66, RZ ;  /* 0x000000424e3e7224 */ /* 0x040fe200078e02ff */
[----:B------:R-:W-:Y:S01]  /*8850*/  SHF.L.U32 R66, R89, 0x10, RZ ;  /* 0x0000001059427819 */ /* 0x000fe200000006ff */
[C---:B------:R-:W-:Y:S02]  /*8860*/  IMAD R7, R78.reuse, R7, RZ ;  /* 0x000000074e077224 */ /* 0x040fe400078e02ff */
[----:B------:R-:W-:Y:S01]  /*8870*/  IMAD R11, R78, R11, RZ ;  /* 0x0000000b4e0b7224 */ /* 0x000fe200078e02ff */
[----:B------:R-:W-:Y:S01]  /*8880*/  SHF.R.S32.HI R66, RZ, 0x18, R66 ;  /* 0x00000018ff427819 */ /* 0x000fe20000011442 */
[-C--:B------:R-:W-:Y:S01]  /*8890*/  IMAD R7, R64, R82.reuse, R7 ;  /* 0x0000005240077224 */ /* 0x080fe200078e0207 */
[C---:B------:R-:W-:Y:S01]  /*88a0*/  PRMT R64, R90.reuse, 0x8880, RZ ;  /* 0x000088805a407816 */ /* 0x040fe200000000ff */
[-C--:B------:R-:W-:Y:S01]  /*88b0*/  IMAD R4, R65, R82.reuse, R4 ;  /* 0x0000005241047224 */ /* 0x080fe200078e0204 */
[----:B------:R-:W-:Y:S01]  /*88c0*/  SHF.L.U32 R65, R90, 0x10, RZ ;  /* 0x000000105a417819 */ /* 0x000fe200000006ff */
[-C--:B------:R-:W-:Y:S02]  /*88d0*/  IMAD R5, R66, R82.reuse, R5 ;  /* 0x0000005242057224 */ /* 0x080fe400078e0205 */
[-C--:B------:R-:W-:Y:S01]  /*88e0*/  IMAD R6, R81, R82.reuse, R6 ;  /* 0x0000005251067224 */ /* 0x080fe200078e0206 */
[----:B------:R-:W-:Y:S01]  /*88f0*/  I2IP.S8.S32.SAT R81, R7, R3, RZ ;  /* 0x0000000307517239 */ /* 0x000fe200000014ff */
[----:B------:R-:W-:Y:S01]  /*8900*/  IMAD R11, R83, R82, R11 ;  /* 0x00000052530b7224 */ /* 0x000fe200078e020b */
[----:B------:R-:W-:Y:S01]  /*8910*/  SHF.L.U32 R7, R90, 0x8, RZ ;  /* 0x000000085a077819 */ /* 0x000fe200000006ff */
[C---:B------:R-:W-:Y:S01]  /*8920*/  IMAD R15, R78.reuse, R15, RZ ;  /* 0x0000000f4e0f7224 */ /* 0x040fe200078e02ff */
[----:B------:R-:W-:Y:S01]  /*8930*/  MOV R3, R64 ;  /* 0x0000004000037202 */ /* 0x000fe20000000f00 */
[C---:B------:R-:W-:Y:S01]  /*8940*/  IMAD R19, R78.reuse, R19, RZ ;  /* 0x000000134e137224 */ /* 0x040fe200078e02ff */
[----:B------:R-:W-:Y:S01]  /*8950*/  I2IP.S8.S32.SAT R11, R11, R6, RZ ;  /* 0x000000060b0b7239 */ /* 0x000fe200000014ff */
[C---:B------:R-:W-:Y:S01]  /*8960*/  IMAD R23, R78.reuse, R23, RZ ;  /* 0x000000174e177224 */ /* 0x040fe200078e02ff */
[----:B------:R-:W-:Y:S01]  /*8970*/  SHF.R.S32.HI R6, RZ, 0x18, R65 ;  /* 0x00000018ff067819 */ /* 0x000fe20000011441 */
[----:B------:R-:W-:Y:S01]  /*8980*/  IMAD R8, R3, R82, R8 ;  /* 0x0000005203087224 */ /* 0x000fe200078e0208 */
[----:B------:R-:W-:Y:S01]  /*8990*/  SHF.R.S32.HI R7, RZ, 0x18, R7 ;  /* 0x00000018ff077819 */ /* 0x000fe20000011407 */
[----:B------:R-:W-:Y:S01]  /*89a0*/  IMAD R27, R78, R27, RZ ;  /* 0x0000001b4e1b7224 */ /* 0x000fe200078e02ff */
[----:B------:R-:W-:Y:S01]  /*89b0*/  I2IP.S8.S32.SAT R84, R2, R0, R81 ;  /* 0x0000000002547239 */ /* 0x000fe20000001451 */
[-C--:B------:R-:W-:Y:S01]  /*89c0*/  IMAD R9, R6, R82.reuse, R9 ;  /* 0x0000005206097224 */ /* 0x080fe200078e0209 */
[----:B------:R-:W-:Y:S01]  /*89d0*/  SHF.L.U32 R2, R91, 0x10, RZ ;  /* 0x000000105b027819 */ /* 0x000fe200000006ff */
[----:B------:R-:W-:Y:S01]  /*89e0*/  IMAD R10, R7, R82, R10 ;  /* 0x00000052070a7224 */ /* 0x000fe200078e020a */
[----:B------:R-:W-:Y:S01]  /*89f0*/  SHF.R.S32.HI R0, RZ, 0x18, R90 ;  /* 0x00000018ff007819 */ /* 0x000fe2000001145a */
[C---:B------:R-:W-:Y:S01]  /*8a00*/  IMAD R31, R78.reuse, R31, RZ ;  /* 0x0000001f4e1f7224 */ /* 0x040fe200078e02ff */
[----:B------:R-:W-:Y:S01]  /*8a10*/  I2IP.S8.S32.SAT R85, R5, R4, R11 ;  /* 0x0000000405557239 */ /* 0x000fe2000000140b */
[----:B------:R-:W-:Y:S01]  /*8a20*/  IMAD R35, R78, R35, RZ ;  /* 0x000000234e237224 */ /* 0x000fe200078e02ff */
[C---:B------:R-:W-:Y:S01]  /*8a30*/  PRMT R3, R91.reuse, 0x8880, RZ ;  /* 0x000088805b037816 */ /* 0x040fe200000000ff */
[-C--:B------:R-:W-:Y:S01]  /*8a40*/  IMAD R15, R0, R82.reuse, R15 ;  /* 0x00000052000f7224 */ /* 0x080fe200078e020f */
[----:B------:R-:W-:Y:S01]  /*8a50*/  SHF.L.U32 R5, R91, 0x8, RZ ;  /* 0x000000085b057819 */ /* 0x000fe200000006ff */
[C---:B------:R-:W-:Y:S01]  /*8a60*/  IMAD R39, R78.reuse, R39, RZ ;  /* 0x000000274e277224 */ /* 0x040fe200078e02ff */
[----:B------:R-:W-:Y:S01]  /*8a70*/  SHF.R.S32.HI R2, RZ, 0x18, R2 ;  /* 0x00000018ff027819 */ /* 0x000fe20000011402 */
[-C--:B------:R-:W-:Y:S01]  /*8a80*/  IMAD R12, R3, R82.reuse, R12 ;  /* 0x00000052030c7224 */ /* 0x080fe200078e020c */
[----:B------:R-:W-:Y:S01]  /*8a90*/  SHF.R.S32.HI R5, RZ, 0x18, R5 ;  /* 0x00000018ff057819 */ /* 0x000fe20000011405 */
[----:B------:R-:W-:Y:S01]  /*8aa0*/  IMAD R43, R78, R43, RZ ;  /* 0x0000002b4e2b7224 */ /* 0x000fe200078e02ff */
[----:B------:R-:W-:Y:S01]  /*8ab0*/  SHF.R.S32.HI R4, RZ, 0x18, R91 ;  /* 0x00000018ff047819 */ /* 0x000fe2000001145b */
[-C--:B------:R-:W-:Y:S01]  /*8ac0*/  IMAD R13, R2, R82.reuse, R13 ;  /* 0x00000052020d7224 */ /* 0x080fe200078e020d */
[C---:B------:R-:W-:Y:S01]  /*8ad0*/  SHF.L.U32 R0, R96.reuse, 0x10, RZ ;  /* 0x0000001060007819 */ /* 0x040fe200000006ff */
[-C--:B------:R-:W-:Y:S01]  /*8ae0*/  IMAD R14, R5, R82.reuse, R14 ;  /* 0x00000052050e7224 */ /* 0x080fe200078e020e */
[C---:B------:R-:W-:Y:S01]  /*8af0*/  PRMT R3, R96.reuse, 0x8880, RZ ;  /* 0x0000888060037816 */ /* 0x040fe200000000ff */
[----:B------:R-:W-:Y:S01]  /*8b00*/  IMAD.SHL.U32 R2, R96, 0x100, RZ ;  /* 0x0000010060027824 */ /* 0x000fe200078e00ff */
[----:B------:R-:W-:Y:S01]  /*8b10*/  SHF.R.S32.HI R0, RZ, 0x18, R0 ;  /* 0x00000018ff007819 */ /* 0x000fe20000011400 */
[-C--:B------:R-:W-:Y:S01]  /*8b20*/  IMAD R19, R4, R82.reuse, R19 ;  /* 0x0000005204137224 */ /* 0x080fe200078e0213 */
[----:B------:R-:W-:Y:S01]  /*8b30*/  SHF.L.U32 R4, R97, 0x10, RZ ;  /* 0x0000001061047819 */ /* 0x000fe200000006ff */
[-C--:B------:R-:W-:Y:S01]  /*8b40*/  IMAD R16, R3, R82.reuse, R16 ;  /* 0x0000005203107224 */ /* 0x080fe200078e0210 */
[----:B------:R-:W-:Y:S01]  /*8b50*/  SHF.R.S32.HI R5, RZ, 0x18, R2 ;  /* 0x00000018ff057819 */ /* 0x000fe20000011402 */
[-C--:B------:R-:W-:Y:S01]  /*8b60*/  IMAD R17, R0, R82.reuse, R17 ;  /* 0x0000005200117224 */ /* 0x080fe200078e0211 */
[----:B------:R-:W-:Y:S01]  /*8b70*/  SHF.R.S32.HI R0, RZ, 0x18, R96 ;  /* 0x00000018ff007819 */ /* 0x000fe20000011460 */
[----:B------:R-:W-:Y:S01]  /*8b80*/  IMAD R47, R78, R47, RZ ;  /* 0x0000002f4e2f7224 */ /* 0x000fe200078e02ff */
[----:B------:R-:W-:Y:S01]  /*8b90*/  PRMT R3, R97, 0x8880, RZ ;  /* 0x0000888061037816 */ /* 0x000fe200000000ff */
[-C--:B------:R-:W-:Y:S01]  /*8ba0*/  IMAD R18, R5, R82.reuse, R18 ;  /* 0x0000005205127224 */ /* 0x080fe200078e0212 */
[----:B------:R-:W-:Y:S01]  /*8bb0*/  SHF.L.U32 R2, R97, 0x8, RZ ;  /* 0x0000000861027819 */ /* 0x000fe200000006ff */
[-C--:B------:R-:W-:Y:S01]  /*8bc0*/  IMAD R23, R0, R82.reuse, R23 ;  /* 0x0000005200177224 */ /* 0x080fe200078e0217 */
        /* <DEDUP_REMOVED lines=8> */
[----:B------:R-:W-:Y:S01]  /*8c50*/  PRMT R3, R98, 0x8880, RZ ;  /* 0x0000888062037816 */ /* 0x000fe200000000ff */
        /* <DEDUP_REMOVED lines=9> */
[----:B------:R-:W-:Y:S01]  /*8cf0*/  SHF.L.U32 R0, R99, 0x10, RZ ;  /* 0x0000001063007819 */ /* 0x000fe200000006ff */
[-C--:B------:R-:W-:Y:S01]  /*8d00*/  IMAD R26, R5, R82.reuse, R26 ;  /* 0x00000052051a7224 */ /* 0x080fe200078e021a */
[C---:B------:R-:W-:Y:S01]  /*8d10*/  PRMT R3, R99.reuse, 0x8880, RZ ;  /* 0x0000888063037816 */ /* 0x040fe200000000ff */
[-C--:B------:R-:W-:Y:S01]  /*8d20*/  IMAD R31, R2, R82.reuse, R31 ;  /* 0x00000052021f7224 */ /* 0x080fe200078e021f */
[----:B------:R-:W-:Y:S01]  /*8d30*/  SHF.L.U32 R2, R99, 0x8, RZ ;  /* 0x0000000863027819 */ /* 0x000fe200000006ff */
[----:B------:R-:W-:Y:S01]  /*8d40*/  IMAD R67, R78, R67, RZ ;  /* 0x000000434e437224 */ /* 0x000fe200078e02ff */
[----:B------:R-:W-:Y:S01]  /*8d50*/  SHF.R.S32.HI R0, RZ, 0x18, R0 ;  /* 0x00000018ff007819 */ /* 0x000fe20000011400 */
[-C--:B------:R-:W-:Y:S01]  /*8d60*/  IMAD R28, R3, R82.reuse, R28 ;  /* 0x00000052031c7224 */ /* 0x080fe200078e021c */
[----:B------:R-:W-:Y:S02]  /*8d70*/  SHF.R.S32.HI R5, RZ, 0x18, R2 ;  /* 0x00000018ff057819 */ /* 0x000fe40000011402 */
[----:B------:R-:W-:Y:S01]  /*8d80*/  SHF.R.S32.HI R2, RZ, 0x18, R99 ;  /* 0x00000018ff027819 */ /* 0x000fe20000011463 */
[-C--:B------:R-:W-:Y:S01]  /*8d90*/  IMAD R29, R0, R82.reuse, R29 ;  /* 0x00000052001d7224 */ /* 0x080fe200078e021d */
[C---:B-1----:R-:W-:Y:S01]  /*8da0*/  PRMT R3, R104.reuse, 0x8880, RZ ;  /* 0x0000888068037816 */ /* 0x042fe200000000ff */
[----:B------:R-:W-:Y:S01]  /*8db0*/  IMAD.U32 R0, R104, 0x10000, RZ ;  /* 0x0001000068007824 */ /* 0x000fe200078e00ff */
[----:B------:R-:W-:Y:S01]  /*8dc0*/  SHF.L.U32 R4, R105, 0x10, RZ ;  /* 0x0000001069047819 */ /* 0x000fe200000006ff */
[----:B------:R-:W-:Y:S01]  /*8dd0*/  IMAD R30, R5, R82, R30 ;  /* 0x00000052051e7224 */ /* 0x000fe200078e021e */
[----:B------:R-:W-:Y:S01]  /*8de0*/  I2IP.S8.S32.SAT R10, R15, R10, RZ ;  /* 0x0000000a0f0a7239 */ /* 0x000fe200000014ff */
[-C--:B------:R-:W-:Y:S01]  /*8df0*/  IMAD R35, R2, R82.reuse, R35 ;  /* 0x0000005202237224 */ /* 0x080fe200078e0223 */
[----:B------:R-:W-:Y:S01]  /*8e00*/  SHF.L.U32 R2, R104, 0x8, RZ ;  /* 0x0000000868027819 */ /* 0x000fe200000006ff */
[-C--:B------:R-:W-:Y:S01]  /*8e10*/  IMAD R32, R3, R82.reuse, R32 ;  /* 0x0000005203207224 */ /* 0x080fe200078e0220 */
[----:B------:R-:W-:Y:S02]  /*8e20*/  SHF.R.S32.HI R0, RZ, 0x18, R0 ;  /* 0x00000018ff007819 */ /* 0x000fe40000011400 */
[----:B------:R-:W-:Y:S02]  /*8e30*/  SHF.R.S32.HI R5, RZ, 0x18, R2 ;  /* 0x00000018ff057819 */ /* 0x000fe40000011402 */
[----:B------:R-:W-:Y:S01]  /*8e40*/  PRMT R3, R105, 0x8880, RZ ;  /* 0x0000888069037816 */ /* 0x000fe200000000ff */
[-C--:B------:R-:W-:Y:S01]  /*8e50*/  IMAD R33, R0, R82.reuse, R33 ;  /* 0x0000005200217224 */ /* 0x080fe200078e0221 */
[----:B------:R-:W-:Y:S01]  /*8e60*/  SHF.R.S32.HI R0, RZ, 0x18, R104 ;  /* 0x00000018ff007819 */ /* 0x000fe20000011468 */
[----:B------:R-:W-:Y:S01]  /*8e70*/  IMAD R34, R5, R82, R34 ;  /* 0x0000005205227224 */ /* 0x000fe200078e0222 */
[----:B------:R-:W-:Y:S02]  /*8e80*/  SHF.L.U32 R2, R105, 0x8, RZ ;  /* 0x0000000869027819 */ /* 0x000fe400000006ff */
[----:B------:R-:W-:Y:S01]  /*8e90*/  I2IP.S8.S32.SAT R14, R19, R14, RZ ;  /* 0x0000000e130e7239 */ /* 0x000fe200000014ff */
[-C--:B------:R-:W-:Y:S01]  /*8ea0*/  IMAD R39, R0, R82.reuse, R39 ;  /* 0x0000005200277224 */ /* 0x080fe200078e0227 */
[----:B------:R-:W-:Y:S01]  /*8eb0*/  SHF.R.S32.HI R0, RZ, 0x18, R4 ;  /* 0x00000018ff007819 */ /* 0x000fe20000011404 */
[-C--:B------:R-:W-:Y:S01]  /*8ec0*/  IMAD R36, R3, R82.reuse, R36 ;  /* 0x0000005203247224 */ /* 0x080fe200078e0224 */
[----:B------:R-:W-:Y:S02]  /*8ed0*/  SHF.R.S32.HI R5, RZ, 0x18, R2 ;  /* 0x00000018ff057819 */ /* 0x000fe40000011402 */
[----:B------:R-:W-:Y:S01]  /*8ee0*/  SHF.L.U32 R2, R106, 0x10, RZ ;  /* 0x000000106a027819 */ /* 0x000fe200000006ff */
[-C--:B------:R-:W-:Y:S01]  /*8ef0*/  IMAD R37, R0, R82.reuse, R37 ;  /* 0x0000005200257224 */ /* 0x080fe200078e0225 */
[----:B------:R-:W-:Y:S01]  /*8f00*/  SHF.R.S32.HI R0, RZ, 0x18, R105 ;  /* 0x00000018ff007819 */ /* 0x000fe20000011469 */
[-C--:B------:R-:W-:Y:S01]  /*8f10*/  IMAD R38, R5, R82.reuse, R38 ;  /* 0x0000005205267224 */ /* 0x080fe200078e0226 */
[C---:B------:R-:W-:Y:S02]  /*8f20*/  PRMT R3, R106.reuse, 0x8880, RZ ;  /* 0x000088806a037816 */ /* 0x040fe400000000ff */
[----:B------:R-:W-:Y:S01]  /*8f30*/  SHF.L.U32 R5, R106, 0x8, RZ ;  /* 0x000000086a057819 */ /* 0x000fe200000006ff */
[-C--:B------:R-:W-:Y:S01]  /*8f40*/  IMAD R43, R0, R82.reuse, R43 ;  /* 0x00000052002b7224 */ /* 0x080fe200078e022b */
[----:B------:R-:W-:Y:S01]  /*8f50*/  SHF.R.S32.HI R2, RZ, 0x18, R2 ;  /* 0x00000018ff027819 */ /* 0x000fe20000011402 */
[-C--:B------:R-:W-:Y:S01]  /*8f60*/  IMAD R40, R3, R82.reuse, R40 ;  /* 0x0000005203287224 */ /* 0x080fe200078e0228 */
[----:B------:R-:W-:Y:S02]  /*8f70*/  SHF.R.S32.HI R5, RZ, 0x18, R5 ;  /* 0x00000018ff057819 */ /* 0x000fe40000011405 */
[----:B------:R-:W-:Y:S01]  /*8f80*/  SHF.R.S32.HI R4, RZ, 0x18, R106 ;  /* 0x00000018ff047819 */ /* 0x000fe2000001146a */
[-C--:B------:R-:W-:Y:S01]  /*8f90*/  IMAD R41, R2, R82.reuse, R41 ;  /* 0x0000005202297224 */ /* 0x080fe200078e0229 */
[----:B------:R-:W-:Y:S01]  /*8fa0*/  SHF.L.U32 R0, R107, 0x10, RZ ;  /* 0x000000106b007819 */ /* 0x000fe200000006ff */
[-C--:B------:R-:W-:Y:S01]  /*8fb0*/  IMAD R42, R5, R82.reuse, R42 ;  /* 0x00000052052a7224 */ /* 0x080fe200078e022a */
[C---:B------:R-:W-:Y:S01]  /*8fc0*/  PRMT R3, R107.reuse, 0x8880, RZ ;  /* 0x000088806b037816 */ /* 0x040fe200000000ff */
[-C--:B------:R-:W-:Y:S01]  /*8fd0*/  IMAD R47, R4, R82.reuse, R47 ;  /* 0x00000052042f7224 */ /* 0x080fe200078e022f */
[----:B------:R-:W-:Y:S02]  /*8fe0*/  SHF.L.U32 R2, R107, 0x8, RZ ;  /* 0x000000086b027819 */ /* 0x000fe400000006ff */
[----:B------:R-:W-:Y:S01]  /*8ff0*/  SHF.R.S32.HI R0, RZ, 0x18, R0 ;  /* 0x00000018ff007819 */ /* 0x000fe20000011400 */
[-C--:B------:R-:W-:Y:S01]  /*9000*/  IMAD R44, R3, R82.reuse, R44 ;  /* 0x00000052032c7224 */ /* 0x080fe200078e022c */
[----:B------:R-:W-:Y:S02]  /*9010*/  SHF.R.S32.HI R5, RZ, 0x18, R2 ;  /* 0x00000018ff057819 */ /* 0x000fe40000011402 */
[----:B------:R-:W-:Y:S01]  /*9020*/  SHF.R.S32.HI R2, RZ, 0x18, R107 ;  /* 0x00000018ff027819 */ /* 0x000fe2000001146b */
[-C--:B------:R-:W-:Y:S01]  /*9030*/  IMAD R45, R0, R82.reuse, R45 ;  /* 0x00000052002d7224 */ /* 0x080fe200078e022d */
[----:B------:R-:W-:Y:S01]  /*9040*/  PRMT R3, R108, 0x8880, RZ ;  /* 0x000088806c037816 */ /* 0x000fe200000000ff */
[-C--:B------:R-:W-:Y:S01]  /*9050*/  IMAD R46, R5, R82.reuse, R46 ;  /* 0x00000052052e7224 */ /* 0x080fe200078e022e */
[C---:B------:R-:W-:Y:S01]  /*9060*/  SHF.L.U32 R4, R109.reuse, 0x10, RZ ;  /* 0x000000106d047819 */ /* 0x040fe200000006ff */
[-C--:B------:R-:W-:Y:S01]  /*9070*/  IMAD R51, R2, R82.reuse, R51 ;  /* 0x0000005202337224 */ /* 0x080fe200078e0233 */
[----:B------:R-:W-:Y:S01]  /*9080*/  SHF.R.S32.HI R2, RZ, 0x18, R108 ;  /* 0x00000018ff027819 */ /* 0x000fe2000001146c */
[C---:B------:R-:W-:Y:S01]  /*9090*/  IMAD.U32 R0, R108.reuse, 0x10000, RZ ;  /* 0x000100006c007824 */ /* 0x040fe200078e00ff */
[----:B------:R-:W-:Y:S01]  /*90a0*/  PRMT R5, R109, 0x8880, RZ ;  /* 0x000088806d057816 */ /* 0x000fe200000000ff */
[-C--:B------:R-:W-:Y:S01]  /*90b0*/  IMAD R48, R3, R82.reuse, R48 ;  /* 0x0000005203307224 */ /* 0x080fe200078e0230 */
[----:B------:R-:W-:Y:S02]  /*90c0*/  SHF.L.U32 R3, R108, 0x8, RZ ;  /* 0x000000086c037819 */ /* 0x000fe400000006ff */
[----:B------:R-:W-:Y:S02]  /*90d0*/  SHF.R.S32.HI R0, RZ, 0x18, R0 ;  /* 0x00000018ff007819 */ /* 0x000fe40000011400 */
[----:B------:R-:W-:Y:S02]  /*90e0*/  SHF.R.S32.HI R3, RZ, 0x18, R3 ;  /* 0x00000018ff037819 */ /* 0x000fe40000011403 */
[----:B------:R-:W-:Y:S01]  /*90f0*/  SHF.R.S32.HI R4, RZ, 0x18, R4 ;  /* 0x00000018ff047819 */ /* 0x000fe20000011404 */
[-C--:B------:R-:W-:Y:S01]  /*9100*/  IMAD R49, R0, R82.reuse, R49 ;  /* 0x0000005200317224 */ /* 0x080fe200078e0231 */
[----:B------:R-:W-:Y:S01]  /*9110*/  SHF.R.S32.HI R0, RZ, 0x18, R109 ;  /* 0x00000018ff007819 */ /* 0x000fe2000001146d */
[-C--:B------:R-:W-:Y:S01]  /*9120*/  IMAD R50, R3, R82.reuse, R50 ;  /* 0x0000005203327224 */ /* 0x080fe200078e0232 */
[----:B------:R-:W-:Y:S01]  /*9130*/  SHF.L.U32 R3, R109, 0x8, RZ ;  /* 0x000000086d037819 */ /* 0x000fe200000006ff */
[-C--:B------:R-:W-:Y:S01]  /*9140*/  IMAD R55, R2, R82.reuse, R55 ;  /* 0x0000005202377224 */ /* 0x080fe200078e0237 */
        /* <DEDUP_REMOVED lines=8> */
[----:B------:R-:W-:Y:S01]  /*91d0*/  IMAD R59, R0, R82, R59 ;  /* 0x00000052003b7224 */ /* 0x000fe200078e023b */
[----:B------:R-:W-:Y:S01]  /*91e0*/  I2IP.S8.S32.SAT R18, R23, R18, RZ ;  /* 0x0000001217127239 */ /* 0x000fe200000014ff */
[----:B------:R-:W-:Y:S01]  /*91f0*/  IMAD R56, R5, R82, R56 ;  /* 0x0000005205387224 */ /* 0x000fe200078e0238 */
[----:B------:R-:W-:Y:S01]  /*9200*/  I2IP.S8.S32.SAT R86, R9, R8, R10 ;  /* 0x0000000809567239 */ /* 0x000fe2000000140a */
[----:B------:R-:W-:Y:S01]  /*9210*/  IMAD R57, R2, R82, R57 ;  /* 0x0000005202397224 */ /* 0x000fe200078e0239 */
[----:B------:R-:W-:Y:S02]  /*9220*/  I2IP.S8.S32.SAT R87, R13, R12, R14 ;  /* 0x0000000c0d577239 */ /* 0x000fe4000000140e */
[----:B------:R-:W-:Y:S02]  /*9230*/  SHF.R.S32.HI R7, RZ, 0x18, R7 ;  /* 0x00000018ff077819 */ /* 0x000fe40000011407 */
[----:B------:R-:W-:Y:S01]  /*9240*/  SHF.L.U32 R2, R111, 0x10, RZ ;  /* 0x000000106f027819 */ /* 0x000fe200000006ff */
[----:B------:R1:W-:Y:S01]  /*9250*/  STS.128 [R155+UR49+0xa400], R84 ;  /* 0x00a400549b007988 */ /* 0x0003e20008000c31 */
[----:B------:R-:W-:Y:S01]  /*9260*/  SHF.R.S32.HI R0, RZ, 0x18, R110 ;  /* 0x00000018ff007819 */ /* 0x000fe2000001146e */
[----:B------:R-:W-:Y:S01]  /*9270*/  IMAD R58, R7, R82, R58 ;  /* 0x00000052073a7224 */ /* 0x000fe200078e023a */
[----:B------:R-:W-:Y:S02]  /*9280*/  I2IP.S8.S32.SAT R16, R17, R16, R18 ;  /* 0x0000001011107239 */ /* 0x000fe40000001412 */
[----:B------:R-:W-:Y:S01]  /*9290*/  I2IP.S8.S32.SAT R17, R27, R22, RZ ;  /* 0x000000161b117239 */ /* 0x000fe200000014ff */
[----:B------:R-:W-:Y:S01]  /*92a0*/  IMAD R63, R0, R82, R63 ;  /* 0x00000052003f7224 */ /* 0x000fe200078e023f */
[----:B------:R-:W-:Y:S02]  /*92b0*/  I2IP.S8.S32.SAT R18, R31, R26, RZ ;  /* 0x0000001a1f127239 */ /* 0x000fe400000014ff */
[----:B------:R-:W-:Y:S02]  /*92c0*/  I2IP.S8.S32.SAT R19, R35, R30, RZ ;  /* 0x0000001e23137239 */ /* 0x000fe400000014ff */
[C---:B------:R-:W-:Y:S02]  /*92d0*/  PRMT R3, R111.reuse, 0x8880, RZ ;  /* 0x000088806f037816 */ /* 0x040fe400000000ff */
[----:B------:R-:W-:Y:S02]  /*92e0*/  SHF.L.U32 R5, R111, 0x8, RZ ;  /* 0x000000086f057819 */ /* 0x000fe400000006ff */
[----:B------:R-:W-:Y:S01]  /*92f0*/  SHF.R.S32.HI R2, RZ, 0x18, R2 ;  /* 0x00000018ff027819 */ /* 0x000fe20000011402 */
[----:B------:R-:W-:Y:S01]  /*9300*/  IMAD R60, R3, R82, R60 ;  /* 0x00000052033c7224 */ /* 0x000fe200078e023c */
[----:B------:R-:W-:Y:S02]  /*9310*/  I2IP.S8.S32.SAT R17, R21, R20, R17 ;  /* 0x0000001415117239 */ /* 0x000fe40000001411 */
[----:B------:R-:W-:Y:S01]  /*9320*/  I2IP.S8.S32.SAT R18, R25, R24, R18 ;  /* 0x0000001819127239 */ /* 0x000fe20000001412 */
[----:B------:R-:W-:Y:S01]  /*9330*/  IMAD R61, R2, R82, R61 ;  /* 0x00000052023d7224 */ /* 0x000fe200078e023d */
[----:B------:R-:W-:Y:S02]  /*9340*/  I2IP.S8.S32.SAT R19, R29, R28, R19 ;  /* 0x0000001c1d137239 */ /* 0x000fe40000001413 */
[----:B------:R-:W-:Y:S02]  /*9350*/  SHF.R.S32.HI R5, RZ, 0x18, R5 ;  /* 0x00000018ff057819 */ /* 0x000fe40000011405 */
[----:B------:R-:W-:Y:S01]  /*9360*/  SHF.R.S32.HI R4, RZ, 0x18, R111 ;  /* 0x00000018ff047819 */ /* 0x000fe2000001146f */
[----:B------:R1:W-:Y:S01]  /*9370*/  STS.128 [R175+0xa400], R16 ;  /* 0x00a40010af007388 */ /* 0x0003e20000000c00 */
[----:B------:R-:W-:Y:S01]  /*9380*/  I2IP.S8.S32.SAT R34, R39, R34, RZ ;  /* 0x0000002227227239 */ /* 0x000fe200000014ff */
[----:B------:R-:W-:Y:S01]  /*9390*/  IMAD R62, R5, R82, R62 ;  /* 0x00000052053e7224 */ /* 0x000fe200078e023e */
[----:B------:R-:W-:Y:S01]  /*93a0*/  I2IP.S8.S32.SAT R38, R43, R38, RZ ;  /* 0x000000262b267239 */ /* 0x000fe200000014ff */
[----:B------:R-:W-:Y:S01]  /*93b0*/  IMAD R67, R4, R82, R67 ;  /* 0x0000005204437224 */ /* 0x000fe200078e0243 */
[----:B------:R-:W-:Y:S02]  /*93c0*/  I2IP.S8.S32.SAT R42, R47, R42, RZ ;  /* 0x0000002a2f2a7239 */ /* 0x000fe400000014ff */
[----:B------:R-:W-:Y:S02]  /*93d0*/  I2IP.S8.S32.SAT R35, R51, R46, RZ ;  /* 0x0000002e33237239 */ /* 0x000fe400000014ff */
[----:B------:R-:W-:Y:S02]  /*93e0*/  I2IP.S8.S32.SAT R32, R33, R32, R34 ;  /* 0x0000002021207239 */ /* 0x000fe40000001422 */
[----:B------:R-:W-:Y:S02]  /*93f0*/  I2IP.S8.S32.SAT R33, R37, R36, R38 ;  /* 0x0000002425217239 */ /* 0x000fe40000001426 */
[----:B------:R-:W-:Y:S02]  /*9400*/  I2IP.S8.S32.SAT R34, R41, R40, R42 ;  /* 0x0000002829227239 */ /* 0x000fe4000000142a */
[----:B------:R-:W-:Y:S02]  /*9410*/  I2IP.S8.S32.SAT R35, R45, R44, R35 ;  /* 0x0000002c2d237239 */ /* 0x000fe40000001423 */
[----:B------:R-:W-:Y:S02]  /*9420*/  I2IP.S8.S32.SAT R50, R55, R50, RZ ;  /* 0x0000003237327239 */ /* 0x000fe400000014ff */
[----:B------:R-:W-:Y:S01]  /*9430*/  I2IP.S8.S32.SAT R54, R59, R54, RZ ;  /* 0x000000363b367239 */ /* 0x000fe200000014ff */
[----:B------:R1:W-:Y:S01]  /*9440*/  STS.128 [R174+0xa400], R32 ;  /* 0x00a40020ae007388 */ /* 0x0003e20000000c00 */
[----:B------:R-:W-:Y:S02]  /*9450*/  I2IP.S8.S32.SAT R58, R63, R58, RZ ;  /* 0x0000003a3f3a7239 */ /* 0x000fe400000014ff */
[----:B------:R-:W-:Y:S02]  /*9460*/  I2IP.S8.S32.SAT R62, R67, R62, RZ ;  /* 0x0000003e433e7239 */ /* 0x000fe400000014ff */
[----:B------:R-:W-:Y:S02]  /*9470*/  I2IP.S8.S32.SAT R48, R49, R48, R50 ;  /* 0x0000003031307239 */ /* 0x000fe40000001432 */
[----:B------:R-:W-:Y:S02]  /*9480*/  I2IP.S8.S32.SAT R49, R53, R52, R54 ;  /* 0x0000003435317239 */ /* 0x000fe40000001436 */
[----:B------:R-:W-:Y:S02]  /*9490*/  I2IP.S8.S32.SAT R50, R57, R56, R58 ;  /* 0x0000003839327239 */ /* 0x000fe4000000143a */
[----:B------:R-:W-:Y:S02]  /*94a0*/  I2IP.S8.S32.SAT R51, R61, R60, R62 ;  /* 0x0000003c3d337239 */ /* 0x000fe4000000143e */
[----:B------:R-:W-:Y:S02]  /*94b0*/  LEA R0, R162, UR49, 0x3 ;  /* 0x00000031a2007c11 */ /* 0x000fe4000f8e18ff */
[----:B------:R-:W-:Y:S01]  /*94c0*/  @P6 SHF.L.U32 R3, R161, 0x1f, RZ ;  /* 0x0000001fa1036819 */ /* 0x000fe200000006ff */
        /* <DEDUP_REMOVED lines=9> */
[----:B------:R-:W-:Y:S02]  /*9560*/  UIADD3 UR8, UP0, UPT, UR52, 0x680, URZ ;  /* 0x0000068034087890 */ /* 0x000fe4000ff1e0ff */
[----:B------:R-:W-:Y:S02]  /*9570*/  UIADD3 UR5, UPT, UPT, UR41, 0x40, URZ ;  /* 0x0000004029057890 */ /* 0x000fe4000fffe0ff */
[----:B------:R-:W-:Y:S02]  /*9580*/  UIADD3 UR4, UPT, UPT, UR49, 0xa400, URZ ;  /* 0x0000a40031047890 */ /* 0x000fe4000fffe0ff */
[----:B------:R-:W-:Y:S01]  /*9590*/  UIADD3.X UR9, UPT, UPT, URZ, UR53, URZ, UP0, !UPT ;  /* 0x00000035ff097290 */ /* 0x000fe200087fe4ff */
[----:B------:R-:W-:Y:S01]  /*95a0*/  UMOV UR6, UR42 ;  /* 0x0000002a00067c82 */ /* 0x000fe20008000000 */
[----:B------:R-:W-:Y:S07]  /*95b0*/  UMOV UR7, UR36 ;  /* 0x0000002400077c82 */ /* 0x000fee0008000000 */
[----:B------:R2:W-:Y:S01]  /*95c0*/  UTMASTG.3D [UR4], [UR8] ;  /* 0x00000004080073b5 */ /* 0x0005e20008010000 */
[----:B------:R0:W-:Y:S01]  /*95d0*/  UTMACMDFLUSH ;  /* 0x00000000000079b7 */ /* 0x0001e20000000000 */
[----:B--2---:R-:W-:Y:S04]  /*95e0*/  DEPBAR.LE SB0, 0x1 ;  /* 0x000080400000791a */ /* 0x004fe80000000000 */
.L_x_142:
[----:B------:R-:W-:Y:S05]  /*95f0*/  BSYNC.RECONVERGENT B0 ;  /* 0x0000000000007941 */ /* 0x000fea0003800200 */
.L_x_141:
        /* <DEDUP_REMOVED lines=16> */
.L_x_146:
[----:B------:R-:W-:Y:S05]  /*9700*/  BSYNC B0 ;  /* 0x0000000000007941 */ /* 0x000fea0003800000 */
.L_x_145:
        /* <DEDUP_REMOVED lines=20> */
.L_x_144:
[----:B------:R-:W-:Y:S05]  /*9850*/  BSYNC B1 ;  /* 0x0000000000017941 */ /* 0x000fea0003800000 */
.L_x_143:
        /* <DEDUP_REMOVED lines=21> */
.L_x_148:
[----:B------:R-:W-:Y:S05]  /*99b0*/  WARPSYNC.ALL ;  /* 0x0000000000007948 */ /* 0x000fea0003800000 */
[----:B------:R-:W-:Y:S01]  /*99c0*/  R2UR UR4, R80 ;  /* 0x00000000500472ca */ /* 0x000fe200000e0000 */
[----:B------:R-:W-:Y:S01]  /*99d0*/  BSSY.RECONVERGENT B0, `(.L_x_149) ;  /* 0x000011f000007945 */ /* 0x000fe20003800200 */
[C---:B------:R-:W-:Y:S02]  /*99e0*/  PRMT R81, R88.reuse, 0x8880, RZ ;  /* 0x0000888058517816 */ /* 0x040fe400000000ff */
[C---:B-1----:R-:W-:Y:S02]  /*99f0*/  SHF.L.U32 R84, R88.reuse, 0x8, RZ ;  /* 0x0000000858547819 */ /* 0x042fe400000006ff */
[----:B------:R-:W-:Y:S02]  /*9a00*/  SHF.L.U32 R83, R88, 0x10, RZ ;  /* 0x0000001058537819 */ /* 0x000fe400000006ff */
[----:B------:R-:W-:Y:S02]  /*9a10*/  SHF.R.S32.HI R84, RZ, 0x18, R84 ;  /* 0x00000018ff547819 */ /* 0x000fe40000011454 */
[----:B------:R-:W-:Y:S02]  /*9a20*/  SHF.R.S32.HI R83, RZ, 0x18, R83 ;  /* 0x00000018ff537819 */ /* 0x000fe40000011453 */
[----:B------:R-:W-:Y:S01]  /*9a30*/  ISETP.NE.AND P0, PT, R169, RZ, PT ;  /* 0x000000ffa900720c */ /* 0x000fe20003f05270 */
[----:B------:R-:W1:Y:S01]  /*9a40*/  LDTM.x64 R4, tmem[UR4+0x80] ;  /* 0x00008004000479ee */ /* 0x000e620008340000 */
[----:B------:R-:W-:Y:S01]  /*9a50*/  ISETP.NE.AND P6, PT, R116, RZ, PT ;  /* 0x000000ff7400720c */ /* 0x000fe20003fc5270 */
[C---:B-1----:R-:W-:Y:S02]  /*9a60*/  IMAD R0, R78.reuse, R4, RZ ;  /* 0x000000044e007224 */ /* 0x042fe400078e02ff */
        /* <DEDUP_REMOVED lines=141> */
[C---:B------:R-:W-:Y:S01]  /*a340*/  PRMT R3, R104.reuse, 0x8880, RZ ;  /* 0x0000888068037816 */ /* 0x040fe200000000ff */
        /* <DEDUP_REMOVED lines=124> */
[----:B------:R-:W-:Y:S02]  /*ab10*/  UIADD3 UR8, UP0, UPT, UR52, 0x680, URZ ;  /* 0x0000068034087890 */ /* 0x000fe4000ff1e0ff */
[----:B------:R-:W-:Y:S02]  /*ab20*/  UIADD3 UR5, UPT, UPT, UR41, 0x80, URZ ;  /* 0x0000008029057890 */ /* 0x000fe4000fffe0ff */
[----:B------:R-:W-:Y:S01]  /*ab30*/  MOV R168, UR10 ;  /* 0x0000000a00a87c02 */ /* 0x000fe20008000f00 */
[----:B------:R-:W-:Y:S01]  /*ab40*/  UIADD3.X UR9, UPT, UPT, URZ, UR53, URZ, UP0, !UPT ;  /* 0x00000035ff097290 */ /* 0x000fe200087fe4ff */
[----:B------:R-:W-:Y:S02]  /*ab50*/  UMOV UR6, UR42 ;  /* 0x0000002a00067c82 */ /* 0x000fe40008000000 */
[----:B------:R-:W-:Y:S01]  /*ab60*/  R2UR UR4, R168 ;  /* 0x00000000a80472ca */ /* 0x000fe200000e0000 */
[----:B------:R-:W-:Y:S11]  /*ab70*/  UMOV UR7, UR36 ;  /* 0x0000002400077c82 */ /* 0x000ff60008000000 */
[----:B------:R-:W-:Y:S01]  /*ab80*/  @!UPT UIADD3 URZ, UPT, UPT, URZ, URZ, URZ ;  /* 0x000000fffffff290 */ /* 0x000fe2000fffe0ff */
[----:B------:R2:W-:Y:S01]  /*ab90*/  UTMASTG.3D [UR4], [UR8] ;  /* 0x00000004080073b5 */ /* 0x0005e20008010000 */
[----:B------:R0:W-:Y:S01]  /*aba0*/  UTMACMDFLUSH ;  /* 0x00000000000079b7 */ /* 0x0001e20000000000 */
[----:B--2---:R-:W-:Y:S04]  /*abb0*/  DEPBAR.LE SB0, 0x1 ;  /* 0x000080400000791a */ /* 0x004fe80000000000 */
.L_x_150:
[----:B------:R-:W-:Y:S05]  /*abc0*/  BSYNC.RECONVERGENT B0 ;  /* 0x0000000000007941 */ /* 0x000fea0003800200 */
.L_x_149:
        /* <DEDUP_REMOVED lines=16> */
.L_x_154:
[----:B------:R-:W-:Y:S05]  /*acd0*/  BSYNC B0 ;  /* 0x0000000000007941 */ /* 0x000fea0003800000 */
.L_x_153:
        /* <DEDUP_REMOVED lines=20> */
.L_x_152:
[----:B------:R-:W-:Y:S05]  /*ae20*/  BSYNC B1 ;  /* 0x0000000000017941 */ /* 0x000fea0003800000 */
.L_x_151:
        /* <DEDUP_REMOVED lines=21> */
.L_x_156:
[----:B------:R-:W-:Y:S01]  /*af80*/  ISETP.NE.AND P0, PT, R169, RZ, PT ;  /* 0x000000ffa900720c */ /* 0x000fe20003f05270 */
[----:B------:R-:W-:Y:S05]  /*af90*/  WARPSYNC.ALL ;  /* 0x0000000000007948 */ /* 0x000fea0003800000 */
[----:B------:R-:W-:Y:S01]  /*afa0*/  R2UR UR4, R80 ;  /* 0x00000000500472ca */ /* 0x000fe200000e0000 */
[----:B------:R-:W-:Y:S01]  /*afb0*/  IMAD.U32 R141, R90, 0x10000, RZ ;  /* 0x000100005a8d7824 */ /* 0x000fe200078e00ff */
[C---:B------:R-:W-:Y:S01]  /*afc0*/  SHF.L.U32 R83, R88.reuse, 0x10, RZ ;  /* 0x0000001058537819 */ /* 0x040fe200000006ff */
[----:B------:R-:W-:Y:S01]  /*afd0*/  IMAD.U32 R126, R99, 0x10000, RZ ;  /* 0x00010000637e7824 */ /* 0x000fe200078e00ff */
[----:B------:R-:W-:Y:S01]  /*afe0*/  PRMT R81, R88, 0x8880, RZ ;  /* 0x0000888058517816 */ /* 0x000fe200000000ff */
[----:B-1----:R-:W-:Y:S01]  /*aff0*/  IMAD.U32 R115, R108, 0x10000, RZ ;  /* 0x000100006c737824 */ /* 0x002fe200078e00ff */
[----:B------:R-:W-:Y:S01]  /*b000*/  SHF.L.U32 R84, R88, 0x8, RZ ;  /* 0x0000000858547819 */ /* 0x000fe200000006ff */
[----:B------:R-:W-:Y:S01]  /*b010*/  IMAD.SHL.U32 R134, R96, 0x100, RZ ;  /* 0x0000010060867824 */ /* 0x000fe200078e00ff */
[----:B------:R-:W-:Y:S01]  /*b020*/  SHF.R.S32.HI R83, RZ, 0x18, R83 ;  /* 0x00000018ff537819 */ /* 0x000fe20000011453 */
[----:B------:R-:W-:Y:S01]  /*b030*/  IMAD.SHL.U32 R119, R105, 0x100, RZ ;  /* 0x0000010069777824 */ /* 0x000fe200078e00ff */
[----:B------:R-:W-:Y:S01]  /*b040*/  SHF.R.S32.HI R84, RZ, 0x18, R84 ;  /* 0x00000018ff547819 */ /* 0x000fe20000011454 */
[----:B------:R-:W-:Y:S01]  /*b050*/  IMAD.SHL.U32 R92, R110, 0x100, RZ ;  /* 0x000001006e5c7824 */ /* 0x000fe200078e00ff */
[----:B------:R-:W-:Y:S01]  /*b060*/  SHF.R.S32.HI R85, RZ, 0x18, R88 ;  /* 0x00000018ff557819 */ /* 0x000fe20000011458 */
[----:B------:R-:W1:Y:S01]  /*b070*/  LDTM.x64 R4, tmem[UR4+0xc0] ;  /* 0x0000c004000479ee */ /* 0x000e620008340000 */
[----:B------:R-:W-:Y:S01]  /*b080*/  PRMT R145, R89, 0x8880, RZ ;  /* 0x0000888059917816 */ /* 0x000fe200000000ff */
[----:B------:R-:W-:Y:S01]  /*b090*/  NOP ;  /* 0x0000000000007918 */ /* 0x000fe20000000000 */
[----:B------:R-:W-:Y:S01]  /*b0a0*/  IADD3 R171, PT, PT, R171, 0x1e0, RZ ;  /* 0x000001e0abab7810 */ /* 0x000fe20007ffe0ff */
[----:B------:R-:W-:Y:S01]  /*b0b0*/  BSSY.RECONVERGENT B0, `(.L_x_157) ;  /* 0x000011b000007945 */ /* 0x000fe20003800200 */
[----:B------:R-:W-:Y:S02]  /*b0c0*/  PRMT R102, R109, 0x8880, RZ ;  /* 0x000088806d667816 */ /* 0x000fe400000000ff */
[----:B------:R-:W-:Y:S02]  /*b0d0*/  LOP3.LUT R171, R171, 0xfefffff8, RZ, 0xc0, !PT ;  /* 0xfefffff8abab7812 */ /* 0x000fe400078ec0ff */
[C---:B------:R-:W-:Y:S02]  /*b0e0*/  SHF.L.U32 R100, R109.reuse, 0x10, RZ ;  /* 0x000000106d647819 */ /* 0x040fe400000006ff */
[----:B-1----:R1:W-:Y:S01]  /*b0f0*/  SYNCS.ARRIVE.TRANS64.RED.A1T0 RZ, [R171+URZ], RZ ;  /* 0x000000ffabff79a7 */ /* 0x0023e200081004ff */
[C---:B------:R-:W-:Y:S02]  /*b100*/  PRMT R130, R98.reuse, 0x8880, RZ ;  /* 0x0000888062827816 */ /* 0x040fe400000000ff */
[C---:B------:R-:W-:Y:S02]  /*b110*/  SHF.L.U32 R129, R98.reuse, 0x10, RZ ;  /* 0x0000001062817819 */ /* 0x040fe400000006ff */
[----:B------:R-:W-:Y:S02]  /*b120*/  SHF.L.U32 R128, R98, 0x8, RZ ;  /* 0x0000000862807819 */ /* 0x000fe400000006ff */
[----:B------:R-:W-:Y:S02]  /*b130*/  SHF.R.S32.HI R95, RZ, 0x18, R98 ;  /* 0x00000018ff5f7819 */ /* 0x000fe40000011462 */
[----:B------:R-:W-:Y:S02]  /*b140*/  SHF.L.U32 R98, R109, 0x8, RZ ;  /* 0x000000086d627819 */ /* 0x000fe400000006ff */
[----:B------:R-:W-:Y:S01]  /*b150*/  SHF.L.U32 R144, R89, 0x10, RZ ;  /* 0x0000001059907819 */ /* 0x000fe200000006ff */
[----:B------:R-:W-:Y:S01]  /*b160*/  IMAD R0, R78, R4, RZ ;  /* 0x000000044e007224 */ /* 0x000fe200078e02ff */
[----:B------:R-:W-:Y:S01]  /*b170*/  PRMT R142, R90, 0x8880, RZ ;  /* 0x000088805a8e7816 */ /* 0x000fe200000000ff */
[C---:B------:R-:W-:Y:S01]  /*b180*/  IMAD R2, R78.reuse, R5, RZ ;  /* 0x000000054e027224 */ /* 0x040fe200078e02ff */
[----:B------:R-:W-:Y:S01]  /*b190*/  SHF.R.S32.HI R4, RZ, 0x18, R144 ;  /* 0x00000018ff047819 */ /* 0x000fe20000011490 */
[C---:B------:R-:W-:Y:S01]  /*b1a0*/  IMAD R3, R78.reuse, R6, RZ ;  /* 0x000000064e037224 */ /* 0x040fe200078e02ff */
[----:B------:R-:W-:Y:S01]  /*b1b0*/  SHF.R.S32.HI R86, RZ, 0x18, R89 ;  /* 0x00000018ff567819 */ /* 0x000fe20000011459 */
[-C--:B------:R-:W-:Y:S01]  /*b1c0*/  IMAD R0, R81, R82.reuse, R0 ;  /* 0x0000005251007224 */ /* 0x080fe200078e0200 */
[----:B------:R-:W-:Y:S01]  /*b1d0*/  PRMT R139, R91, 0x8880, RZ ;  /* 0x000088805b8b7816 */ /* 0x000fe200000000ff */
[----:B------:R-:W-:Y:S01]  /*b1e0*/  IMAD R7, R78, R7, RZ ;  /* 0x000000074e077224 */ /* 0x000fe200078e02ff */
[----:B------:R-:W-:Y:S01]  /*b1f0*/  SHF.R.S32.HI R87, RZ, 0x18, R90 ;  /* 0x00000018ff577819 */ /* 0x000fe2000001145a */
[-C--:B------:R-:W-:Y:S01]  /*b200*/  IMAD R2, R83, R82.reuse, R2 ;  /* 0x0000005253027224 */ /* 0x080fe200078e0202 */
[----:B------:R-:W-:Y:S01]  /*b210*/  SHF.R.S32.HI R83, RZ, 0x18, R109 ;  /* 0x00000018ff537819 */ /* 0x000fe2000001146d */
[-C--:B------:R-:W-:Y:S01]  /*b220*/  IMAD R3, R84, R82.reuse, R3 ;  /* 0x0000005254037224 */ /* 0x080fe200078e0203 */
[----:B------:R-:W-:Y:S01]  /*b230*/  SHF.L.U32 R138, R91, 0x10, RZ ;  /* 0x000000105b8a7819 */ /* 0x000fe200000006ff */
[----:B------:R-:W-:Y:S01]  /*b240*/  IMAD R7, R85, R82, R7 ;  /* 0x0000005255077224 */ /* 0x000fe200078e0207 */
[----:B------:R-:W-:Y:S01]  /*b250*/  PRMT R136, R96, 0x8880, RZ ;  /* 0x0000888060887816 */ /* 0x000fe200000000ff */
[----:B------:R-:W-:Y:S01]  /*b260*/  IMAD R8, R78, R8, RZ ;  /* 0x000000084e087224 */ /* 0x000fe200078e02ff */
[----:B------:R-:W-:Y:S01]  /*b270*/  SHF.L.U32 R135, R96, 0x10, RZ ;  /* 0x0000001060877819 */ /* 0x000fe200000006ff */
[C---:B------:R-:W-:Y:S01]  /*b280*/  IMAD R9, R78.reuse, R9, RZ ;  /* 0x000000094e097224 */ /* 0x040fe200078e02ff */
[----:B------:R-:W-:Y:S01]  /*b290*/  I2IP.S8.S32.SAT R109, R7, R3, RZ ;  /* 0x00000003076d7239 */ /* 0x000fe200000014ff */
[C---:B------:R-:W-:Y:S01]  /*b2a0*/  IMAD R10, R78.reuse, R10, RZ ;  /* 0x0000000a4e0a7224 */ /* 0x040fe200078e02ff */
[----:B------:R-:W-:Y:S01]  /*b2b0*/  MOV R3, R145 ;  /* 0x0000009100037202 */ /* 0x000fe20000000f00 */
[C---:B------:R-:W-:Y:S01]  /*b2c0*/  IMAD R7, R78.reuse, R20, RZ ;  /* 0x000000144e077224 */ /* 0x040fe200078e02ff */
[C---:B------:R-:W-:Y:S01]  /*b2d0*/  PRMT R133, R97.reuse, 0x8880, RZ ;  /* 0x0000888061857816 */ /* 0x040fe200000000ff */
[----:B------:R-:W-:Y:S01]  /*b2e0*/  IMAD R11, R78, R11, RZ ;  /* 0x0000000b4e0b7224 */ /* 0x000fe200078e02ff */
[----:B------:R-:W-:Y:S01]  /*b2f0*/  SHF.L.U32 R132, R97, 0x10, RZ ;  /* 0x0000001061847819 */ /* 0x000fe200000006ff */
[----:B------:R-:W-:Y:S01]  /*b300*/  IMAD R8, R3, R82, R8 ;  /* 0x0000005203087224 */ /* 0x000fe200078e0208 */
[----:B------:R-:W-:Y:S01]  /*b310*/  MOV R3, R142 ;  /* 0x0000008e00037202 */ /* 0x000fe20000000f00 */
[----:B------:R-:W-:Y:S01]  /*b320*/  IMAD R9, R4, R82, R9 ;  /* 0x0000005204097224 */ /* 0x000fe200078e0209 */
[----:B------:R-:W-:Y:S01]  /*b330*/  SHF.R.S32.HI R4, RZ, 0x18, R141 ;  /* 0x00000018ff047819 */ /* 0x000fe2000001148d */
[C---:B------:R-:W-:Y:S01]  /*b340*/  IMAD R20, R78.reuse, R25, RZ ;  /* 0x000000194e147224 */ /* 0x040fe200078e02ff */
[----:B------:R-:W-:Y:S01]  /*b350*/  SHF.R.S32.HI R93, RZ, 0x18, R97 ;  /* 0x00000018ff5d7819 */ /* 0x000fe20000011461 */
[C---:B------:R-:W-:Y:S01]  /*b360*/  IMAD R25, R78.reuse, R30, RZ ;  /* 0x0000001e4e197224 */ /* 0x040fe200078e02ff */
[----:B------:R-:W-:Y:S01]  /*b370*/  PRMT R127, R99, 0x8880, RZ ;  /* 0x00008880637f7816 */ /* 0x000fe200000000ff */
[----:B------:R-:W-:Y:S01]  /*b380*/  IMAD R12, R78, R12, RZ ;  /* 0x0000000c4e0c7224 */ /* 0x000fe200078e02ff */
[----:B------:R-:W-:Y:S01]  /*b390*/  PRMT R124, R104, 0x8880, RZ ;  /* 0x00008880687c7816 */ /* 0x000fe200000000ff */
[----:B------:R-:W-:Y:S01]  /*b3a0*/  IMAD R6, R78, R19, RZ ;  /* 0x000000134e067224 */ /* 0x000fe200078e02ff */
[----:B------:R-:W-:Y:S01]  /*b3b0*/  SHF.L.U32 R123, R104, 0x10, RZ ;  /* 0x00000010687b7819 */ /* 0x000fe200000006ff */
[C---:B------:R-:W-:Y:S01]  /*b3c0*/  IMAD R30, R78.reuse, R35, RZ ;  /* 0x000000234e1e7224 */ /* 0x040fe200078e02ff */
[C---:B------:R-:W-:Y:S01]  /*b3d0*/  PRMT R121, R105.reuse, 0x8880, RZ ;  /* 0x0000888069797816 */ /* 0x040fe200000000ff */
[C---:B------:R-:W-:Y:S01]  /*b3e0*/  IMAD R19, R78.reuse, R24, RZ ;  /* 0x000000184e137224 */ /* 0x040fe200078e02ff */
[----:B------:R-:W-:Y:S01]  /*b3f0*/  SHF.L.U32 R120, R105, 0x10, RZ ;  /* 0x0000001069787819 */ /* 0x000fe200000006ff */
[----:B------:R-:W-:Y:S01]  /*b400*/  IMAD R35, R78, R40, RZ ;  /* 0x000000284e237224 */ /* 0x000fe200078e02ff */
[----:B------:R-:W-:Y:S01]  /*b410*/  PRMT R118, R106, 0x8880, RZ ;  /* 0x000088806a767816 */ /* 0x000fe200000000ff */
[C---:B------:R-:W-:Y:S01]  /*b420*/  IMAD R13, R78.reuse, R13, RZ ;  /* 0x0000000d4e0d7224 */ /* 0x040fe200078e02ff */
[----:B------:R-:W-:Y:S01]  /*b430*/  SHF.R.S32.HI R101, RZ, 0x18, R105 ;  /* 0x00000018ff657819 */ /* 0x000fe20000011469 */
[----:B------:R-:W-:Y:S01]  /*b440*/  IMAD R24, R78, R29, RZ ;  /* 0x0000001d4e187224 */ /* 0x000fe200078e02ff */
[----:B------:R-:W-:Y:S01]  /*b450*/  SHF.L.U32 R116, R106, 0x10, RZ ;  /* 0x000000106a747819 */ /* 0x000fe200000006ff */
[C---:B------:R-:W-:Y:S01]  /*b460*/  IMAD R40, R78.reuse, R45, RZ ;  /* 0x0000002d4e287224 */ /* 0x040fe200078e02ff */
[----:B------:R-:W-:Y:S01]  /*b470*/  PRMT R112, R107, 0x8880, RZ ;  /* 0x000088806b707816 */ /* 0x000fe200000000ff */
[C---:B------:R-:W-:Y:S01]  /*b480*/  IMAD R29, R78.reuse, R34, RZ ;  /* 0x000000224e1d7224 */ /* 0x040fe200078e02ff */
[----:B------:R-:W-:Y:S01]  /*b490*/  SHF.R.S32.HI R103, RZ, 0x18, R106 ;  /* 0x00000018ff677819 */ /* 0x000fe2000001146a */
[----:B------:R-:W-:Y:S01]  /*b4a0*/  IMAD R45, R78, R50, RZ ;  /* 0x000000324e2d7224 */ /* 0x000fe200078e02ff */
[----:B------:R-:W-:Y:S01]  /*b4b0*/  PRMT R117, R108, 0x8880, RZ ;  /* 0x000088806c757816 */ /* 0x000fe200000000ff */
[C---:B------:R-:W-:Y:S01]  /*b4c0*/  IMAD R14, R78.reuse, R14, RZ ;  /* 0x0000000e4e0e7224 */ /* 0x040fe200078e02ff */
[----:B------:R-:W-:Y:S01]  /*b4d0*/  SHF.R.S32.HI R105, RZ, 0x18, R107 ;  /* 0x00000018ff697819 */ /* 0x000fe2000001146b */
[C---:B------:R-:W-:Y:S01]  /*b4e0*/  IMAD R34, R78.reuse, R39, RZ ;  /* 0x000000274e227224 */ /* 0x040fe200078e02ff */
[----:B------:R-:W-:Y:S01]  /*b4f0*/  SHF.R.S32.HI R81, RZ, 0x18, R108 ;  /* 0x00000018ff517819 */ /* 0x000fe2000001146c */
[----:B------:R-:W-:Y:S01]  /*b500*/  IMAD R50, R78, R55, RZ ;  /* 0x000000374e327224 */ /* 0x000fe200078e02ff */
[----:B------:R-:W-:Y:S01]  /*b510*/  SHF.L.U32 R94, R110, 0x10, RZ ;  /* 0x000000106e5e7819 */ /* 0x000fe200000006ff */
[C---:B------:R-:W-:Y:S01]  /*b520*/  IMAD R39, R78.reuse, R44, RZ ;  /* 0x0000002c4e277224 */ /* 0x040fe200078e02ff */
[----:B------:R-:W-:Y:S01]  /*b530*/  SHF.L.U32 R143, R89, 0x8, RZ ;  /* 0x00000008598f7819 */ /* 0x000fe200000006ff */
[C---:B------:R-:W-:Y:S01]  /*b540*/  IMAD R55, R78.reuse, R60, RZ ;  /* 0x0000003c4e377224 */ /* 0x040fe200078e02ff */
[----:B------:R-:W-:Y:S01]  /*b550*/  SHF.R.S32.HI R89, RZ, 0x18, R91 ;  /* 0x00000018ff597819 */ /* 0x000fe2000001145b */
[C---:B------:R-:W-:Y:S01]  /*b560*/  IMAD R15, R78.reuse, R15, RZ ;  /* 0x0000000f4e0f7224 */ /* 0x040fe200078e02ff */
[----:B------:R-:W-:Y:S01]  /*b570*/  SHF.R.S32.HI R5, RZ, 0x18, R143 ;  /* 0x00000018ff057819 */ /* 0x000fe2000001148f */
[C---:B------:R-:W-:Y:S01]  /*b580*/  IMAD R44, R78.reuse, R49, RZ ;  /* 0x000000314e2c7224 */ /* 0x040fe200078e02ff */
[----:B------:R-:W-:Y:S01]  /*b590*/  SHF.R.S32.HI R85, RZ, 0x18, R110 ;  /* 0x00000018ff557819 */ /* 0x000fe2000001146e */
[----:B------:R-:W-:Y:S01]  /*b5a0*/  IMAD R60, R78, R65, RZ ;  /* 0x000000414e3c7224 */ /* 0x000fe200078e02ff */
[----:B------:R-:W-:Y:S01]  /*b5b0*/  SHF.L.U32 R140, R90, 0x8, RZ ;  /* 0x000000085a8c7819 */ /* 0x000fe200000006ff */
[-C--:B------:R-:W-:Y:S01]  /*b5c0*/  IMAD R10, R5, R82.reuse, R10 ;  /* 0x00000052050a7224 */ /* 0x080fe200078e020a */
[----:B------:R-:W-:Y:S01]  /*b5d0*/  PRMT R90, R111, 0x8880, RZ ;  /* 0x000088806f5a7816 */ /* 0x000fe200000000ff */
[-C--:B------:R-:W-:Y:S01]  /*b5e0*/  IMAD R11, R86, R82.reuse, R11 ;  /* 0x00000052560b7224 */ /* 0x080fe200078e020b */
[----:B------:R-:W-:Y:S01]  /*b5f0*/  SHF.R.S32.HI R5, RZ, 0x18, R140 ;  /* 0x00000018ff057819 */ /* 0x000fe2000001148c */
[-C--:B------:R-:W-:Y:S01]  /*b600*/  IMAD R12, R3, R82.reuse, R12 ;  /* 0x00000052030c7224 */ /* 0x080fe200078e020c */
[----:B------:R-:W-:Y:S01]  /*b610*/  SHF.L.U32 R88, R111, 0x10, RZ ;  /* 0x000000106f587819 */ /* 0x000fe200000006ff */
[----:B------:R-:W-:Y:S01]  /*b620*/  IMAD R13, R4, R82, R13 ;  /* 0x00000052040d7224 */ /* 0x000fe200078e020d */
[----:B------:R-:W-:Y:S01]  /*b630*/  I2IP.S8.S32.SAT R65, R11, R10, RZ ;  /* 0x0000000a0b417239 */ /* 0x000fe200000014ff */
[C---:B------:R-:W-:Y:S01]  /*b640*/  IMAD R49, R78.reuse, R54, RZ ;  /* 0x000000364e317224 */ /* 0x040fe200078e02ff */
[----:B------:R-:W-:Y:S01]  /*b650*/  SHF.L.U32 R137, R91, 0x8, RZ ;  /* 0x000000085b897819 */ /* 0x000fe200000006ff */
[----:B------:R-:W-:Y:S01]  /*b660*/  IMAD R14, R5, R82, R14 ;  /* 0x00000052050e7224 */ /* 0x000fe200078e020e */
[----:B------:R-:W-:Y:S01]  /*b670*/  I2IP.S8.S32.SAT R65, R9, R8, R65 ;  /* 0x0000000809417239 */ /* 0x000fe20000001441 */
[C---:B------:R-:W-:Y:S01]  /*b680*/  IMAD R3, R78.reuse, R16, RZ ;  /* 0x000000104e037224 */ /* 0x040fe200078e02ff */
[----:B------:R-:W-:Y:S01]  /*b690*/  SHF.R.S32.HI R11, RZ, 0x18, R138 ;  /* 0x00000018ff0b7819 */ /* 0x000fe2000001148a */
[C---:B------:R-:W-:Y:S01]  /*b6a0*/  IMAD R54, R78.reuse, R59, RZ ;  /* 0x0000003b4e367224 */ /* 0x040fe200078e02ff */
[----:B------:R-:W-:Y:S01]  /*b6b0*/  SHF.R.S32.HI R9, RZ, 0x18, R135 ;  /* 0x00000018ff097819 */ /* 0x000fe20000011487 */
[----:B------:R-:W-:Y:S01]  /*b6c0*/  IMAD.MOV.U32 R10, RZ, RZ, R139 ;  /* 0x000000ffff0a7224 */ /* 0x000fe200078e008b */
[----:B------:R-:W-:Y:S01]  /*b6d0*/  SHF.R.S32.HI R8, RZ, 0x18, R134 ;  /* 0x00000018ff087819 */ /* 0x000fe20000011486 */
[----:B------:R-:W-:Y:S01]  /*b6e0*/  IMAD R59, R78, R64, RZ ;  /* 0x000000404e3b7224 */ /* 0x000fe200078e02ff */
[----:B------:R-:W-:Y:S01]  /*b6f0*/  I2IP.S8.S32.SAT R64, R2, R0, R109 ;  /* 0x0000000002407239 */ /* 0x000fe2000000146d */
[----:B------:R-:W-:Y:S01]  /*b700*/  IMAD R15, R87, R82, R15 ;  /* 0x00000052570f7224 */ /* 0x000fe200078e020f */
[----:B------:R-:W-:Y:S01]  /*b710*/  MOV R2, R136 ;  /* 0x0000008800027202 */ /* 0x000fe20000000f00 */
[C---:B------:R-:W-:Y:S01]  /*b720*/  IMAD R4, R78.reuse, R17, RZ ;  /* 0x000000114e047224 */ /* 0x040fe200078e02ff */
[----:B------:R-:W-:Y:S01]  /*b730*/  SHF.R.S32.HI R0, RZ, 0x18, R137 ;  /* 0x00000018ff007819 */ /* 0x000fe20000011489 */
[----:B------:R-:W-:Y:S01]  /*b740*/  IMAD R5, R78, R18, RZ ;  /* 0x000000124e057224 */ /* 0x000fe200078e02ff */
[----:B------:R-:W-:Y:S01]  /*b750*/  I2IP.S8.S32.SAT R14, R15, R14, RZ ;  /* 0x0000000e0f0e7239 */ /* 0x000fe200000014ff */
[-C--:B------:R-:W-:Y:S01]  /*b760*/  IMAD R3, R10, R82.reuse, R3 ;  /* 0x000000520a037224 */ /* 0x080fe200078e0203 */
[----:B------:R-:W-:Y:S01]  /*b770*/  SHF.R.S32.HI R91, RZ, 0x18, R96 ;  /* 0x00000018ff5b7819 */ /* 0x000fe20000011460 */
[-C--:B------:R-:W-:Y:S01]  /*b780*/  IMAD R4, R11, R82.reuse, R4 ;  /* 0x000000520b047224 */ /* 0x080fe200078e0204 */
[----:B------:R-:W-:Y:S01]  /*b790*/  PRMT R96, R110, 0x8880, RZ ;  /* 0x000088806e607816 */ /* 0x000fe200000000ff */
[-C--:B------:R-:W-:Y:S01]  /*b7a0*/  IMAD R5, R0, R82.reuse, R5 ;  /* 0x0000005200057224 */ /* 0x080fe200078e0205 */
[----:B------:R-:W-:Y:S01]  /*b7b0*/  MOV R0, R133 ;  /* 0x0000008500007202 */ /* 0x000fe20000000f00 */
[C---:B------:R-:W-:Y:S01]  /*b7c0*/  IMAD R16, R78.reuse, R21, RZ ;  /* 0x000000154e107224 */ /* 0x040fe200078e02ff */
[----:B------:R-:W-:Y:S01]  /*b7d0*/  SHF.L.U32 R131, R97, 0x8, RZ ;  /* 0x0000000861837819 */ /* 0x000fe200000006ff */
[----:B------:R-:W-:Y:S01]  /*b7e0*/  IMAD R6, R89, R82, R6 ;  /* 0x0000005259067224 */ /* 0x000fe200078e0206 */
[----:B------:R-:W-:Y:S01]  /*b7f0*/  SHF.R.S32.HI R97, RZ, 0x18, R99 ;  /* 0x00000018ff617819 */ /* 0x000fe20000011463 */
[----:B------:R-:W-:Y:S01]  /*b800*/  IMAD R17, R78, R22, RZ ;  /* 0x000000164e117224 */ /* 0x000fe200078e02ff */
[----:B------:R-:W-:Y:S01]  /*b810*/  SHF.L.U32 R125, R99, 0x8, RZ ;  /* 0x00000008637d7819 */ /* 0x000fe200000006ff */
[-C--:B------:R-:W-:Y:S01]  /*b820*/  IMAD R7, R2, R82.reuse, R7 ;  /* 0x0000005202077224 */ /* 0x080fe200078e0207 */
[----:B------:R-:W-:Y:S01]  /*b830*/  I2IP.S8.S32.SAT R5, R6, R5, RZ ;  /* 0x0000000506057239 */ /* 0x000fe200000014ff */
[----:B------:R-:W-:Y:S01]  /*b840*/  IMAD R18, R78, R23, RZ ;  /* 0x000000174e127224 */ /* 0x000fe200078e02ff */
[----:B------:R-:W-:Y:S01]  /*b850*/  SHF.R.S32.HI R2, RZ, 0x18, R131 ;  /* 0x00000018ff027819 */ /* 0x000fe20000011483 */
[-C--:B------:R-:W-:Y:S01]  /*b860*/  IMAD R16, R9, R82.reuse, R16 ;  /* 0x0000005209107224 */ /* 0x080fe200078e0210 */
[----:B------:R-:W-:Y:S01]  /*b870*/  SHF.R.S32.HI R9, RZ, 0x18, R132 ;  /* 0x00000018ff097819 */ /* 0x000fe20000011484 */
[----:B------:R-:W-:Y:S01]  /*b880*/  IMAD R17, R8, R82, R17 ;  /* 0x0000005208117224 */ /* 0x000fe200078e0211 */
[----:B------:R-:W-:Y:S01]  /*b890*/  SHF.R.S32.HI R99, RZ, 0x18, R104 ;  /* 0x00000018ff637819 */ /* 0x000fe20000011468 */
[----:B------:R-:W-:Y:S01]  /*b8a0*/  IMAD R22, R78, R27, RZ ;  /* 0x0000001b4e167224 */ /* 0x000fe200078e02ff */
[----:B------:R-:W-:Y:S01]  /*b8b0*/  SHF.L.U32 R122, R104, 0x8, RZ ;  /* 0x00000008687a7819 */ /* 0x000fe200000006ff */
[----:B------:R-:W-:Y:S01]  /*b8c0*/  IMAD R27, R78, R32, RZ ;  /* 0x000000204e1b7224 */ /* 0x000fe200078e02ff */
[----:B------:R-:W-:Y:S01]  /*b8d0*/  SHF.L.U32 R113, R106, 0x8, RZ ;  /* 0x000000086a717819 */ /* 0x000fe200000006ff */
[----:B------:R-:W-:Y:S01]  /*b8e0*/  IMAD R18, R91, R82, R18 ;  /* 0x000000525b127224 */ /* 0x000fe200078e0212 */
[C---:B------:R-:W-:Y:S01]  /*b8f0*/  SHF.L.U32 R106, R107.reuse, 0x10, RZ ;  /* 0x000000106b6a7819 */ /* 0x040fe200000006ff */
[C---:B------:R-:W-:Y:S01]  /*b900*/  IMAD R32, R78.reuse, R37, RZ ;  /* 0x000000254e207224 */ /* 0x040fe200078e02ff */
[----:B------:R-:W-:Y:S01]  /*b910*/  SHF.L.U32 R104, R107, 0x8, RZ ;  /* 0x000000086b687819 */ /* 0x000fe200000006ff */
[----:B------:R-:W-:Y:S01]  /*b920*/  IMAD R21, R78, R26, RZ ;  /* 0x0000001a4e157224 */ /* 0x000fe200078e02ff */
[----:B------:R-:W-:Y:S01]  /*b930*/  I2IP.S8.S32.SAT R17, R18, R17, RZ ;  /* 0x0000001112117239 */ /* 0x000fe200000014ff */
[----:B------:R-:W-:Y:S01]  /*b940*/  IMAD R37, R78, R42, RZ ;  /* 0x0000002a4e257224 */ /* 0x000fe200078e02ff */
[----:B------:R-:W-:Y:S01]  /*b950*/  SHF.R.S32.HI R107, RZ, 0x18, R111 ;  /* 0x00000018ff6b7819 */ /* 0x000fe2000001146f */
[----:B------:R-:W-:Y:S01]  /*b960*/  IMAD R19, R0, R82, R19 ;  /* 0x0000005200137224 */ /* 0x000fe200078e0213 */
[----:B------:R-:W-:Y:S01]  /*b970*/  I2IP.S8.S32.SAT R16, R16, R7, R17 ;  /* 0x0000000710107239 */ /* 0x000fe20000001411 */
[C---:B------:R-:W-:Y:S01]  /*b980*/  IMAD R42, R78.reuse, R47, RZ ;  /* 0x0000002f4e2a7224 */ /* 0x040fe200078e02ff */
[----:B------:R-:W-:Y:S01]  /*b990*/  MOV R0, R130 ;  /* 0x0000008200007202 */ /* 0x000fe20000000f00 */
[----:B------:R-:W-:Y:S01]  /*b9a0*/  IMAD R47, R78, R52, RZ ;  /* 0x000000344e2f7224 */ /* 0x000fe200078e02ff */
[----:B------:R-:W-:Y:S01]  /*b9b0*/  SHF.L.U32 R114, R108, 0x8, RZ ;  /* 0x000000086c727819 */ /* 0x000fe200000006ff */
[----:B------:R-:W-:Y:S01]  /*b9c0*/  IMAD R20, R9, R82, R20 ;  /* 0x0000005209147224 */ /* 0x000fe200078e0214 */
[----:B------:R-:W-:Y:S01]  /*b9d0*/  SHF.L.U32 R84, R111, 0x8, RZ ;  /* 0x000000086f547819 */ /* 0x000fe200000006ff */
[----:B------:R-:W-:Y:S01]  /*b9e0*/  IMAD R52, R78, R57, RZ ;  /* 0x000000394e347224 */ /* 0x000fe200078e02ff */
[----:B------:R-:W-:Y:S01]  /*b9f0*/  IADD3 R76, PT, PT, R76, 0x1, RZ ;  /* 0x000000014c4c7810 */ /* 0x000fe20007ffe0ff */
[C---:B------:R-:W-:Y:S02]  /*ba00*/  IMAD R23, R78.reuse, R28, RZ ;  /* 0x0000001c4e177224 */ /* 0x040fe400078e02ff */
[----:B------:R-:W-:Y:S02]  /*ba10*/  IMAD R57, R78, R62, RZ ;  /* 0x0000003e4e397224 */ /* 0x000fe400078e02ff */
[-C--:B------:R-:W-:Y:S01]  /*ba20*/  IMAD R21, R2, R82.reuse, R21 ;  /* 0x0000005202157224 */ /* 0x080fe200078e0215 */
[----:B------:R-:W-:Y:S01]  /*ba30*/  MOV R2, R127 ;  /* 0x0000007f00027202 */ /* 0x000fe20000000f00 */
[----:B------:R-:W-:Y:S01]  /*ba40*/  IMAD R62, R78, R67, RZ ;  /* 0x000000434e3e7224 */ /* 0x000fe200078e02ff */
[----:B------:R-:W-:Y:S01]  /*ba50*/  I2IP.S8.S32.SAT R67, R4, R3, R5 ;  /* 0x0000000304437239 */ /* 0x000fe20000001405 */
[-C--:B------:R-:W-:Y:S01]  /*ba60*/  IMAD R22, R93, R82.reuse, R22 ;  /* 0x000000525d167224 */ /* 0x080fe200078e0216 */
[----:B------:R-:W-:Y:S01]  /*ba70*/  SHF.R.S32.HI R3, RZ, 0x18, R129 ;  /* 0x00000018ff037819 */ /* 0x000fe20000011481 */
[-C--:B------:R-:W-:Y:S01]  /*ba80*/  IMAD R23, R0, R82.reuse, R23 ;  /* 0x0000005200177224 */ /* 0x080fe200078e0217 */
[----:B------:R-:W-:Y:S01]  /*ba90*/  SHF.R.S32.HI R0, RZ, 0x18, R128 ;  /* 0x00000018ff007819 */ /* 0x000fe20000011480 */
[----:B------:R-:W-:Y:S01]  /*baa0*/  IMAD R26, R78, R31, RZ ;  /* 0x0000001f4e1a7224 */ /* 0x000fe200078e02ff */
[----:B------:R-:W-:Y:S01]  /*bab0*/  I2IP.S8.S32.SAT R17, R22, R21, RZ ;  /* 0x0000001516117239 */ /* 0x000fe200000014ff */
[-C--:B------:R-:W-:Y:S01]  /*bac0*/  IMAD R24, R3, R82.reuse, R24 ;  /* 0x0000005203187224 */ /* 0x080fe200078e0218 */
[----:B------:R-:W-:Y:S01]  /*bad0*/  SHF.R.S32.HI R3, RZ, 0x18, R126 ;  /* 0x00000018ff037819 */ /* 0x000fe2000001147e */
[-C--:B------:R-:W-:Y:S01]  /*bae0*/  IMAD R25, R0, R82.reuse, R25 ;  /* 0x0000005200197224 */ /* 0x080fe200078e0219 */
[----:B------:R-:W-:Y:S01]  /*baf0*/  I2IP.S8.S32.SAT R17, R20, R19, R17 ;  /* 0x0000001314117239 */ /* 0x000fe20000001411 */
[----:B------:R-:W-:Y:S01]  /*bb00*/  IMAD R28, R78, R33, RZ ;  /* 0x000000214e1c7224 */ /* 0x000fe200078e02ff */
[----:B------:R-:W-:Y:S01]  /*bb10*/  SHF.R.S32.HI R4, RZ, 0x18, R125 ;  /* 0x00000018ff047819 */ /* 0x000fe2000001147d */
[-C--:B------:R-:W-:Y:S02]  /*bb20*/  IMAD R26, R95, R82.reuse, R26 ;  /* 0x000000525f1a7224 */ /* 0x080fe400078e021a */
[-C--:B------:R-:W-:Y:S01]  /*bb30*/  IMAD R27, R2, R82.reuse, R27 ;  /* 0x00000052021b7224 */ /* 0x080fe200078e021b */
[----:B------:R-:W-:Y:S01]  /*bb40*/  MOV R2, R121 ;  /* 0x0000007900027202 */ /* 0x000fe20000000f00 */
[----:B------:R-:W-:Y:S01]  /*bb50*/  IMAD R28, R3, R82, R28 ;  /* 0x00000052031c7224 */ /* 0x000fe200078e021c */
[----:B------:R-:W-:Y:S01]  /*bb60*/  I2IP.S8.S32.SAT R18, R26, R25, RZ ;  /* 0x000000191a127239 */ /* 0x000fe200000014ff */
[----:B------:R-:W-:Y:S01]  /*bb70*/  IMAD R31, R78, R36, RZ ;  /* 0x000000244e1f7224 */ /* 0x000fe200078e02ff */
[----:B------:R-:W-:Y:S01]  /*bb80*/  SHF.R.S32.HI R3, RZ, 0x18, R123 ;  /* 0x00000018ff037819 */ /* 0x000fe2000001147b */
[-C--:B------:R-:W-:Y:S01]  /*bb90*/  IMAD R29, R4, R82.reuse, R29 ;  /* 0x00000052041d7224 */ /* 0x080fe200078e021d */
[----:B------:R-:W-:Y:S01]  /*bba0*/  I2IP.S8.S32.SAT R18, R24, R23, R18 ;  /* 0x0000001718127239 */ /* 0x000fe20000001412 */
[----:B------:R-:W-:Y:S01]  /*bbb0*/  IMAD.MOV.U32 R0, RZ, RZ, R124 ;  /* 0x000000ffff007224 */ /* 0x000fe200078e007c */
[----:B------:R-:W-:Y:S01]  /*bbc0*/  SHF.R.S32.HI R4, RZ, 0x18, R119 ;  /* 0x00000018ff047819 */ /* 0x000fe20000011477 */
[-C--:B------:R-:W-:Y:S02]  /*bbd0*/  IMAD R30, R97, R82.reuse, R30 ;  /* 0x00000052611e7224 */ /* 0x080fe400078e021e */
[----:B------:R-:W-:Y:S01]  /*bbe0*/  IMAD R31, R0, R82, R31 ;  /* 0x00000052001f7224 */ /* 0x000fe200078e021f */
[----:B------:R-:W-:Y:S01]  /*bbf0*/  SHF.R.S32.HI R0, RZ, 0x18, R122 ;  /* 0x00000018ff007819 */ /* 0x000fe2000001147a */
[----:B------:R-:W-:Y:S01]  /*bc00*/  IMAD R33, R78, R38, RZ ;  /* 0x000000264e217224 */ /* 0x000fe200078e02ff */
[----:B------:R-:W-:Y:S01]  /*bc10*/  I2IP.S8.S32.SAT R19, R30, R29, RZ ;  /* 0x0000001d1e137239 */ /* 0x000fe200000014ff */
[-C--:B------:R-:W-:Y:S01]  /*bc20*/  IMAD R32, R3, R82.reuse, R32 ;  /* 0x0000005203207224 */ /* 0x080fe200078e0220 */
[----:B------:R-:W-:Y:S01]  /*bc30*/  SHF.R.S32.HI R3, RZ, 0x18, R120 ;  /* 0x00000018ff037819 */ /* 0x000fe20000011478 */
[----:B------:R-:W-:Y:S01]  /*bc40*/  IMAD R33, R0, R82, R33 ;  /* 0x0000005200217224 */ /* 0x000fe200078e0221 */
[----:B------:R-:W-:Y:S01]  /*bc50*/  I2IP.S8.S32.SAT R19, R28, R27, R19 ;  /* 0x0000001b1c137239 */ /* 0x000fe20000001413 */
[----:B------:R-:W-:Y:S01]  /*bc60*/  IMAD R36, R78, R41, RZ ;  /* 0x000000294e247224 */ /* 0x000fe200078e02ff */
[----:B------:R-:W-:Y:S01]  /*bc70*/  MOV R0, R118 ;  /* 0x0000007600007202 */ /* 0x000fe20000000f00 */
[-C--:B------:R-:W-:Y:S02]  /*bc80*/  IMAD R34, R99, R82.reuse, R34 ;  /* 0x0000005263227224 */ /* 0x080fe400078e0222 */
[----:B------:R-:W-:Y:S01]  /*bc90*/  IMAD R35, R2, R82, R35 ;  /* 0x0000005202237224 */ /* 0x000fe200078e0223 */
[----:B------:R-:W-:Y:S01]  /*bca0*/  MOV R2, R112 ;  /* 0x0000007000027202 */ /* 0x000fe20000000f00 */
[----:B------:R-:W-:Y:S01]  /*bcb0*/  IMAD R38, R78, R43, RZ ;  /* 0x0000002b4e267224 */ /* 0x000fe200078e02ff */
[----:B------:R-:W-:Y:S01]  /*bcc0*/  I2IP.S8.S32.SAT R33, R34, R33, RZ ;  /* 0x0000002122217239 */ /* 0x000fe200000014ff */
[-C--:B------:R-:W-:Y:S01]  /*bcd0*/  IMAD R36, R3, R82.reuse, R36 ;  /* 0x0000005203247224 */ /* 0x080fe200078e0224 */
[----:B------:R-:W-:Y:S01]  /*bce0*/  SHF.R.S32.HI R3, RZ, 0x18, R116 ;  /* 0x00000018ff037819 */ /* 0x000fe20000011474 */
[-C--:B------:R-:W-:Y:S01]  /*bcf0*/  IMAD R37, R4, R82.reuse, R37 ;  /* 0x0000005204257224 */ /* 0x080fe200078e0225 */
[----:B------:R-:W-:Y:S01]  /*bd00*/  I2IP.S8.S32.SAT R32, R32, R31, R33 ;  /* 0x0000001f20207239 */ /* 0x000fe20000001421 */
[-C--:B------:R-:W-:Y:S01]  /*bd10*/  IMAD R38, R101, R82.reuse, R38 ;  /* 0x0000005265267224 */ /* 0x080fe200078e0226 */
[----:B------:R-:W-:Y:S01]  /*bd20*/  SHF.R.S32.HI R4, RZ, 0x18, R104 ;  /* 0x00000018ff047819 */ /* 0x000fe20000011468 */
[----:B------:R-:W-:Y:S01]  /*bd30*/  IMAD R39, R0, R82, R39 ;  /* 0x0000005200277224 */ /* 0x000fe200078e0227 */
[----:B------:R-:W-:Y:S01]  /*bd40*/  SHF.R.S32.HI R0, RZ, 0x18, R113 ;  /* 0x00000018ff007819 */ /* 0x000fe20000011471 */
[----:B------:R-:W-:Y:S01]  /*bd50*/  IMAD R41, R78, R46, RZ ;  /* 0x0000002e4e297224 */ /* 0x000fe200078e02ff */
[----:B------:R-:W-:Y:S01]  /*bd60*/  I2IP.S8.S32.SAT R37, R38, R37, RZ ;  /* 0x0000002526257239 */ /* 0x000fe200000014ff */
[----:B------:R-:W-:Y:S01]  /*bd70*/  IMAD R40, R3, R82, R40 ;  /* 0x0000005203287224 */ /* 0x000fe200078e0228 */
[----:B------:R-:W-:Y:S01]  /*bd80*/  SHF.R.S32.HI R3, RZ, 0x18, R106 ;  /* 0x00000018ff037819 */ /* 0x000fe2000001146a */
[----:B------:R-:W-:Y:S01]  /*bd90*/  IMAD R43, R78, R48, RZ ;  /* 0x000000304e2b7224 */ /* 0x000fe200078e02ff */
[----:B------:R-:W-:Y:S01]  /*bda0*/  I2IP.S8.S32.SAT R33, R36, R35, R37 ;  /* 0x0000002324217239 */ /* 0x000fe20000001425 */
[-C--:B------:R-:W-:Y:S01]  /*bdb0*/  IMAD R41, R0, R82.reuse, R41 ;  /* 0x0000005200297224 */ /* 0x080fe200078e0229 */
[----:B------:R-:W-:Y:S01]  /*bdc0*/  MOV R0, R117 ;  /* 0x0000007500007202 */ /* 0x000fe20000000f00 */
[-C--:B------:R-:W-:Y:S02]  /*bdd0*/  IMAD R42, R103, R82.reuse, R42 ;  /* 0x00000052672a7224 */ /* 0x080fe400078e022a */
        /* <DEDUP_REMOVED lines=11> */
[-C--:B------:R-:W-:Y:S02]  /*be90*/  IMAD R47, R0, R82.reuse, R47 ;  /* 0x00000052002f7224 */ /* 0x080fe400078e022f */
[----:B------:R-:W-:Y:S01]  /*bea0*/  IMAD R48, R3, R82, R48 ;  /* 0x0000005203307224 */ /* 0x000fe200078e0230 */
[----:B------:R-:W-:Y:S01]  /*beb0*/  SHF.R.S32.HI R3, RZ, 0x18, R100 ;  /* 0x00000018ff037819 */ /* 0x000fe20000011464 */
[----:B------:R-:W-:Y:S01]  /*bec0*/  IMAD R51, R78, R56, RZ ;  /* 0x000000384e337224 */ /* 0x000fe200078e02ff */
[----:B------:R-:W-:Y:S01]  /*bed0*/  I2IP.S8.S32.SAT R35, R46, R45, RZ ;  /* 0x0000002d2e237239 */ /* 0x000fe200000014ff */
[-C--:B------:R-:W-:Y:S01]  /*bee0*/  IMAD R49, R2, R82.reuse, R49 ;  /* 0x0000005202317224 */ /* 0x080fe200078e0231 */
[----:B------:R-:W-:Y:S01]  /*bef0*/  SHF.R.S32.HI R2, RZ, 0x18, R98 ;  /* 0x00000018ff027819 */ /* 0x000fe20000011462 */
[----:B------:R-:W-:Y:S01]  /*bf00*/  IMAD.MOV.U32 R0, RZ, RZ, R102 ;  /* 0x000000ffff007224 */ /* 0x000fe200078e0066 */
[----:B------:R-:W-:Y:S01]  /*bf10*/  I2IP.S8.S32.SAT R35, R44, R43, R35 ;  /* 0x0000002b2c237239 */ /* 0x000fe20000001423 */
[-C--:B------:R-:W-:Y:S02]  /*bf20*/  IMAD R50, R81, R82.reuse, R50 ;  /* 0x0000005251327224 */ /* 0x080fe400078e0232 */
[----:B------:R-:W-:Y:S01]  /*bf30*/  IMAD R51, R0, R82, R51 ;  /* 0x0000005200337224 */ /* 0x000fe200078e0233 */
[----:B------:R-:W-:Y:S01]  /*bf40*/  MOV R0, R96 ;  /* 0x0000006000007202 */ /* 0x000fe20000000f00 */
[----:B------:R-:W-:Y:S01]  /*bf50*/  IMAD R53, R78, R58, RZ ;  /* 0x0000003a4e357224 */ /* 0x000fe200078e02ff */
[----:B------:R-:W-:Y:S01]  /*bf60*/  I2IP.S8.S32.SAT R49, R50, R49, RZ ;  /* 0x0000003132317239 */ /* 0x000fe200000014ff */
[-C--:B------:R-:W-:Y:S01]  /*bf70*/  IMAD R52, R3, R82.reuse, R52 ;  /* 0x0000005203347224 */ /* 0x080fe200078e0234 */
[----:B------:R-:W-:Y:S01]  /*bf80*/  SHF.R.S32.HI R3, RZ, 0x18, R94 ;  /* 0x00000018ff037819 */ /* 0x000fe2000001145e */
[----:B------:R-:W-:Y:S01]  /*bf90*/  IMAD R53, R2, R82, R53 ;  /* 0x0000005202357224 */ /* 0x000fe200078e0235 */
[----:B------:R-:W-:Y:S01]  /*bfa0*/  MOV R2, R90 ;  /* 0x0000005a00027202 */ /* 0x000fe20000000f00 */
[----:B------:R-:W-:Y:S01]  /*bfb0*/  IMAD R54, R83, R82, R54 ;  /* 0x0000005253367224 */ /* 0x000fe200078e0236 */
[----:B------:R-:W-:Y:S01]  /*bfc0*/  I2IP.S8.S32.SAT R48, R48, R47, R49 ;  /* 0x0000002f30307239 */ /* 0x000fe20000001431 */
[C---:B------:R-:W-:Y:S02]  /*bfd0*/  IMAD R56, R78.reuse, R61, RZ ;  /* 0x0000003d4e387224 */ /* 0x040fe400078e02ff */
[----:B------:R-:W-:Y:S01]  /*bfe0*/  IMAD R61, R78, R66, RZ ;  /* 0x000000424e3d7224 */ /* 0x000fe200078e02ff */
[----:B------:R-:W-:Y:S01]  /*bff0*/  I2IP.S8.S32.SAT R66, R13, R12, R14 ;  /* 0x0000000c0d427239 */ /* 0x000fe2000000140e */
[-C--:B------:R-:W-:Y:S01]  /*c000*/  IMAD R55, R0, R82.reuse, R55 ;  /* 0x0000005200377224 */ /* 0x080fe200078e0237 */
[----:B------:R-:W-:Y:S01]  /*c010*/  SHF.R.S32.HI R0, RZ, 0x18, R92 ;  /* 0x00000018ff007819 */ /* 0x000fe2000001145c */
[-C--:B------:R-:W-:Y:S01]  /*c020*/  IMAD R56, R3, R82.reuse, R56 ;  /* 0x0000005203387224 */ /* 0x080fe200078e0238 */
[----:B------:R-:W-:Y:S01]  /*c030*/  I2IP.S8.S32.SAT R49, R54, R53, RZ ;  /* 0x0000003536317239 */ /* 0x000fe200000014ff */
[----:B------:R1:W-:Y:S01]  /*c040*/  STS.128 [R155+UR49+0xa400], R64 ;  /* 0x00a400409b007988 */ /* 0x0003e20008000c31 */
[----:B------:R-:W-:Y:S01]  /*c050*/  IMAD R58, R78, R63, RZ ;  /* 0x0000003f4e3a7224 */ /* 0x000fe200078e02ff */
[----:B------:R-:W-:Y:S01]  /*c060*/  SHF.R.S32.HI R3, RZ, 0x18, R88 ;  /* 0x00000018ff037819 */ /* 0x000fe20000011458 */
[-C--:B------:R-:W-:Y:S01]  /*c070*/  IMAD R57, R0, R82.reuse, R57 ;  /* 0x0000005200397224 */ /* 0x080fe200078e0239 */
[----:B------:R-:W-:Y:S01]  /*c080*/  I2IP.S8.S32.SAT R49, R52, R51, R49 ;  /* 0x0000003334317239 */ /* 0x000fe20000001431 */
[-C--:B------:R-:W-:Y:S02]  /*c090*/  IMAD R58, R85, R82.reuse, R58 ;  /* 0x00000052553a7224 */ /* 0x080fe400078e023a */
[-C--:B------:R-:W-:Y:S01]  /*c0a0*/  IMAD R59, R2, R82.reuse, R59 ;  /* 0x00000052023b7224 */ /* 0x080fe200078e023b */
[----:B------:R1:W-:Y:S01]  /*c0b0*/  STS.128 [R175+0xa400], R16 ;  /* 0x00a40010af007388 */ /* 0x0003e20000000c00 */
[-C--:B------:R-:W-:Y:S01]  /*c0c0*/  IMAD R60, R3, R82.reuse, R60 ;  /* 0x00000052033c7224 */ /* 0x080fe200078e023c */
[----:B------:R-:W-:Y:S01]  /*c0d0*/  I2IP.S8.S32.SAT R50, R58, R57, RZ ;  /* 0x000000393a327239 */ /* 0x000fe200000014ff */
[-C--:B------:R-:W-:Y:S02]  /*c0e0*/  IMAD R61, R4, R82.reuse, R61 ;  /* 0x00000052043d7224 */ /* 0x080fe400078e023d */
[----:B------:R-:W-:Y:S01]  /*c0f0*/  IMAD R62, R107, R82, R62 ;  /* 0x000000526b3e7224 */ /* 0x000fe200078e023e */
[----:B------:R-:W-:Y:S02]  /*c100*/  I2IP.S8.S32.SAT R50, R56, R55, R50 ;  /* 0x0000003738327239 */ /* 0x000fe40000001432 */
[----:B------:R1:W-:Y:S02]  /*c110*/  STS.128 [R174+0xa400], R32 ;  /* 0x00a40020ae007388 */ /* 0x0003e40000000c00 */
        /* <DEDUP_REMOVED lines=20> */
.L_x_158:
[----:B------:R-:W-:Y:S05]  /*c260*/  BSYNC.RECONVERGENT B0 ;  /* 0x0000000000007941 */ /* 0x000fea0003800200 */
.L_x_157:
[----:B------:R-:W-:Y:S01]  /*c270*/  BAR.SYNC.DEFER_BLOCKING 0x1, 0x80 ;  /* 0x0042000000007b1d */ /* 0x000fe20000010000 */
[----:B------:R-:W-:Y:S01]  /*c280*/  ISETP.NE.AND P2, PT, R170, RZ, PT ;  /* 0x000000ffaa00720c */ /* 0x000fe20003f45270 */
[----:B------:R-:W-:Y:S01]  /*c290*/  IMAD.IADD R20, R75, 0x1, R152 ;  /* 0x000000014b147824 */ /* 0x000fe200078e0298 */
[----:B------:R-:W-:Y:S01]  /*c2a0*/  ISETP.NE.AND P0, PT, R172, 0x2, PT ;  /* 0x00000002ac00780c */ /* 0x000fe20003f05270 */
[----:B------:R-:W-:Y:S01]  /*c2b0*/  IMAD.IADD R21, R77, 0x1, R154 ;  /* 0x000000014d157824 */ /* 0x000fe200078e029a */
[----:B------:R-:W-:Y:S02]  /*c2c0*/  ISETP.NE.AND P1, PT, R76, 0x2, PT ;  /* 0x000000024c00780c */ /* 0x000fe40003f25270 */
[----:B------:R-:W-:Y:S02]  /*c2d0*/  SEL R0, RZ, 0x1, P0 ;  /* 0x00000001ff007807 */ /* 0x000fe40000000000 */
[----:B------:R-:W-:Y:S02]  /*c2e0*/  SEL R3, RZ, 0x1, P1 ;  /* 0x00000001ff037807 */ /* 0x000fe40000800000 */
[----:B------:R-:W-:Y:S02]  /*c2f0*/  LOP3.LUT R163, R163, R0, RZ, 0x3c, !PT ;  /* 0x00000000a3a37212 */ /* 0x000fe400078e3cff */
[----:B------:R-:W-:Y:S02]  /*c300*/  LOP3.LUT R164, R164, R3, RZ, 0x3c, !PT ;  /* 0x00000003a4a47212 */ /* 0x000fe400078e3cff */
[----:B------:R-:W-:Y:S02]  /*c310*/  @P2 R2UR UR36, R160 ;  /* 0x00000000a02422ca */ /* 0x000fe400000e0000 */
[----:B------:R-:W-:Y:S02]  /*c320*/  SEL R172, R172, RZ, P0 ;  /* 0x000000ffacac7207 */ /* 0x000fe40000000000 */
[----:B------:R-:W-:Y:S01]  /*c330*/  SEL R76, R76, RZ, P1 ;  /* 0x000000ff4c4c7207 */ /* 0x000fe20000800000 */
[----:B------:R-:W-:Y:S10]  /*c340*/  @P2 BRA `(.L_x_159) ;  /* 0xffffff9800ac2947 */ /* 0x000ff4000383ffff */
[----:B------:R-:W-:Y:S05]  /*c350*/  EXIT ;  /* 0x000000000000794d */ /* 0x000fea0003800000 */
.L_x_25:
[----:B--2---:R2:W4:Y:S02]  /*c360*/  SYNCS.PHASECHK.TRANS64.TRYWAIT P0, [R3+URZ+0x200], R2 ;  /* 0x00020002030075a7 */ /* 0x00452400080011ff */
[----:B----4-:R-:W-:Y:S05]  /*c370*/  @!P0 NANOSLEEP.SYNCS 0x989680 ;  /* 0x009896800000895d */ /* 0x010fea0003900000 */
[----:B------:R-:W4:Y:S02]  /*c380*/  @!P0 SYNCS.PHASECHK.TRANS64 P0, [R3+URZ+0x200], R2 ;  /* 0x00020002030085a7 */ /* 0x000f2400080010ff */
[----:B----4-:R-:W-:Y:S05]  /*c390*/  @!P0 BRA `(.L_x_25) ;  /* 0xfffffffc00f08947 */ /* 0x010fea000383ffff */
[----:B------:R-:W-:Y:S05]  /*c3a0*/  BRA `(.L_x_160) ;  /* 0xffffff5400a47947 */ /* 0x000fea000383ffff */
.L_x_28:
[----:B-1----:R-:W-:-:S07]  /*c3b0*/  MOV R2, UR33 ;  /* 0x0000002100027c02 */ /* 0x002fce0008000f00 */
.L_x_161:
[----:B-1----:R1:W2:Y:S02]  /*c3c0*/  SYNCS.PHASECHK.TRANS64.TRYWAIT P0, [R2+URZ+0xb0], R5 ;  /* 0x0000b005020075a7 */ /* 0x0022a400080011ff */
[----:B--2---:R-:W-:Y:S05]  /*c3d0*/  @!P0 NANOSLEEP.SYNCS 0x989680 ;  /* 0x009896800000895d */ /* 0x004fea0003900000 */
[----:B------:R-:W2:Y:S02]  /*c3e0*/  @!P0 SYNCS.PHASECHK.TRANS64 P0, [R2+URZ+0xb0], R5 ;  /* 0x0000b005020085a7 */ /* 0x000ea400080010ff */
[----:B--2---:R-:W-:Y:S05]  /*c3f0*/  @!P0 BRA `(.L_x_161) ;  /* 0xfffffffc00f08947 */ /* 0x004fea000383ffff */
[----:B------:R-:W-:Y:S05]  /*c400*/  BRA `(.L_x_27) ;  /* 0xffffff5800087947 */ /* 0x000fea000383ffff */
.L_x_35:
[----:B-1----:R-:W-:-:S07]  /*c410*/  MOV R2, UR17 ;  /* 0x0000001100027c02 */ /* 0x002fce0008000f00 */
.L_x_162:
[----:B-1----:R1:W2:Y:S02]  /*c420*/  SYNCS.PHASECHK.TRANS64.TRYWAIT P0, [R2+URZ+0xb0], R5 ;  /* 0x0000b005020075a7 */ /* 0x0022a400080011ff */
[----:B--2---:R-:W-:Y:S05]  /*c430*/  @!P0 NANOSLEEP.SYNCS 0x989680 ;  /* 0x009896800000895d */ /* 0x004fea0003900000 */
[----:B------:R-:W2:Y:S02]  /*c440*/  @!P0 SYNCS.PHASECHK.TRANS64 P0, [R2+URZ+0xb0], R5 ;  /* 0x0000b005020085a7 */ /* 0x000ea400080010ff */
[----:B--2---:R-:W-:Y:S05]  /*c450*/  @!P0 BRA `(.L_x_162) ;  /* 0xfffffffc00f08947 */ /* 0x004fea000383ffff */
[----:B------:R-:W-:Y:S05]  /*c460*/  BRA `(.L_x_34) ;  /* 0xffffff5800c07947 */ /* 0x000fea000383ffff */
.L_x_40:
[----:B-1----:R1:W2:Y:S02]  /*c470*/  SYNCS.PHASECHK.TRANS64.TRYWAIT P0, [R2+URZ+0x1b0], R3 ;  /* 0x0001b003020075a7 */ /* 0x0022a400080011ff */
[----:B--2---:R-:W-:Y:S05]  /*c480*/  @!P0 NANOSLEEP.SYNCS 0x989680 ;  /* 0x009896800000895d */ /* 0x004fea0003900000 */
[----:B------:R-:W2:Y:S02]  /*c490*/  @!P0 SYNCS.PHASECHK.TRANS64 P0, [R2+URZ+0x1b0], R3 ;  /* 0x0001b003020085a7 */ /* 0x000ea400080010ff */
[----:B--2---:R-:W-:Y:S05]  /*c4a0*/  @!P0 BRA `(.L_x_40) ;  /* 0xfffffffc00f08947 */ /* 0x004fea000383ffff */
[----:B------:R-:W-:Y:S05]  /*c4b0*/  BRA `(.L_x_163) ;  /* 0xffffff5c00607947 */ /* 0x000fea000383ffff */
.L_x_44:
[----:B---3--:R-:W-:-:S07]  /*c4c0*/  MOV R0, UR4 ;  /* 0x0000000400007c02 */ /* 0x008fce0008000f00 */
.L_x_164:
[----:B-1----:R1:W2:Y:S02]  /*c4d0*/  SYNCS.PHASECHK.TRANS64.TRYWAIT P0, [R0+URZ], R3 ;  /* 0x00000003000075a7 */ /* 0x0022a400080011ff */
[----:B--2---:R-:W-:Y:S05]  /*c4e0*/  @!P0 NANOSLEEP.SYNCS 0x989680 ;  /* 0x009896800000895d */ /* 0x004fea0003900000 */
[----:B------:R-:W2:Y:S02]  /*c4f0*/  @!P0 SYNCS.PHASECHK.TRANS64 P0, [R0+URZ], R3 ;  /* 0x00000003000085a7 */ /* 0x000ea400080010ff */
[----:B--2---:R-:W-:Y:S05]  /*c500*/  @!P0 BRA `(.L_x_164) ;  /* 0xfffffffc00f08947 */ /* 0x004fea000383ffff */
[----:B------:R-:W-:Y:S05]  /*c510*/  BRA `(.L_x_165) ;  /* 0xffffff6000d07947 */ /* 0x000fea000383ffff */
.L_x_45:
[----:B---3--:R-:W-:-:S07]  /*c520*/  MOV R0, UR4 ;  /* 0x0000000400007c02 */ /* 0x008fce0008000f00 */
.L_x_166:
[----:B-1----:R1:W2:Y:S02]  /*c530*/  SYNCS.PHASECHK.TRANS64.TRYWAIT P0, [R0+URZ], R3 ;  /* 0x00000003000075a7 */ /* 0x0022a400080011ff */
[----:B--2---:R-:W-:Y:S05]  /*c540*/  @!P0 NANOSLEEP.SYNCS 0x989680 ;  /* 0x009896800000895d */ /* 0x004fea0003900000 */
[----:B------:R-:W2:Y:S02]  /*c550*/  @!P0 SYNCS.PHASECHK.TRANS64 P0, [R0+URZ], R3 ;  /* 0x00000003000085a7 */ /* 0x000ea400080010ff */
[----:B--2---:R-:W-:Y:S05]  /*c560*/  @!P0 BRA `(.L_x_166) ;  /* 0xfffffffc00f08947 */ /* 0x004fea000383ffff */
[----:B------:R-:W-:Y:S05]  /*c570*/  BRA `(.L_x_167) ;  /* 0xffffff6000dc7947 */ /* 0x000fea000383ffff */
.L_x_46:
[----:B---3--:R-:W-:-:S07]  /*c580*/  MOV R0, UR4 ;  /* 0x0000000400007c02 */ /* 0x008fce0008000f00 */
.L_x_168:
[----:B-1----:R1:W2:Y:S02]  /*c590*/  SYNCS.PHASECHK.TRANS64.TRYWAIT P0, [R0+URZ], R3 ;  /* 0x00000003000075a7 */ /* 0x0022a400080011ff */
[----:B--2---:R-:W-:Y:S05]  /*c5a0*/  @!P0 NANOSLEEP.SYNCS 0x989680 ;  /* 0x009896800000895d */ /* 0x004fea0003900000 */
[----:B------:R-:W2:Y:S02]  /*c5b0*/  @!P0 SYNCS.PHASECHK.TRANS64 P0, [R0+URZ], R3 ;  /* 0x00000003000085a7 */ /* 0x000ea400080010ff */
[----:B--2---:R-:W-:Y:S05]  /*c5c0*/  @!P0 BRA `(.L_x_168) ;  /* 0xfffffffc00f08947 */ /* 0x004fea000383ffff */
[----:B------:R-:W-:Y:S05]  /*c5d0*/  BRA `(.L_x_169) ;  /* 0xffffff6000e87947 */ /* 0x000fea000383ffff */
.L_x_47:
[----:B---3--:R-:W-:-:S07]  /*c5e0*/  MOV R0, UR4 ;  /* 0x0000000400007c02 */ /* 0x008fce0008000f00 */
.L_x_170:
[----:B-1----:R1:W2:Y:S02]  /*c5f0*/  SYNCS.PHASECHK.TRANS64.TRYWAIT P0, [R0+URZ], R3 ;  /* 0x00000003000075a7 */ /* 0x0022a400080011ff */
[----:B--2---:R-:W-:Y:S05]  /*c600*/  @!P0 NANOSLEEP.SYNCS 0x989680 ;  /* 0x009896800000895d */ /* 0x004fea0003900000 */
[----:B------:R-:W2:Y:S02]  /*c610*/  @!P0 SYNCS.PHASECHK.TRANS64 P0, [R0+URZ], R3 ;  /* 0x00000003000085a7 */ /* 0x000ea400080010ff */
[----:B--2---:R-:W-:Y:S05]  /*c620*/  @!P0 BRA `(.L_x_170) ;  /* 0xfffffffc00f08947 */ /* 0x004fea000383ffff */
[----:B------:R-:W-:Y:S05]  /*c630*/  BRA `(.L_x_171) ;  /* 0xffffff6000f47947 */ /* 0x000fea000383ffff */
.L_x_48:
[----:B---3--:R-:W-:-:S07]  /*c640*/  MOV R0, UR4 ;  /* 0x0000000400007c02 */ /* 0x008fce0008000f00 */
.L_x_172:
[----:B-1----:R1:W2:Y:S02]  /*c650*/  SYNCS.PHASECHK.TRANS64.TRYWAIT P0, [R0+URZ], R3 ;  /* 0x00000003000075a7 */ /* 0x0022a400080011ff */
[----:B--2---:R-:W-:Y:S05]  /*c660*/  @!P0 NANOSLEEP.SYNCS 0x989680 ;  /* 0x009896800000895d */ /* 0x004fea0003900000 */
[----:B------:R-:W2:Y:S02]  /*c670*/  @!P0 SYNCS.PHASECHK.TRANS64 P0, [R0+URZ], R3 ;  /* 0x00000003000085a7 */ /* 0x000ea400080010ff */
[----:B--2---:R-:W-:Y:S05]  /*c680*/  @!P0 BRA `(.L_x_172) ;  /* 0xfffffffc00f08947 */ /* 0x004fea000383ffff */
[----:B------:R-:W-:Y:S05]  /*c690*/  BRA `(.L_x_173) ;  /* 0xffffff6400007947 */ /* 0x000fea000383ffff */
.L_x_49:
[----:B---3--:R-:W-:-:S07]  /*c6a0*/  MOV R0, UR4 ;  /* 0x0000000400007c02 */ /* 0x008fce0008000f00 */
.L_x_174:
[----:B-1----:R1:W2:Y:S02]  /*c6b0*/  SYNCS.PHASECHK.TRANS64.TRYWAIT P0, [R0+URZ], R3 ;  /* 0x00000003000075a7 */ /* 0x0022a400080011ff */
[----:B--2---:R-:W-:Y:S05]  /*c6c0*/  @!P0 NANOSLEEP.SYNCS 0x989680 ;  /* 0x009896800000895d */ /* 0x004fea0003900000 */
[----:B------:R-:W2:Y:S02]  /*c6d0*/  @!P0 SYNCS.PHASECHK.TRANS64 P0, [R0+URZ], R3 ;  /* 0x00000003000085a7 */ /* 0x000ea400080010ff */
[----:B--2---:R-:W-:Y:S05]  /*c6e0*/  @!P0 BRA `(.L_x_174) ;  /* 0xfffffffc00f08947 */ /* 0x004fea000383ffff */
[----:B------:R-:W-:Y:S05]  /*c6f0*/  BRA `(.L_x_175) ;  /* 0xffffff64000c7947 */ /* 0x000fea000383ffff */
.L_x_50:
[----:B---3--:R-:W-:-:S07]  /*c700*/  MOV R0, UR4 ;  /* 0x0000000400007c02 */ /* 0x008fce0008000f00 */
.L_x_176:
[----:B-1----:R1:W2:Y:S02]  /*c710*/  SYNCS.PHASECHK.TRANS64.TRYWAIT P0, [R0+URZ], R3 ;  /* 0x00000003000075a7 */ /* 0x0022a400080011ff */
[----:B--2---:R-:W-:Y:S05]  /*c720*/  @!P0 NANOSLEEP.SYNCS 0x989680 ;  /* 0x009896800000895d */ /* 0x004fea0003900000 */
[----:B------:R-:W2:Y:S02]  /*c730*/  @!P0 SYNCS.PHASECHK.TRANS64 P0, [R0+URZ], R3 ;  /* 0x00000003000085a7 */ /* 0x000ea400080010ff */
[----:B--2---:R-:W-:Y:S05]  /*c740*/  @!P0 BRA `(.L_x_176) ;  /* 0xfffffffc00f08947 */ /* 0x004fea000383ffff */
[----:B------:R-:W-:Y:S05]  /*c750*/  BRA `(.L_x_177) ;  /* 0xffffff6400187947 */ /* 0x000fea000383ffff */
.L_x_51:
[----:B---3--:R-:W-:-:S07]  /*c760*/  MOV R0, UR4 ;  /* 0x0000000400007c02 */ /* 0x008fce0008000f00 */
.L_x_178:
[----:B-1----:R1:W2:Y:S02]  /*c770*/  SYNCS.PHASECHK.TRANS64.TRYWAIT P0, [R0+URZ], R3 ;  /* 0x00000003000075a7 */ /* 0x0022a400080011ff */
[----:B--2---:R-:W-:Y:S05]  /*c780*/  @!P0 NANOSLEEP.SYNCS 0x989680 ;  /* 0x009896800000895d */ /* 0x004fea0003900000 */
[----:B------:R-:W2:Y:S02]  /*c790*/  @!P0 SYNCS.PHASECHK.TRANS64 P0, [R0+URZ], R3 ;  /* 0x00000003000085a7 */ /* 0x000ea400080010ff */
[----:B--2---:R-:W-:Y:S05]  /*c7a0*/  @!P0 BRA `(.L_x_178) ;  /* 0xfffffffc00f08947 */ /* 0x004fea000383ffff */
[----:B------:R-:W-:Y:S05]  /*c7b0*/  BRA `(.L_x_179) ;  /* 0xffffff6400247947 */ /* 0x000fea000383ffff */
.L_x_52:
[----:B---3--:R-:W-:-:S07]  /*c7c0*/  MOV R0, UR4 ;  /* 0x0000000400007c02 */ /* 0x008fce0008000f00 */
.L_x_180:
[----:B-1----:R1:W2:Y:S02]  /*c7d0*/  SYNCS.PHASECHK.TRANS64.TRYWAIT P0, [R0+URZ], R3 ;  /* 0x00000003000075a7 */ /* 0x0022a400080011ff */
[----:B--2---:R-:W-:Y:S05]  /*c7e0*/  @!P0 NANOSLEEP.SYNCS 0x989680 ;  /* 0x009896800000895d */ /* 0x004fea0003900000 */
[----:B------:R-:W2:Y:S02]  /*c7f0*/  @!P0 SYNCS.PHASECHK.TRANS64 P0, [R0+URZ], R3 ;  /* 0x00000003000085a7 */ /* 0x000ea400080010ff */
[----:B--2---:R-:W-:Y:S05]  /*c800*/  @!P0 BRA `(.L_x_180) ;  /* 0xfffffffc00f08947 */ /* 0x004fea000383ffff */
[----:B------:R-:W-:Y:S05]  /*c810*/  BRA `(.L_x_181) ;  /* 0xffffff6400307947 */ /* 0x000fea000383ffff */
.L_x_53:
[----:B---3--:R-:W-:-:S07]  /*c820*/  MOV R0, UR4 ;  /* 0x0000000400007c02 */ /* 0x008fce0008000f00 */
.L_x_182:
[----:B-1----:R1:W2:Y:S02]  /*c830*/  SYNCS.PHASECHK.TRANS64.TRYWAIT P0, [R0+URZ], R3 ;  /* 0x00000003000075a7 */ /* 0x0022a400080011ff */
[----:B--2---:R-:W-:Y:S05]  /*c840*/  @!P0 NANOSLEEP.SYNCS 0x989680 ;  /* 0x009896800000895d */ /* 0x004fea0003900000 */
[----:B------:R-:W2:Y:S02]  /*c850*/  @!P0 SYNCS.PHASECHK.TRANS64 P0, [R0+URZ], R3 ;  /* 0x00000003000085a7 */ /* 0x000ea400080010ff */
[----:B--2---:R-:W-:Y:S05]  /*c860*/  @!P0 BRA `(.L_x_182) ;  /* 0xfffffffc00f08947 */ /* 0x004fea000383ffff */
[----:B------:R-:W-:Y:S05]  /*c870*/  BRA `(.L_x_183) ;  /* 0xffffff64003c7947 */ /* 0x000fea000383ffff */
.L_x_54:
[----:B---3--:R-:W-:-:S07]  /*c880*/  MOV R0, UR4 ;  /* 0x0000000400007c02 */ /* 0x008fce0008000f00 */
.L_x_184:
[----:B-1----:R1:W2:Y:S02]  /*c890*/  SYNCS.PHASECHK.TRANS64.TRYWAIT P0, [R0+URZ], R3 ;  /* 0x00000003000075a7 */ /* 0x0022a400080011ff */
[----:B--2---:R-:W-:Y:S05]  /*c8a0*/  @!P0 NANOSLEEP.SYNCS 0x989680 ;  /* 0x009896800000895d */ /* 0x004fea0003900000 */
[----:B------:R-:W2:Y:S02]  /*c8b0*/  @!P0 SYNCS.PHASECHK.TRANS64 P0, [R0+URZ], R3 ;  /* 0x00000003000085a7 */ /* 0x000ea400080010ff */
[----:B--2---:R-:W-:Y:S05]  /*c8c0*/  @!P0 BRA `(.L_x_184) ;  /* 0xfffffffc00f08947 */ /* 0x004fea000383ffff */
[----:B------:R-:W-:Y:S05]  /*c8d0*/  BRA `(.L_x_185) ;  /* 0xffffff6400487947 */ /* 0x000fea000383ffff */
.L_x_55:
[----:B---3--:R-:W-:-:S07]  /*c8e0*/  MOV R0, UR4 ;  /* 0x0000000400007c02 */ /* 0x008fce0008000f00 */
.L_x_186:
[----:B-1----:R1:W2:Y:S02]  /*c8f0*/  SYNCS.PHASECHK.TRANS64.TRYWAIT P0, [R0+URZ], R3 ;  /* 0x00000003000075a7 */ /* 0x0022a400080011ff */
[----:B--2---:R-:W-:Y:S05]  /*c900*/  @!P0 NANOSLEEP.SYNCS 0x989680 ;  /* 0x009896800000895d */ /* 0x004fea0003900000 */
[----:B------:R-:W2:Y:S02]  /*c910*/  @!P0 SYNCS.PHASECHK.TRANS64 P0, [R0+URZ], R3 ;  /* 0x00000003000085a7 */ /* 0x000ea400080010ff */
[----:B--2---:R-:W-:Y:S05]  /*c920*/  @!P0 BRA `(.L_x_186) ;  /* 0xfffffffc00f08947 */ /* 0x004fea000383ffff */
[----:B------:R-:W-:Y:S05]  /*c930*/  BRA `(.L_x_187) ;  /* 0xffffff6400547947 */ /* 0x000fea000383ffff */
.L_x_56:
[----:B---3--:R-:W-:-:S07]  /*c940*/  MOV R0, UR4 ;  /* 0x0000000400007c02 */ /* 0x008fce0008000f00 */
.L_x_188:
[----:B-1----:R1:W2:Y:S02]  /*c950*/  SYNCS.PHASECHK.TRANS64.TRYWAIT P0, [R0+URZ], R3 ;  /* 0x00000003000075a7 */ /* 0x0022a400080011ff */
[----:B--2---:R-:W-:Y:S05]  /*c960*/  @!P0 NANOSLEEP.SYNCS 0x989680 ;  /* 0x009896800000895d */ /* 0x004fea0003900000 */
[----:B------:R-:W2:Y:S02]  /*c970*/  @!P0 SYNCS.PHASECHK.TRANS64 P0, [R0+URZ], R3 ;  /* 0x00000003000085a7 */ /* 0x000ea400080010ff */
[----:B--2---:R-:W-:Y:S05]  /*c980*/  @!P0 BRA `(.L_x_188) ;  /* 0xfffffffc00f08947 */ /* 0x004fea000383ffff */
[----:B------:R-:W-:Y:S05]  /*c990*/  BRA `(.L_x_189) ;  /* 0xffffff6400607947 */ /* 0x000fea000383ffff */
.L_x_57:
[----:B---3--:R-:W-:-:S07]  /*c9a0*/  MOV R0, UR4 ;  /* 0x0000000400007c02 */ /* 0x008fce0008000f00 */
.L_x_190:
[----:B-1----:R1:W2:Y:S02]  /*c9b0*/  SYNCS.PHASECHK.TRANS64.TRYWAIT P0, [R0+URZ], R3 ;  /* 0x00000003000075a7 */ /* 0x0022a400080011ff */
[----:B--2---:R-:W-:Y:S05]  /*c9c0*/  @!P0 NANOSLEEP.SYNCS 0x989680 ;  /* 0x009896800000895d */ /* 0x004fea0003900000 */
[----:B------:R-:W2:Y:S02]  /*c9d0*/  @!P0 SYNCS.PHASECHK.TRANS64 P0, [R0+URZ], R3 ;  /* 0x00000003000085a7 */ /* 0x000ea400080010ff */
[----:B--2---:R-:W-:Y:S05]  /*c9e0*/  @!P0 BRA `(.L_x_190) ;  /* 0xfffffffc00f08947 */ /* 0x004fea000383ffff */
[----:B------:R-:W-:Y:S05]  /*c9f0*/  BRA `(.L_x_191) ;  /* 0xffffff64006c7947 */ /* 0x000fea000383ffff */
.L_x_58:
[----:B---3--:R-:W-:-:S07]  /*ca00*/  MOV R0, UR4 ;  /* 0x0000000400007c02 */ /* 0x008fce0008000f00 */
.L_x_192:
[----:B-1----:R1:W2:Y:S02]  /*ca10*/  SYNCS.PHASECHK.TRANS64.TRYWAIT P0, [R0+URZ], R3 ;  /* 0x00000003000075a7 */ /* 0x0022a400080011ff */
[----:B--2---:R-:W-:Y:S05]  /*ca20*/  @!P0 NANOSLEEP.SYNCS 0x989680 ;  /* 0x009896800000895d */ /* 0x004fea0003900000 */
[----:B------:R-:W2:Y:S02]  /*ca30*/  @!P0 SYNCS.PHASECHK.TRANS64 P0, [R0+URZ], R3 ;  /* 0x00000003000085a7 */ /* 0x000ea400080010ff */
[----:B--2---:R-:W-:Y:S05]  /*ca40*/  @!P0 BRA `(.L_x_192) ;  /* 0xfffffffc00f08947 */ /* 0x004fea000383ffff */
[----:B------:R-:W-:Y:S05]  /*ca50*/  BRA `(.L_x_193) ;  /* 0xffffff6400787947 */ /* 0x000fea000383ffff */
.L_x_59:
[----:B---3--:R-:W-:-:S07]  /*ca60*/  MOV R0, UR4 ;  /* 0x0000000400007c02 */ /* 0x008fce0008000f00 */
.L_x_194:
[----:B-1----:R1:W2:Y:S02]  /*ca70*/  SYNCS.PHASECHK.TRANS64.TRYWAIT P0, [R0+URZ], R3 ;  /* 0x00000003000075a7 */ /* 0x0022a400080011ff */
[----:B--2---:R-:W-:Y:S05]  /*ca80*/  @!P0 NANOSLEEP.SYNCS 0x989680 ;  /* 0x009896800000895d */ /* 0x004fea0003900000 */
[----:B------:R-:W2:Y:S02]  /*ca90*/  @!P0 SYNCS.PHASECHK.TRANS64 P0, [R0+URZ], R3 ;  /* 0x00000003000085a7 */ /* 0x000ea400080010ff */
[----:B--2---:R-:W-:Y:S05]  /*caa0*/  @!P0 BRA `(.L_x_194) ;  /* 0xfffffffc00f08947 */ /* 0x004fea000383ffff */
[----:B------:R-:W-:Y:S05]  /*cab0*/  BRA `(.L_x_195) ;  /* 0xffffff6400847947 */ /* 0x000fea000383ffff */
.L_x_60:
[----:B---3--:R-:W-:-:S07]  /*cac0*/  MOV R0, UR4 ;  /* 0x0000000400007c02 */ /* 0x008fce0008000f00 */
.L_x_196:
[----:B-1----:R1:W2:Y:S02]  /*cad0*/  SYNCS.PHASECHK.TRANS64.TRYWAIT P0, [R0+URZ], R3 ;  /* 0x00000003000075a7 */ /* 0x0022a400080011ff */
[----:B--2---:R-:W-:Y:S05]  /*cae0*/  @!P0 NANOSLEEP.SYNCS 0x989680 ;  /* 0x009896800000895d */ /* 0x004fea0003900000 */
[----:B------:R-:W2:Y:S02]  /*caf0*/  @!P0 SYNCS.PHASECHK.TRANS64 P0, [R0+URZ], R3 ;  /* 0x00000003000085a7 */ /* 0x000ea400080010ff */
[----:B--2---:R-:W-:Y:S05]  /*cb00*/  @!P0 BRA `(.L_x_196) ;  /* 0xfffffffc00f08947 */ /* 0x004fea000383ffff */
[----:B------:R-:W-:Y:S05]  /*cb10*/  BRA `(.L_x_197) ;  /* 0xffffff6400907947 */ /* 0x000fea000383ffff */
.L_x_61:
[----:B---3--:R-:W-:-:S07]  /*cb20*/  MOV R0, UR4 ;  /* 0x0000000400007c02 */ /* 0x008fce0008000f00 */
.L_x_198:
[----:B-1----:R1:W2:Y:S02]  /*cb30*/  SYNCS.PHASECHK.TRANS64.TRYWAIT P0, [R0+URZ], R3 ;  /* 0x00000003000075a7 */ /* 0x0022a400080011ff */
[----:B--2---:R-:W-:Y:S05]  /*cb40*/  @!P0 NANOSLEEP.SYNCS 0x989680 ;  /* 0x009896800000895d */ /* 0x004fea0003900000 */
[----:B------:R-:W2:Y:S02]  /*cb50*/  @!P0 SYNCS.PHASECHK.TRANS64 P0, [R0+URZ], R3 ;  /* 0x00000003000085a7 */ /* 0x000ea400080010ff */
[----:B--2---:R-:W-:Y:S05]  /*cb60*/  @!P0 BRA `(.L_x_198) ;  /* 0xfffffffc00f08947 */ /* 0x004fea000383ffff */
[----:B------:R-:W-:Y:S05]  /*cb70*/  BRA `(.L_x_199) ;  /* 0xffffff64009c7947 */ /* 0x000fea000383ffff */
.L_x_62:
[----:B---3--:R-:W-:-:S07]  /*cb80*/  MOV R0, UR4 ;  /* 0x0000000400007c02 */ /* 0x008fce0008000f00 */
.L_x_200:
[----:B-1----:R1:W2:Y:S02]  /*cb90*/  SYNCS.PHASECHK.TRANS64.TRYWAIT P0, [R0+URZ], R3 ;  /* 0x00000003000075a7 */ /* 0x0022a400080011ff */
[----:B--2---:R-:W-:Y:S05]  /*cba0*/  @!P0 NANOSLEEP.SYNCS 0x989680 ;  /* 0x009896800000895d */ /* 0x004fea0003900000 */
[----:B------:R-:W2:Y:S02]  /*cbb0*/  @!P0 SYNCS.PHASECHK.TRANS64 P0, [R0+URZ], R3 ;  /* 0x00000003000085a7 */ /* 0x000ea400080010ff */
[----:B--2---:R-:W-:Y:S05]  /*cbc0*/  @!P0 BRA `(.L_x_200) ;  /* 0xfffffffc00f08947 */ /* 0x004fea000383ffff */
[----:B------:R-:W-:Y:S05]  /*cbd0*/  BRA `(.L_x_201) ;  /* 0xffffff6400a87947 */ /* 0x000fea000383ffff */
.L_x_63:
[----:B---3--:R-:W-:-:S07]  /*cbe0*/  MOV R0, UR4 ;  /* 0x0000000400007c02 */ /* 0x008fce0008000f00 */
.L_x_202:
[----:B-1----:R1:W2:Y:S02]  /*cbf0*/  SYNCS.PHASECHK.TRANS64.TRYWAIT P0, [R0+URZ], R3 ;  /* 0x00000003000075a7 */ /* 0x0022a400080011ff */
[----:B--2---:R-:W-:Y:S05]  /*cc00*/  @!P0 NANOSLEEP.SYNCS 0x989680 ;  /* 0x009896800000895d */ /* 0x004fea0003900000 */
[----:B------:R-:W2:Y:S02]  /*cc10*/  @!P0 SYNCS.PHASECHK.TRANS64 P0, [R0+URZ], R3 ;  /* 0x00000003000085a7 */ /* 0x000ea400080010ff */
[----:B--2---:R-:W-:Y:S05]  /*cc20*/  @!P0 BRA `(.L_x_202) ;  /* 0xfffffffc00f08947 */ /* 0x004fea000383ffff */
[----:B------:R-:W-:Y:S05]  /*cc30*/  BRA `(.L_x_203) ;  /* 0xffffff6400b47947 */ /* 0x000fea000383ffff */
.L_x_64:
[----:B---3--:R-:W-:-:S07]  /*cc40*/  MOV R0, UR4 ;  /* 0x0000000400007c02 */ /* 0x008fce0008000f00 */
.L_x_204:
[----:B-1----:R1:W2:Y:S02]  /*cc50*/  SYNCS.PHASECHK.TRANS64.TRYWAIT P0, [R0+URZ], R3 ;  /* 0x00000003000075a7 */ /* 0x0022a400080011ff */
[----:B--2---:R-:W-:Y:S05]  /*cc60*/  @!P0 NANOSLEEP.SYNCS 0x989680 ;  /* 0x009896800000895d */ /* 0x004fea0003900000 */
[----:B------:R-:W2:Y:S02]  /*cc70*/  @!P0 SYNCS.PHASECHK.TRANS64 P0, [R0+URZ], R3 ;  /* 0x00000003000085a7 */ /* 0x000ea400080010ff */
[----:B--2---:R-:W-:Y:S05]  /*cc80*/  @!P0 BRA `(.L_x_204) ;  /* 0xfffffffc00f08947 */ /* 0x004fea000383ffff */
[----:B------:R-:W-:Y:S05]  /*cc90*/  BRA `(.L_x_205) ;  /* 0xffffff6400c07947 */ /* 0x000fea000383ffff */
.L_x_67:
[----:B-1----:R1:W2:Y:S02]  /*cca0*/  SYNCS.PHASECHK.TRANS64.TRYWAIT P0, [R0+URZ+0x1f0], R5 ;  /* 0x0001f005000075a7 */ /* 0x0022a400080011ff */
[----:B--2---:R-:W-:Y:S05]  /*ccb0*/  @!P0 NANOSLEEP.SYNCS 0x989680 ;  /* 0x009896800000895d */ /* 0x004fea0003900000 */
[----:B------:R-:W2:Y:S02]  /*ccc0*/  @!P0 SYNCS.PHASECHK.TRANS64 P0, [R0+URZ+0x1f0], R5 ;  /* 0x0001f005000085a7 */ /* 0x000ea400080010ff */
[----:B--2---:R-:W-:Y:S05]  /*ccd0*/  @!P0 BRA `(.L_x_67) ;  /* 0xfffffffc00f08947 */ /* 0x004fea000383ffff */
[----:B------:R-:W-:Y:S05]  /*cce0*/  BRA `(.L_x_206) ;  /* 0xffffff6800207947 */ /* 0x000fea000383ffff */
.L_x_68:
[----:B------:R-:W-:-:S07]  /*ccf0*/  MOV R0, UR5 ;  /* 0x0000000500007c02 */ /* 0x000fce0008000f00 */
.L_x_207:
[----:B-1----:R1:W2:Y:S02]  /*cd00*/  SYNCS.PHASECHK.TRANS64.TRYWAIT P0, [R0+URZ+0x1c0], R7 ;  /* 0x0001c007000075a7 */ /* 0x0022a400080011ff */
[----:B--2---:R-:W-:Y:S05]  /*cd10*/  @!P0 NANOSLEEP.SYNCS 0x989680 ;  /* 0x009896800000895d */ /* 0x004fea0003900000 */
[----:B------:R-:W2:Y:S02]  /*cd20*/  @!P0 SYNCS.PHASECHK.TRANS64 P0, [R0+URZ+0x1c0], R7 ;  /* 0x0001c007000085a7 */ /* 0x000ea400080010ff */
[----:B--2---:R-:W-:Y:S05]  /*cd30*/  @!P0 BRA `(.L_x_207) ;  /* 0xfffffffc00f08947 */ /* 0x004fea000383ffff */
[----:B------:R-:W-:Y:S05]  /*cd40*/  BRA `(.L_x_208) ;  /* 0xffffff6800307947 */ /* 0x000fea000383ffff */
.L_x_69:
[----:B-1----:R1:W2:Y:S02]  /*cd50*/  SYNCS.PHASECHK.TRANS64.TRYWAIT P1, [R0+URZ+0x1b0], R5 ;  /* 0x0001b005000075a7 */ /* 0x0022a400080211ff */
[----:B--2---:R-:W-:Y:S05]  /*cd60*/  @!P1 NANOSLEEP.SYNCS 0x989680 ;  /* 0x009896800000995d */ /* 0x004fea0003900000 */
[----:B------:R-:W2:Y:S02]  /*cd70*/  @!P1 SYNCS.PHASECHK.TRANS64 P1, [R0+URZ+0x1b0], R5 ;  /* 0x0001b005000095a7 */ /* 0x000ea400080210ff */
[----:B--2---:R-:W-:Y:S05]  /*cd80*/  @!P1 BRA `(.L_x_69) ;  /* 0xfffffffc00f09947 */ /* 0x004fea000383ffff */
[----:B------:R-:W-:Y:S05]  /*cd90*/  BRA `(.L_x_209) ;  /* 0xffffff6800607947 */ /* 0x000fea000383ffff */
.L_x_72:
[----:B------:R-:W-:-:S07]  /*cda0*/  MOV R0, UR5 ;  /* 0x0000000500007c02 */ /* 0x000fce0008000f00 */
.L_x_210:
[----:B-1----:R1:W2:Y:S02]  /*cdb0*/  SYNCS.PHASECHK.TRANS64.TRYWAIT P0, [R0+URZ+0x1c0], R3 ;  /* 0x0001c003000075a7 */ /* 0x0022a400080011ff */
[----:B--2---:R-:W-:Y:S05]  /*cdc0*/  @!P0 NANOSLEEP.SYNCS 0x989680 ;  /* 0x009896800000895d */ /* 0x004fea0003900000 */
[----:B------:R-:W2:Y:S02]  /*cdd0*/  @!P0 SYNCS.PHASECHK.TRANS64 P0, [R0+URZ+0x1c0], R3 ;  /* 0x0001c003000085a7 */ /* 0x000ea400080010ff */
[----:B--2---:R-:W-:Y:S05]  /*cde0*/  @!P0 BRA `(.L_x_210) ;  /* 0xfffffffc00f08947 */ /* 0x004fea000383ffff */
[----:B------:R-:W-:Y:S05]  /*cdf0*/  BRA `(.L_x_71) ;  /* 0xffffff6800b47947 */ /* 0x000fea000383ffff */
.L_x_81:
[----:B-1----:R-:W-:-:S04]  /*ce00*/  MOV R4, UR6 ;  /* 0x0000000600047c02 */ /* 0x002fc80008000f00 */
[----:B------:R1:W2:Y:S03]  /*ce10*/  SYNCS.PHASECHK.TRANS64.TRYWAIT P0, [R4+URZ+0x8], R5 ;  /* 0x00000805040075a7 */ /* 0x0002a600080011ff */
[----:B--2---:R-:W-:Y:S05]  /*ce20*/  @!P0 NANOSLEEP.SYNCS 0x989680 ;  /* 0x009896800000895d */ /* 0x004fea0003900000 */
[----:B------:R-:W2:Y:S02]  /*ce30*/  @!P0 SYNCS.PHASECHK.TRANS64 P0, [R4+URZ+0x8], R5 ;  /* 0x00000805040085a7 */ /* 0x000ea400080010ff */
[----:B--2---:R-:W-:Y:S05]  /*ce40*/  @!P0 BRA `(.L_x_81) ;  /* 0xfffffffc00ec8947 */ /* 0x004fea000383ffff */
[----:B------:R-:W-:Y:S05]  /*ce50*/  BRA `(.L_x_80) ;  /* 0xffffff6c00687947 */ /* 0x000fea000383ffff */
.L_x_83:
[----:B------:R-:W-:Y:S01]  /*ce60*/  BSSY B0, `(.L_x_211) ;  /* 0x0000006000007945 */ /* 0x000fe20003800000 */
[----:B------:R-:W-:-:S07]  /*ce70*/  MOV R15, 0xffffffff ;  /* 0xffffffff000f7802 */ /* 0x000fce0000000f00 */
[----:B-1---5:R-:W-:Y:S05]  /*ce80*/  WARPSYNC.COLLECTIVE R15, `(.L_x_212) ;  /* 0x000000000f0c7348 */ /* 0x022fea0003c00000 */
[----:B------:R-:W-:Y:S02]  /*ce90*/  ELECT P6, UR79, PT ;  /* 0x00000000004f782f */ /* 0x000fe400038c0000 */
[----:B------:R-:W-:Y:S01]  /*cea0*/  MOV R14, UR79 ;  /* 0x0000004f000e7c02 */ /* 0x000fe20008000f00 */
[----:B-1---5:R-:W-:Y:S10]  /*ceb0*/  ENDCOLLECTIVE ;  /* 0x000000000000791b */ /* 0x022ff40003800000 */
.L_x_212:
[----:B------:R-:W-:Y:S05]  /*cec0*/  BSYNC B0 ;  /* 0x0000000000007941 */ /* 0x000fea0003800000 */
.L_x_211:
[----:B------:R-:W-:Y:S05]  /*ced0*/  BRA `(.L_x_213) ;  /* 0xffffff6c00987947 */ /* 0x000fea000383ffff */
.L_x_85:
[----:B-1----:R-:W-:-:S04]  /*cee0*/  MOV R2, UR6 ;  /* 0x0000000600027c02 */ /* 0x002fc80008000f00 */
[----:B------:R1:W2:Y:S03]  /*cef0*/  SYNCS.PHASECHK.TRANS64.TRYWAIT P0, [R2+URZ+0x8], R3 ;  /* 0x00000803020075a7 */ /* 0x0002a600080011ff */
[----:B--2---:R-:W-:Y:S05]  /*cf00*/  @!P0 NANOSLEEP.SYNCS 0x989680 ;  /* 0x009896800000895d */ /* 0x004fea0003900000 */
[----:B------:R-:W2:Y:S02]  /*cf10*/  @!P0 SYNCS.PHASECHK.TRANS64 P0, [R2+URZ+0x8], R3 ;  /* 0x00000803020085a7 */ /* 0x000ea400080010ff */
[----:B--2---:R-:W-:Y:S05]  /*cf20*/  @!P0 BRA `(.L_x_85) ;  /* 0xfffffffc00ec8947 */ /* 0x004fea000383ffff */
[----:B------:R-:W-:Y:S05]  /*cf30*/  BRA `(.L_x_84) ;  /* 0xffffff6c009c7947 */ /* 0x000fea000383ffff */
.L_x_86:
[----:B-1----:R1:W2:Y:S02]  /*cf40*/  SYNCS.PHASECHK.TRANS64.TRYWAIT P0, [R0+URZ+0x1b0], R5 ;  /* 0x0001b005000075a7 */ /* 0x0022a400080011ff */
[----:B--2---:R-:W-:Y:S05]  /*cf50*/  @!P0 NANOSLEEP.SYNCS 0x989680 ;  /* 0x009896800000895d */ /* 0x004fea0003900000 */
[----:B------:R-:W2:Y:S02]  /*cf60*/  @!P0 SYNCS.PHASECHK.TRANS64 P0, [R0+URZ+0x1b0], R5 ;  /* 0x0001b005000085a7 */ /* 0x000ea400080010ff */
[----:B--2---:R-:W-:Y:S05]  /*cf70*/  @!P0 BRA `(.L_x_86) ;  /* 0xfffffffc00f08947 */ /* 0x004fea000383ffff */
[----:B------:R-:W-:Y:S05]  /*cf80*/  BRA `(.L_x_214) ;  /* 0xffffff7000707947 */ /* 0x000fea000383ffff */
.L_x_88:
[----:B------:R-:W-:-:S07]  /*cf90*/  MOV R0, UR11 ;  /* 0x0000000b00007c02 */ /* 0x000fce0008000f00 */
.L_x_215:
[----:B-1----:R1:W2:Y:S02]  /*cfa0*/  SYNCS.PHASECHK.TRANS64.TRYWAIT P0, [R0+URZ+0x1e0], R5 ;  /* 0x0001e005000075a7 */ /* 0x0022a400080011ff */
[----:B--2---:R-:W-:Y:S05]  /*cfb0*/  @!P0 NANOSLEEP.SYNCS 0x989680 ;  /* 0x009896800000895d */ /* 0x004fea0003900000 */
[----:B------:R-:W2:Y:S02]  /*cfc0*/  @!P0 SYNCS.PHASECHK.TRANS64 P0, [R0+URZ+0x1e0], R5 ;  /* 0x0001e005000085a7 */ /* 0x000ea400080010ff */
[----:B--2---:R-:W-:Y:S05]  /*cfd0*/  @!P0 BRA `(.L_x_215) ;  /* 0xfffffffc00f08947 */ /* 0x004fea000383ffff */
[----:B------:R-:W-:Y:S05]  /*cfe0*/  BRA `(.L_x_216) ;  /* 0xffffff7000b87947 */ /* 0x000fea000383ffff */
.L_x_91:
[----:B------:R-:W-:Y:S07]  /*cff0*/  MOV R0, UR9 ;  /* 0x0000000900007c02 */ /* 0x000fee0008000f00 */
.L_x_217:
[----:B-1----:R1:W2:Y:S02]  /*d000*/  SYNCS.PHASECHK.TRANS64.TRYWAIT P0, [R0+URZ], R5 ;  /* 0x00000005000075a7 */ /* 0x0022a400080011ff */
[----:B--2---:R-:W-:Y:S05]  /*d010*/  @!P0 NANOSLEEP.SYNCS 0x989680 ;  /* 0x009896800000895d */ /* 0x004fea0003900000 */
[----:B------:R-:W2:Y:S02]  /*d020*/  @!P0 SYNCS.PHASECHK.TRANS64 P0, [R0+URZ], R5 ;  /* 0x00000005000085a7 */ /* 0x000ea400080010ff */
[----:B--2---:R-:W-:Y:S05]  /*d030*/  @!P0 BRA `(.L_x_217) ;  /* 0xfffffffc00f08947 */ /* 0x004fea000383ffff */
[----:B------:R-:W-:Y:S05]  /*d040*/  BRA `(.L_x_90) ;  /* 0xffffff7000d07947 */ /* 0x000fea000383ffff */
.L_x_95:
[----:B-1----:R-:W-:-:S07]  /*d050*/  MOV R0, UR5 ;  /* 0x0000000500007c02 */ /* 0x002fce0008000f00 */
.L_x_218:
[----:B-1----:R1:W2:Y:S02]  /*d060*/  SYNCS.PHASECHK.TRANS64.TRYWAIT P0, [R0+URZ], R3 ;  /* 0x00000003000075a7 */ /* 0x0022a400080011ff */
[----:B--2---:R-:W-:Y:S05]  /*d070*/  @!P0 NANOSLEEP.SYNCS 0x989680 ;  /* 0x009896800000895d */ /* 0x004fea0003900000 */
[----:B------:R-:W2:Y:S02]  /*d080*/  @!P0 SYNCS.PHASECHK.TRANS64 P0, [R0+URZ], R3 ;  /* 0x00000003000085a7 */ /* 0x000ea400080010ff */
[----:B--2---:R-:W-:Y:S05]  /*d090*/  @!P0 BRA `(.L_x_218) ;  /* 0xfffffffc00f08947 */ /* 0x004fea000383ffff */
[----:B------:R-:W-:Y:S05]  /*d0a0*/  BRA `(.L_x_219) ;  /* 0xffffff7400887947 */ /* 0x000fea000383ffff */
.L_x_98:
[----:B------:R-:W-:-:S07]  /*d0b0*/  MOV R0, UR8 ;  /* 0x0000000800007c02 */ /* 0x000fce0008000f00 */
.L_x_220:
[----:B-1----:R1:W2:Y:S02]  /*d0c0*/  SYNCS.PHASECHK.TRANS64.TRYWAIT P1, [R0+URZ+0x210], R3 ;  /* 0x00021003000075a7 */ /* 0x0022a400080211ff */
[----:B--2---:R-:W-:Y:S05]  /*d0d0*/  @!P1 NANOSLEEP.SYNCS 0x989680 ;  /* 0x009896800000995d */ /* 0x004fea0003900000 */
[----:B------:R-:W2:Y:S02]  /*d0e0*/  @!P1 SYNCS.PHASECHK.TRANS64 P1, [R0+URZ+0x210], R3 ;  /* 0x00021003000095a7 */ /* 0x000ea400080210ff */
[----:B--2---:R-:W-:Y:S05]  /*d0f0*/  @!P1 BRA `(.L_x_220) ;  /* 0xfffffffc00f09947 */ /* 0x004fea000383ffff */
[----:B------:R-:W-:Y:S05]  /*d100*/  BRA `(.L_x_221) ;  /* 0xffffff7400d47947 */ /* 0x000fea000383ffff */
.L_x_103:
[----:B--2---:R2:W4:Y:S02]  /*d110*/  SYNCS.PHASECHK.TRANS64.TRYWAIT P0, [R0+URZ+0x1b0], R3 ;  /* 0x0001b003000075a7 */ /* 0x00452400080011ff */
[----:B----4-:R-:W-:Y:S05]  /*d120*/  @!P0 NANOSLEEP.SYNCS 0x989680 ;  /* 0x009896800000895d */ /* 0x010fea0003900000 */
[----:B------:R-:W4:Y:S02]  /*d130*/  @!P0 SYNCS.PHASECHK.TRANS64 P0, [R0+URZ+0x1b0], R3 ;  /* 0x0001b003000085a7 */ /* 0x000f2400080010ff */
[----:B----4-:R-:W-:Y:S05]  /*d140*/  @!P0 BRA `(.L_x_103) ;  /* 0xfffffffc00f08947 */ /* 0x010fea000383ffff */
[----:B------:R-:W-:Y:S05]  /*d150*/  BRA `(.L_x_222) ;  /* 0xffffff7800e87947 */ /* 0x000fea000383ffff */
.L_x_106:
[----:B------:R-:W-:Y:S07]  /*d160*/  MOV R0, UR7 ;  /* 0x0000000700007c02 */ /* 0x000fee0008000f00 */
.L_x_223:
[----:B--2---:R2:W4:Y:S02]  /*d170*/  SYNCS.PHASECHK.TRANS64.TRYWAIT P0, [R0+URZ+0x1a8], R3 ;  /* 0x0001a803000075a7 */ /* 0x00452400080011ff */
[----:B----4-:R-:W-:Y:S05]  /*d180*/  @!P0 NANOSLEEP.SYNCS 0x989680 ;  /* 0x009896800000895d */ /* 0x010fea0003900000 */
[----:B------:R-:W4:Y:S02]  /*d190*/  @!P0 SYNCS.PHASECHK.TRANS64 P0, [R0+URZ+0x1a8], R3 ;  /* 0x0001a803000085a7 */ /* 0x000f2400080010ff */
[----:B----4-:R-:W-:Y:S05]  /*d1a0*/  @!P0 BRA `(.L_x_223) ;  /* 0xfffffffc00f08947 */ /* 0x010fea000383ffff */
[----:B------:R-:W-:Y:S05]  /*d1b0*/  BRA `(.L_x_105) ;  /* 0xffffff7c00c87947 */ /* 0x000fea000383ffff */
.L_x_109:
[----:B------:R-:W-:Y:S07]  /*d1c0*/  MOV R3, UR7 ;  /* 0x0000000700037c02 */ /* 0x000fee0008000f00 */
.L_x_224:
[----:B-1----:R1:W2:Y:S02]  /*d1d0*/  SYNCS.PHASECHK.TRANS64.TRYWAIT P0, [R3+URZ+0x180], R12 ;  /* 0x0001800c030075a7 */ /* 0x0022a400080011ff */
[----:B--2---:R-:W-:Y:S05]  /*d1e0*/  @!P0 NANOSLEEP.SYNCS 0x989680 ;  /* 0x009896800000895d */ /* 0x004fea0003900000 */
[----:B------:R-:W2:Y:S02]  /*d1f0*/  @!P0 SYNCS.PHASECHK.TRANS64 P0, [R3+URZ+0x180], R12 ;  /* 0x0001800c030085a7 */ /* 0x000ea400080010ff */
[----:B--2---:R-:W-:Y:S05]  /*d200*/  @!P0 BRA `(.L_x_224) ;  /* 0xfffffffc00f08947 */ /* 0x004fea000383ffff */
[----:B------:R-:W-:Y:S05]  /*d210*/  BRA `(.L_x_225) ;  /* 0xffffff8000407947 */ /* 0x000fea000383ffff */
.L_x_110:
[----:B-1----:R-:W-:Y:S07]  /*d220*/  MOV R3, UR7 ;  /* 0x0000000700037c02 */ /* 0x002fee0008000f00 */
.L_x_226:
[----:B-1----:R1:W2:Y:S02]  /*d230*/  SYNCS.PHASECHK.TRANS64.TRYWAIT P0, [R3+URZ+0x188], R12 ;  /* 0x0001880c030075a7 */ /* 0x0022a400080011ff */
[----:B--2---:R-:W-:Y:S05]  /*d240*/  @!P0 NANOSLEEP.SYNCS 0x989680 ;  /* 0x009896800000895d */ /* 0x004fea0003900000 */
[----:B------:R-:W2:Y:S02]  /*d250*/  @!P0 SYNCS.PHASECHK.TRANS64 P0, [R3+URZ+0x188], R12 ;  /* 0x0001880c030085a7 */ /* 0x000ea400080010ff */
[----:B--2---:R-:W-:Y:S05]  /*d260*/  @!P0 BRA `(.L_x_226) ;  /* 0xfffffffc00f08947 */ /* 0x004fea000383ffff */
[----:B------:R-:W-:Y:S05]  /*d270*/  BRA `(.L_x_227) ;  /* 0xffffff80007c7947 */ /* 0x000fea000383ffff */
.L_x_111:
[----:B-1----:R-:W-:Y:S07]  /*d280*/  MOV R3, UR7 ;  /* 0x0000000700037c02 */ /* 0x002fee0008000f00 */
.L_x_228:
[----:B-1----:R1:W2:Y:S02]  /*d290*/  SYNCS.PHASECHK.TRANS64.TRYWAIT P0, [R3+URZ+0x190], R12 ;  /* 0x0001900c030075a7 */ /* 0x0022a400080011ff */
[----:B--2---:R-:W-:Y:S05]  /*d2a0*/  @!P0 NANOSLEEP.SYNCS 0x989680 ;  /* 0x009896800000895d */ /* 0x004fea0003900000 */
[----:B------:R-:W2:Y:S02]  /*d2b0*/  @!P0 SYNCS.PHASECHK.TRANS64 P0, [R3+URZ+0x190], R12 ;  /* 0x0001900c030085a7 */ /* 0x000ea400080010ff */
[----:B--2---:R-:W-:Y:S05]  /*d2c0*/  @!P0 BRA `(.L_x_228) ;  /* 0xfffffffc00f08947 */ /* 0x004fea000383ffff */
[----:B------:R-:W-:Y:S05]  /*d2d0*/  BRA `(.L_x_229) ;  /* 0xffffff8000c47947 */ /* 0x000fea000383ffff */
.L_x_112:
[----:B------:R-:W-:Y:S07]  /*d2e0*/  MOV R3, UR7 ;  /* 0x0000000700037c02 */ /* 0x000fee0008000f00 */
.L_x_230:
[----:B-1----:R1:W2:Y:S02]  /*d2f0*/  SYNCS.PHASECHK.TRANS64.TRYWAIT P0, [R3+URZ+0x198], R12 ;  /* 0x0001980c030075a7 */ /* 0x0022a400080011ff */
[----:B--2---:R-:W-:Y:S05]  /*d300*/  @!P0 NANOSLEEP.SYNCS 0x989680 ;  /* 0x009896800000895d */ /* 0x004fea0003900000 */
[----:B------:R-:W2:Y:S02]  /*d310*/  @!P0 SYNCS.PHASECHK.TRANS64 P0, [R3+URZ+0x198], R12 ;  /* 0x0001980c030085a7 */ /* 0x000ea400080010ff */
[----:B--2---:R-:W-:Y:S05]  /*d320*/  @!P0 BRA `(.L_x_230) ;  /* 0xfffffffc00f08947 */ /* 0x004fea000383ffff */
[----:B------:R-:W-:Y:S05]  /*d330*/  BRA `(.L_x_231) ;  /* 0xffffff84004c7947 */ /* 0x000fea000383ffff */
.L_x_114:
[----:B------:R-:W-:-:S07]  /*d340*/  MOV R0, UR7 ;  /* 0x0000000700007c02 */ /* 0x000fce0008000f00 */
.L_x_232:
[----:B-1----:R1:W4:Y:S02]  /*d350*/  SYNCS.PHASECHK.TRANS64.TRYWAIT P0, [R0+URZ+0x180], R3 ;  /* 0x00018003000075a7 */ /* 0x00232400080011ff */
[----:B----4-:R-:W-:Y:S05]  /*d360*/  @!P0 NANOSLEEP.SYNCS 0x989680 ;  /* 0x009896800000895d */ /* 0x010fea0003900000 */
[----:B------:R-:W4:Y:S02]  /*d370*/  @!P0 SYNCS.PHASECHK.TRANS64 P0, [R0+URZ+0x180], R3 ;  /* 0x00018003000085a7 */ /* 0x000f2400080010ff */
[----:B----4-:R-:W-:Y:S05]  /*d380*/  @!P0 BRA `(.L_x_232) ;  /* 0xfffffffc00f08947 */ /* 0x010fea000383ffff */
[----:B------:R-:W-:Y:S05]  /*d390*/  BRA `(.L_x_233) ;  /* 0xffffff8400bc7947 */ /* 0x000fea000383ffff */
.L_x_115:
[----:B-1----:R-:W-:-:S07]  /*d3a0*/  MOV R0, UR7 ;  /* 0x0000000700007c02 */ /* 0x002fce0008000f00 */
.L_x_234:
[----:B-1----:R1:W4:Y:S02]  /*d3b0*/  SYNCS.PHASECHK.TRANS64.TRYWAIT P0, [R0+URZ+0x188], R3 ;  /* 0x00018803000075a7 */ /* 0x00232400080011ff */
[----:B----4-:R-:W-:Y:S05]  /*d3c0*/  @!P0 NANOSLEEP.SYNCS 0x989680 ;  /* 0x009896800000895d */ /* 0x010fea0003900000 */
[----:B------:R-:W4:Y:S02]  /*d3d0*/  @!P0 SYNCS.PHASECHK.TRANS64 P0, [R0+URZ+0x188], R3 ;  /* 0x00018803000085a7 */ /* 0x000f2400080010ff */
[----:B----4-:R-:W-:Y:S05]  /*d3e0*/  @!P0 BRA `(.L_x_234) ;  /* 0xfffffffc00f08947 */ /* 0x010fea000383ffff */
[----:B------:R-:W-:Y:S05]  /*d3f0*/  BRA `(.L_x_235) ;  /* 0xffffff8400ac7947 */ /* 0x000fea000383ffff */
.L_x_116:
[----:B-1----:R-:W-:-:S07]  /*d400*/  MOV R0, UR7 ;  /* 0x0000000700007c02 */ /* 0x002fce0008000f00 */
.L_x_236:
[----:B-1----:R1:W4:Y:S02]  /*d410*/  SYNCS.PHASECHK.TRANS64.TRYWAIT P0, [R0+URZ+0x190], R3 ;  /* 0x00019003000075a7 */ /* 0x00232400080011ff */
[----:B----4-:R-:W-:Y:S05]  /*d420*/  @!P0 NANOSLEEP.SYNCS 0x989680 ;  /* 0x009896800000895d */ /* 0x010fea0003900000 */
[----:B------:R-:W4:Y:S02]  /*d430*/  @!P0 SYNCS.PHASECHK.TRANS64 P0, [R0+URZ+0x190], R3 ;  /* 0x00019003000085a7 */ /* 0x000f2400080010ff */
[----:B----4-:R-:W-:Y:S05]  /*d440*/  @!P0 BRA `(.L_x_236) ;  /* 0xfffffffc00f08947 */ /* 0x010fea000383ffff */
[----:B------:R-:W-:Y:S05]  /*d450*/  BRA `(.L_x_237) ;  /* 0xffffff84009c7947 */ /* 0x000fea000383ffff */
.L_x_118:
[----:B--2---:R2:W3:Y:S02]  /*d460*/  SYNCS.PHASECHK.TRANS64.TRYWAIT P0, [R0+URZ+0x1b0], R3 ;  /* 0x0001b003000075a7 */ /* 0x0044e400080011ff */
[----:B---3--:R-:W-:Y:S05]  /*d470*/  @!P0 NANOSLEEP.SYNCS 0x989680 ;  /* 0x009896800000895d */ /* 0x008fea0003900000 */
[----:B------:R-:W3:Y:S02]  /*d480*/  @!P0 SYNCS.PHASECHK.TRANS64 P0, [R0+URZ+0x1b0], R3 ;  /* 0x0001b003000085a7 */ /* 0x000ee400080010ff */
[----:B---3--:R-:W-:Y:S05]  /*d490*/  @!P0 BRA `(.L_x_118) ;  /* 0xfffffffc00f08947 */ /* 0x008fea000383ffff */
[----:B------:R-:W-:Y:S05]  /*d4a0*/  BRA `(.L_x_238) ;  /* 0xffffff8800687947 */ /* 0x000fea000383ffff */
.L_x_129:
[----:B-1----:R1:W3:Y:S02]  /*d4b0*/  SYNCS.PHASECHK.TRANS64.TRYWAIT P1, [R3+URZ+0x160], R0 ;  /* 0x00016000030075a7 */ /* 0x0022e400080211ff */
[----:B---3--:R-:W-:Y:S05]  /*d4c0*/  @!P1 NANOSLEEP.SYNCS 0x989680 ;  /* 0x009896800000995d */ /* 0x008fea0003900000 */
[----:B------:R-:W3:Y:S02]  /*d4d0*/  @!P1 SYNCS.PHASECHK.TRANS64 P1, [R3+URZ+0x160], R0 ;  /* 0x00016000030095a7 */ /* 0x000ee400080210ff */
[----:B---3--:R-:W-:Y:S05]  /*d4e0*/  @!P1 BRA `(.L_x_129) ;  /* 0xfffffffc00f09947 */ /* 0x008fea000383ffff */
[----:B------:R-:W-:Y:S05]  /*d4f0*/  BRA `(.L_x_128) ;  /* 0xffffff9400907947 */ /* 0x000fea000383ffff */
.L_x_131:
[----:B---3--:R3:W4:Y:S02]  /*d500*/  SYNCS.PHASECHK.TRANS64.TRYWAIT P0, [R171+URZ+0x1d0], R2 ;  /* 0x0001d002ab0075a7 */ /* 0x00872400080011ff */
[----:B----4-:R-:W-:Y:S05]  /*d510*/  @!P0 NANOSLEEP.SYNCS 0x989680 ;  /* 0x009896800000895d */ /* 0x010fea0003900000 */
[----:B------:R-:W4:Y:S02]  /*d520*/  @!P0 SYNCS.PHASECHK.TRANS64 P0, [R171+URZ+0x1d0], R2 ;  /* 0x0001d002ab0085a7 */ /* 0x000f2400080010ff */
[----:B----4-:R-:W-:Y:S05]  /*d530*/  @!P0 BRA `(.L_x_131) ;  /* 0xfffffffc00f08947 */ /* 0x010fea000383ffff */
[----:B------:R-:W-:Y:S05]  /*d540*/  BRA `(.L_x_130) ;  /* 0xffffff9400ec7947 */ /* 0x000fea000383ffff */
.L_x_139:
[----:B--2---:R2:W3:Y:S02]  /*d550*/  SYNCS.PHASECHK.TRANS64.TRYWAIT P0, [R117+URZ+0x160], R0 ;  /* 0x00016000750075a7 */ /* 0x0044e400080011ff */
[----:B---3--:R-:W-:Y:S05]  /*d560*/  @!P0 NANOSLEEP.SYNCS 0x989680 ;  /* 0x009896800000895d */ /* 0x008fea0003900000 */
[----:B------:R-:W3:Y:S02]  /*d570*/  @!P0 SYNCS.PHASECHK.TRANS64 P0, [R117+URZ+0x160], R0 ;  /* 0x00016000750085a7 */ /* 0x000ee400080010ff */
[----:B---3--:R-:W-:Y:S05]  /*d580*/  @!P0 BRA `(.L_x_139) ;  /* 0xfffffffc00f08947 */ /* 0x008fea000383ffff */
[----:B------:R-:W-:Y:S05]  /*d590*/  BRA `(.L_x_138) ;  /* 0xffffffa800f07947 */ /* 0x000fea000383ffff */
.L_x_147:
[----:B--2---:R2:W3:Y:S02]  /*d5a0*/  SYNCS.PHASECHK.TRANS64.TRYWAIT P0, [R0+URZ+0x160], R7 ;  /* 0x00016007000075a7 */ /* 0x0044e400080011ff */
[----:B---3--:R-:W-:Y:S05]  /*d5b0*/  @!P0 NANOSLEEP.SYNCS 0x989680 ;  /* 0x009896800000895d */ /* 0x008fea0003900000 */
[----:B------:R-:W3:Y:S02]  /*d5c0*/  @!P0 SYNCS.PHASECHK.TRANS64 P0, [R0+URZ+0x160], R7 ;  /* 0x00016007000085a7 */ /* 0x000ee400080010ff */
[----:B---3--:R-:W-:Y:S05]  /*d5d0*/  @!P0 BRA `(.L_x_147) ;  /* 0xfffffffc00f08947 */ /* 0x008fea000383ffff */
[----:B------:R-:W-:Y:S05]  /*d5e0*/  BRA `(.L_x_146) ;  /* 0xffffffc000447947 */ /* 0x000fea000383ffff */
.L_x_155:
[----:B--2---:R2:W3:Y:S02]  /*d5f0*/  SYNCS.PHASECHK.TRANS64.TRYWAIT P0, [R0+URZ+0x160], R5 ;  /* 0x00016005000075a7 */ /* 0x0044e400080011ff */
[----:B---3--:R-:W-:Y:S05]  /*d600*/  @!P0 NANOSLEEP.SYNCS 0x989680 ;  /* 0x009896800000895d */ /* 0x008fea0003900000 */
[----:B------:R-:W3:Y:S02]  /*d610*/  @!P0 SYNCS.PHASECHK.TRANS64 P0, [R0+URZ+0x160], R5 ;  /* 0x00016005000085a7 */ /* 0x000ee400080010ff */
[----:B---3--:R-:W-:Y:S05]  /*d620*/  @!P0 BRA `(.L_x_155) ;  /* 0xfffffffc00f08947 */ /* 0x008fea000383ffff */
[----:B------:R-:W-:Y:S05]  /*d630*/  BRA `(.L_x_154) ;  /* 0xffffffd400a47947 */ /* 0x000fea000383ffff */
        .weak           $__internal_0_$__cuda_sm10x_tcgen05_guardrail_trap_col_being_dealloced_not_returned_by_alloc
        .type           $__internal_0_$__cuda_sm10x_tcgen05_guardrail_trap_col_being_dealloced_not_returned_by_alloc,@function
        .size           $__internal_0_$__cuda_sm10x_tcgen05_guardrail_trap_col_being_dealloced_not_returned_by_alloc,($__internal_1_$__cuda_sm10x_tcgen05_guardrail_trap_phase_invalid_during_alloc - $__internal_0_$__cuda_sm10x_tcgen05_guardrail_trap_col_being_dealloced_not_returned_by_alloc)
$__internal_0_$__cuda_sm10x_tcgen05_guardrail_trap_col_being_dealloced_not_returned_by_alloc:
[----:B------:R-:W-:Y:S05]  /*d640*/  BPT.TRAP 0x1 ;  /* 0x000000040000795c */ /* 0x000fea0000300000 */
[----:B------:R-:W-:-:S04]  /*d650*/  HFMA2 R3, -RZ, RZ, 0, 0 ;  /* 0x00000000ff037431 */ /* 0x000fc800000001ff */
[----:B------:R-:W-:Y:S05]  /*d660*/  RET.REL.NODEC R2 `(_ZN7cutlass13device_kernelINS_4gemm6kernel13GemmUniversalIN4cute5tupleIJiiiiEEENS1_10collective13CollectiveMmaINS1_35MainloopSm100TmaUmmaWarpSpecializedILi22ELi2ELi2ENS5_IJNS4_1CILi2EEENSA_ILi1EEESC_EEEEENS5_IJNSA_ILi256EEESF_NSA_ILi32EEEEEEaNS5_IJlSC_lEEEaSI_NS4_8TiledMMAINS4_8MMA_AtomIJNS4_21SM100_MMA_S8_2x1SM_SSIaaiLi256ELi256ELNS4_4UMMA5MajorE0ELSN_0ELNSM_8SaturateE0EEEEEENS4_6LayoutINS5_IJSC_SC_SC_EEENS5_IJNSA_ILi0EEEST_ST_EEEEENS5_IJNS4_10UnderscoreESW_SW_EEEEENS4_18SM100_TMA_2SM_LOADENS4_14ComposedLayoutINS4_7SwizzleILi1ELi4ELi3EEENS4_18smem_ptr_flag_bitsILi8EEENSR_INS5_IJNSA_ILi8EEESG_EEENS5_IJSG_SC_EEEEEEEvNS4_8identityESZ_S19_vS1A_EENS_8epilogue10collective18CollectiveEpilogueINS1C_23Sm100TmaWarpSpecializedILi4ELi2ELi64ELb0ELb0EEEJNS5_IJNSA_ILi128EEESF_SG_EEENS5_IJNSR_IS1H_SC_EENSR_INSA_ILi64EEESC_EEEEEaSI_aSI_NS1C_6fusion15FusionCallbacksIS1G_NS1N_17LinearCombinationIaiaiLNS_15FloatRoundStyleE2EEES1I_S1M_JEEENS4_5SM1004TMEM4LOAD26SM100_TMEM_LOAD_32dp32b64xENS4_13SM90_TMA_LOADENS10_INS11_ILi2ELi4ELi3EEES14_NSR_INS5_IJS15_S1K_EEENS5_IJS1K_SC_EEEEEEENS4_39AutoVectorizingCopyWithAssumedAlignmentILi128EEENS4_14SM90_TMA_STOREES22_S24_S24_EEEvvEEEEvNT_6ParamsE) ;  /* 0xffffff2802647950 */ /* 0x000fea0003c3ffff */
        .weak           $__internal_1_$__cuda_sm10x_tcgen05_guardrail_trap_phase_invalid_during_alloc
        .type           $__internal_1_$__cuda_sm10x_tcgen05_guardrail_trap_phase_invalid_during_alloc,@function
        .size           $__internal_1_$__cuda_sm10x_tcgen05_guardrail_trap_phase_invalid_during_alloc,($__internal_2_$__cuda_sm10x_tcgen05_guardrail_trap_unallocated_columns_being_dealloced - $__internal_1_$__cuda_sm10x_tcgen05_guardrail_trap_phase_invalid_during_alloc)
$__internal_1_$__cuda_sm10x_tcgen05_guardrail_trap_phase_invalid_during_alloc:
[----:B------:R-:W-:Y:S05]  /*d670*/  BPT.TRAP 0x1 ;  /* 0x000000040000795c */ /* 0x000fea0000300000 */
[----:B------:R-:W-:-:S04]  /*d680*/  MOV R3, 0x0 ;  /* 0x0000000000037802 */ /* 0x000fc80000000f00 */
[----:B------:R-:W-:Y:S05]  /*d690*/  RET.REL.NODEC R2 `(_ZN7cutlass13device_kernelINS_4gemm6kernel13GemmUniversalIN4cute5tupleIJiiiiEEENS1_10collective13CollectiveMmaINS1_35MainloopSm100TmaUmmaWarpSpecializedILi22ELi2ELi2ENS5_IJNS4_1CILi2EEENSA_ILi1EEESC_EEEEENS5_IJNSA_ILi256EEESF_NSA_ILi32EEEEEEaNS5_IJlSC_lEEEaSI_NS4_8TiledMMAINS4_8MMA_AtomIJNS4_21SM100_MMA_S8_2x1SM_SSIaaiLi256ELi256ELNS4_4UMMA5MajorE0ELSN_0ELNSM_8SaturateE0EEEEEENS4_6LayoutINS5_IJSC_SC_SC_EEENS5_IJNSA_ILi0EEEST_ST_EEEEENS5_IJNS4_10UnderscoreESW_SW_EEEEENS4_18SM100_TMA_2SM_LOADENS4_14ComposedLayoutINS4_7SwizzleILi1ELi4ELi3EEENS4_18smem_ptr_flag_bitsILi8EEENSR_INS5_IJNSA_ILi8EEESG_EEENS5_IJSG_SC_EEEEEEEvNS4_8identityESZ_S19_vS1A_EENS_8epilogue10collective18CollectiveEpilogueINS1C_23Sm100TmaWarpSpecializedILi4ELi2ELi64ELb0ELb0EEEJNS5_IJNSA_ILi128EEESF_SG_EEENS5_IJNSR_IS1H_SC_EENSR_INSA_ILi64EEESC_EEEEEaSI_aSI_NS1C_6fusion15FusionCallbacksIS1G_NS1N_17LinearCombinationIaiaiLNS_15FloatRoundStyleE2EEES1I_S1M_JEEENS4_5SM1004TMEM4LOAD26SM100_TMEM_LOAD_32dp32b64xENS4_13SM90_TMA_LOADENS10_INS11_ILi2ELi4ELi3EEES14_NSR_INS5_IJS15_S1K_EEENS5_IJS1K_SC_EEEEEEENS4_39AutoVectorizingCopyWithAssumedAlignmentILi128EEENS4_14SM90_TMA_STOREES22_S24_S24_EEEvvEEEEvNT_6ParamsE) ;  /* 0xffffff2802587950 */ /* 0x000fea0003c3ffff */
        .weak           $__internal_2_$__cuda_sm10x_tcgen05_guardrail_trap_unallocated_columns_being_dealloced
        .type           $__internal_2_$__cuda_sm10x_tcgen05_guardrail_trap_unallocated_columns_being_dealloced,@function
        .size           $__internal_2_$__cuda_sm10x_tcgen05_guardrail_trap_unallocated_columns_being_dealloced,(.L_x_240 - $__internal_2_$__cuda_sm10x_tcgen05_guardrail_trap_unallocated_columns_being_dealloced)
$__internal_2_$__cuda_sm10x_tcgen05_guardrail_trap_unallocated_columns_being_dealloced:
[----:B------:R-:W-:Y:S05]  /*d6a0*/  BPT.TRAP 0x1 ;  /* 0x000000040000795c */ /* 0x000fea0000300000 */
[----:B------:R-:W-:-:S04]  /*d6b0*/  HFMA2 R3, -RZ, RZ, 0, 0 ;  /* 0x00000000ff037431 */ /* 0x000fc800000001ff */
[----:B------:R-:W-:Y:S05]  /*d6c0*/  RET.REL.NODEC R2 `(_ZN7cutlass13device_kernelINS_4gemm6kernel13GemmUniversalIN4cute5tupleIJiiiiEEENS1_10collective13CollectiveMmaINS1_35MainloopSm100TmaUmmaWarpSpecializedILi22ELi2ELi2ENS5_IJNS4_1CILi2EEENSA_ILi1EEESC_EEEEENS5_IJNSA_ILi256EEESF_NSA_ILi32EEEEEEaNS5_IJlSC_lEEEaSI_NS4_8TiledMMAINS4_8MMA_AtomIJNS4_21SM100_MMA_S8_2x1SM_SSIaaiLi256ELi256ELNS4_4UMMA5MajorE0ELSN_0ELNSM_8SaturateE0EEEEEENS4_6LayoutINS5_IJSC_SC_SC_EEENS5_IJNSA_ILi0EEEST_ST_EEEEENS5_IJNS4_10UnderscoreESW_SW_EEEEENS4_18SM100_TMA_2SM_LOADENS4_14ComposedLayoutINS4_7SwizzleILi1ELi4ELi3EEENS4_18smem_ptr_flag_bitsILi8EEENSR_INS5_IJNSA_ILi8EEESG_EEENS5_IJSG_SC_EEEEEEEvNS4_8identityESZ_S19_vS1A_EENS_8epilogue10collective18CollectiveEpilogueINS1C_23Sm100TmaWarpSpecializedILi4ELi2ELi64ELb0ELb0EEEJNS5_IJNSA_ILi128EEESF_SG_EEENS5_IJNSR_IS1H_SC_EENSR_INSA_ILi64EEESC_EEEEEaSI_aSI_NS1C_6fusion15FusionCallbacksIS1G_NS1N_17LinearCombinationIaiaiLNS_15FloatRoundStyleE2EEES1I_S1M_JEEENS4_5SM1004TMEM4LOAD26SM100_TMEM_LOAD_32dp32b64xENS4_13SM90_TMA_LOADENS10_INS11_ILi2ELi4ELi3EEES14_NSR_INS5_IJS15_S1K_EEENS5_IJS1K_SC_EEEEEEENS4_39AutoVectorizingCopyWithAssumedAlignmentILi128EEENS4_14SM90_TMA_STOREES22_S24_S24_EEEvvEEEEvNT_6ParamsE) ;  /* 0xffffff28024c7950 */ /* 0x000fea0003c3ffff */
.L_x_239:
[----:B------:R-:W-:-:S00]  /*d6d0*/  BRA `(.L_x_239) ;  /* 0xfffffffc00fc7947 */ /* 0x000fc0000383ffff */
[----:B------:R-:W-:-:S00]  /*d6e0*/  NOP ;  /* 0x0000000000007918 */ /* 0x000fc00000000000 */
        /* <DEDUP_REMOVED lines=9> */
.L_x_240:


//--------------------- .nv.global.init           --------------------------
	.section	.nv.global.init,"aw",@progbits
.nv.global.init:
	.type		$str$27,@object
	.size		$str$27,($str$28 - $str$27)
$str$27:
        /*0000*/ 	.byte	0x28, 0x61, 0x64, 0x64, 0x72, 0x65, 0x73, 0x73, 0x20, 0x26, 0x20, 0x6d, 0x61, 0x73, 0x6b, 0x29
        /*0010*/ 	.byte	0x20, 0x3d, 0x3d, 0x20, 0x30, 0x00
	.type		$str$28,@object
	.size		$str$28,($str$26 - $str$28)
$str$28:
        /*0016*/ 	.byte	0x2f, 0x74, 0x6d, 0x70, 0x2f, 0x63, 0x75, 0x74, 0x6c, 0x61, 0x73, 0x73, 0x5f, 0x73, 0x77, 0x65
        /*0026*/ 	.byte	0x65, 0x70, 0x5f, 0x73, 0x72, 0x63, 0x2f, 0x69, 0x6e, 0x63, 0x6c, 0x75, 0x64, 0x65, 0x2f, 0x63
        /*0036*/ 	.byte	0x75, 0x74, 0x65, 0x2f, 0x70, 0x6f, 0x69, 0x6e, 0x74, 0x65, 0x72, 0x5f, 0x66, 0x6c, 0x61, 0x67
        /*0046*/ 	.byte	0x67, 0x65, 0x64, 0x2e, 0x68, 0x70, 0x70, 0x00
	.type		$str$26,@object
	.size		$str$26,($str$25 - $str$26)
$str$26:
        /*004e*/ 	.byte	0x2f, 0x74, 0x6d, 0x70, 0x2f, 0x63, 0x75, 0x74, 0x6c, 0x61, 0x73, 0x73, 0x5f, 0x73, 0x77, 0x65
        /*005e*/ 	.byte	0x65, 0x70, 0x5f, 0x73, 0x72, 0x63, 0x2f, 0x69, 0x6e, 0x63, 0x6c, 0x75, 0x64, 0x65, 0x2f, 0x63
        /*006e*/ 	.byte	0x75, 0x74, 0x65, 0x2f, 0x61, 0x74, 0x6f, 0x6d, 0x2f, 0x63, 0x6f, 0x70, 0x79, 0x5f, 0x74, 0x72
        /*007e*/ 	.byte	0x61, 0x69, 0x74, 0x73, 0x5f, 0x73, 0x6d, 0x31, 0x30, 0x30, 0x2e, 0x68, 0x70, 0x70, 0x00
	.type		$str$25,@object
	.size		$str$25,(__unnamed_1 - $str$25)
$str$25:
        /*008d*/ 	.byte	0x28, 0x28, 0x75, 0x69, 0x6e, 0x74, 0x33, 0x32, 0x5f, 0x74, 0x28, 0x74, 0x68, 0x72, 0x65, 0x61
        /*009d*/ 	.byte	0x64, 0x49, 0x64, 0x78, 0x2e, 0x78, 0x29, 0x20, 0x2f, 0x20, 0x33, 0x32, 0x29, 0x20, 0x25, 0x20
        /*00ad*/ 	.byte	0x34, 0x29, 0x20, 0x3d, 0x3d, 0x20, 0x28, 0x28, 0x28, 0x74, 0x6d, 0x65, 0x6d, 0x5f, 0x61, 0x64
        /*00bd*/ 	.byte	0x64, 0x72, 0x20, 0x3e, 0x3e, 0x20, 0x31, 0x36, 0x29, 0x20, 0x2f, 0x20, 0x33, 0x32, 0x29, 0x20
        /*00cd*/ 	.byte	0x25, 0x20, 0x34, 0x29, 0x00
	.type		__unnamed_1,@object
	.size		__unnamed_1,(__unnamed_2 - __unnamed_1)
__unnamed_1:
        /*00d2*/ 	.byte	0x61, 0x75, 0x74, 0x6f, 0x20, 0x63, 0x75, 0x74, 0x65, 0x3a, 0x3a, 0x61, 0x73, 0x5f, 0x70, 0x6f
        /* <DEDUP_REMOVED lines=24> */
        /*0262*/ 	.byte	0x5d, 0x00
	.type		__unnamed_2,@object
	.size		__unnamed_2,(__unnamed_3 - __unnamed_2)
__unnamed_2:
        /* <DEDUP_REMOVED lines=26> */
	.type		__unnamed_3,@object
	.size		__unnamed_3,(.L_3 - __unnamed_3)
__unnamed_3:
        /* <DEDUP_REMOVED lines=42> */
        /*0696*/ 	.byte	0x43, 0x3c, 0x30, 0x3e, 0x3e, 0x3e, 0x3e, 0x5d, 0x00
.L_3:


//--------------------- .nv.shared._ZN7cutlass13device_kernelINS_4gemm6kernel13GemmUniversalIN4cute5tupleIJiiiiEEENS1_10collective13CollectiveMmaINS1_35MainloopSm100TmaUmmaWarpSpecializedILi22ELi2ELi2ENS5_IJNS4_1CILi2EEENSA_ILi1EEESC_EEEEENS5_IJNSA_ILi256EEESF_NSA_ILi32EEEEEEaNS5_IJlSC_lEEEaSI_NS4_8TiledMMAINS4_8MMA_AtomIJNS4_21SM100_MMA_S8_2x1SM_SSIaaiLi256ELi256ELNS4_4UMMA5MajorE0ELSN_0ELNSM_8SaturateE0EEEEEENS4_6LayoutINS5_IJSC_SC_SC_EEENS5_IJNSA_ILi0EEEST_ST_EEEEENS5_IJNS4_10UnderscoreESW_SW_EEEEENS4_18SM100_TMA_2SM_LOADENS4_14ComposedLayoutINS4_7SwizzleILi1ELi4ELi3EEENS4_18smem_ptr_flag_bitsILi8EEENSR_INS5_IJNSA_ILi8EEESG_EEENS5_IJSG_SC_EEEEEEEvNS4_8identityESZ_S19_vS1A_EENS_8epilogue10collective18CollectiveEpilogueINS1C_23Sm100TmaWarpSpecializedILi4ELi2ELi64ELb0ELb0EEEJNS5_IJNSA_ILi128EEESF_SG_EEENS5_IJNSR_IS1H_SC_EENSR_INSA_ILi64EEESC_EEEEEaSI_aSI_NS1C_6fusion15FusionCallbacksIS1G_NS1N_17LinearCombinationIaiaiLNS_15FloatRoundStyleE2EEES1I_S1M_JEEENS4_5SM1004TMEM4LOAD26SM100_TMEM_LOAD_32dp32b64xENS4_13SM90_TMA_LOADENS10_INS11_ILi2ELi4ELi3EEES14_NSR_INS5_IJS15_S1K_EEENS5_IJS1K_SC_EEEEEEENS4_39AutoVectorizingCopyWithAssumedAlignmentILi128EEENS4_14SM90_TMA_STOREES22_S24_S24_EEEvvEEEEvNT_6ParamsE --------------------------
	.section	.nv.shared._ZN7cutlass13device_kernelINS_4gemm6kernel13GemmUniversalIN4cute5tupleIJiiiiEEENS1_10collective13CollectiveMmaINS1_35MainloopSm100TmaUmmaWarpSpecializedILi22ELi2ELi2ENS5_IJNS4_1CILi2EEENSA_ILi1EEESC_EEEEENS5_IJNSA_ILi256EEESF_NSA_ILi32EEEEEEaNS5_IJlSC_lEEEaSI_NS4_8TiledMMAINS4_8MMA_AtomIJNS4_21SM100_MMA_S8_2x1SM_SSIaaiLi256ELi256ELNS4_4UMMA5MajorE0ELSN_0ELNSM_8SaturateE0EEEEEENS4_6LayoutINS5_IJSC_SC_SC_EEENS5_IJNSA_ILi0EEEST_ST_EEEEENS5_IJNS4_10UnderscoreESW_SW_EEEEENS4_18SM100_TMA_2SM_LOADENS4_14ComposedLayoutINS4_7SwizzleILi1ELi4ELi3EEENS4_18smem_ptr_flag_bitsILi8EEENSR_INS5_IJNSA_ILi8EEESG_EEENS5_IJSG_SC_EEEEEEEvNS4_8identityESZ_S19_vS1A_EENS_8epilogue10collective18CollectiveEpilogueINS1C_23Sm100TmaWarpSpecializedILi4ELi2ELi64ELb0ELb0EEEJNS5_IJNSA_ILi128EEESF_SG_EEENS5_IJNSR_IS1H_SC_EENSR_INSA_ILi64EEESC_EEEEEaSI_aSI_NS1C_6fusion15FusionCallbacksIS1G_NS1N_17LinearCombinationIaiaiLNS_15FloatRoundStyleE2EEES1I_S1M_JEEENS4_5SM1004TMEM4LOAD26SM100_TMEM_LOAD_32dp32b64xENS4_13SM90_TMA_LOADENS10_INS11_ILi2ELi4ELi3EEES14_NSR_INS5_IJS15_S1K_EEENS5_IJS1K_SC_EEEEEEENS4_39AutoVectorizingCopyWithAssumedAlignmentILi128EEENS4_14SM90_TMA_STOREES22_S24_S24_EEEvvEEEEvNT_6ParamsE,"aw",@nobits
	.sectionflags	@""
	.align	16
	.zero		1024


//--------------------- .nv.shared.reserved.0     --------------------------
	.section	.nv.shared.reserved.0,"aw",@nobits
	.weak		__nv_reservedSMEM_offset_0_alias
	.size		__nv_reservedSMEM_offset_0_alias, 0, 64
	.other		__nv_reservedSMEM_offset_0_alias,@"STO_CUDA_RESERVED_SHARED STV_DEFAULT"
__nv_reservedSMEM_offset_0_alias:
	.zero		0
.nv.shared.reserved.0:
	.zero		64
	.weak		__nv_reservedSMEM_tcgen05_partition
	.type		__nv_reservedSMEM_tcgen05_partition,@object
	.size		__nv_reservedSMEM_tcgen05_partition,(.L_0 - __nv_reservedSMEM_tcgen05_partition)
__nv_reservedSMEM_tcgen05_partition:
	.zero		32
.L_0:


//--------------------- .nv.global                --------------------------
	.section	.nv.global,"aw",@nobits
.nv.global:
	.type		_ZN39_INTERNAL_99baf577_4_k_cu_408c0fcd_93914cute1_E,@object
	.size		_ZN39_INTERNAL_99baf577_4_k_cu_408c0fcd_93914cute1_E,(_ZN39_INTERNAL_99baf577_4_k_cu_408c0fcd_93914cuda3std3__45__cpo6cbeginE - _ZN39_INTERNAL_99baf577_4_k_cu_408c0fcd_93914cute1_E)
_ZN39_INTERNAL_99baf577_4_k_cu_408c0fcd_93914cute1_E:
	.zero		1
	.type		_ZN39_INTERNAL_99baf577_4_k_cu_408c0fcd_93914cuda3std3__45__cpo6cbeginE,@object
	.size		_ZN39_INTERNAL_99baf577_4_k_cu_408c0fcd_93914cuda3std3__45__cpo6cbeginE,(_ZN39_INTERNAL_99baf577_4_k_cu_408c0fcd_93914cuda3std3__48in_placeE - _ZN39_INTERNAL_99baf577_4_k_cu_408c0fcd_93914cuda3std3__45__cpo6cbeginE)
_ZN39_INTERNAL_99baf577_4_k_cu_408c0fcd_93914cuda3std3__45__cpo6cbeginE:
	.zero		1
	.type		_ZN39_INTERNAL_99baf577_4_k_cu_408c0fcd_93914cuda3std3__48in_placeE,@object
	.size		_ZN39_INTERNAL_99baf577_4_k_cu_408c0fcd_93914cuda3std3__48in_placeE,(_ZN39_INTERNAL_99baf577_4_k_cu_408c0fcd_93914cuda3std6ranges3__45__cpo9iter_moveE - _ZN39_INTERNAL_99baf577_4_k_cu_408c0fcd_93914cuda3std3__48in_placeE)
_ZN39_INTERNAL_99baf577_4_k_cu_408c0fcd_93914cuda3std3__48in_placeE:
	.zero		1
	.type		_ZN39_INTERNAL_99baf577_4_k_cu_408c0fcd_93914cuda3std6ranges3__45__cpo9iter_moveE,@object
	.size		_ZN39_INTERNAL_99baf577_4_k_cu_408c0fcd_93914cuda3std6ranges3__45__cpo9iter_moveE,(_ZN39_INTERNAL_99baf577_4_k_cu_408c0fcd_93914cuda3std3__45__cpo5beginE - _ZN39_INTERNAL_99baf577_4_k_cu_408c0fcd_93914cuda3std6ranges3__45__cpo9iter_moveE)
_ZN39_INTERNAL_99baf577_4_k_cu_408c0fcd_93914cuda3std6ranges3__45__cpo9iter_moveE:
	.zero		1
	.type		_ZN39_INTERNAL_99baf577_4_k_cu_408c0fcd_93914cuda3std3__45__cpo5beginE,@object
	.size		_ZN39_INTERNAL_99baf577_4_k_cu_408c0fcd_93914cuda3std3__45__cpo5beginE,(_ZN39_INTERNAL_99baf577_4_k_cu_408c0fcd_93914cuda3std3__441_GLOBAL__N__99baf577_4_k_cu_408c0fcd_93916ignoreE - _ZN39_INTERNAL_99baf577_4_k_cu_408c0fcd_93914cuda3std3__45__cpo5beginE)
_ZN39_INTERNAL_99baf577_4_k_cu_408c0fcd_93914cuda3std3__45__cpo5beginE:
	.zero		1
	.type		_ZN39_INTERNAL_99baf577_4_k_cu_408c0fcd_93914cuda3std3__441_GLOBAL__N__99baf577_4_k_cu_408c0fcd_93916ignoreE,@object
	.size		_ZN39_INTERNAL_99baf577_4_k_cu_408c0fcd_93914cuda3std3__441_GLOBAL__N__99baf577_4_k_cu_408c0fcd_93916ignoreE,(_ZN39_INTERNAL_99baf577_4_k_cu_408c0fcd_93914cute7productE - _ZN39_INTERNAL_99baf577_4_k_cu_408c0fcd_93914cuda3std3__441_GLOBAL__N__99baf577_4_k_cu_408c0fcd_93916ignoreE)
_ZN39_INTERNAL_99baf577_4_k_cu_408c0fcd_93914cuda3std3__441_GLOBAL__N__99baf577_4_k_cu_408c0fcd_93916ignoreE:
	.zero		1
	.type		_ZN39_INTERNAL_99baf577_4_k_cu_408c0fcd_93914cute7productE,@object
	.size		_ZN39_INTERNAL_99baf577_4_k_cu_408c0fcd_93914cute7productE,(_ZN39_INTERNAL_99baf577_4_k_cu_408c0fcd_93914cuda3std3__45__cpo3endE - _ZN39_INTERNAL_99baf577_4_k_cu_408c0fcd_93914cute7productE)
_ZN39_INTERNAL_99baf577_4_k_cu_408c0fcd_93914cute7productE:
	.zero		1
	.type		_ZN39_INTERNAL_99baf577_4_k_cu_408c0fcd_93914cuda3std3__45__cpo3endE,@object
	.size		_ZN39_INTERNAL_99baf577_4_k_cu_408c0fcd_93914cuda3std3__45__cpo3endE,(_ZN39_INTERNAL_99baf577_4_k_cu_408c0fcd_93914cuda3std3__419piecewise_constructE - _ZN39_INTERNAL_99baf577_4_k_cu_408c0fcd_93914cuda3std3__45__cpo3endE)
_ZN39_INTERNAL_99baf577_4_k_cu_408c0fcd_93914cuda3std3__45__cpo3endE:
	.zero		1
	.type		_ZN39_INTERNAL_99baf577_4_k_cu_408c0fcd_93914cuda3std3__419piecewise_constructE,@object
	.size		_ZN39_INTERNAL_99baf577_4_k_cu_408c0fcd_93914cuda3std3__419piecewise_constructE,(_ZN39_INTERNAL_99baf577_4_k_cu_408c0fcd_93914cuda3std3__45__cpo4cendE - _ZN39_INTERNAL_99baf577_4_k_cu_408c0fcd_93914cuda3std3__419piecewise_constructE)
_ZN39_INTERNAL_99baf577_4_k_cu_408c0fcd_93914cuda3std3__419piecewise_constructE:
	.zero		1
	.type		_ZN39_INTERNAL_99baf577_4_k_cu_408c0fcd_93914cuda3std3__45__cpo4cendE,@object
	.size		_ZN39_INTERNAL_99baf577_4_k_cu_408c0fcd_93914cuda3std3__45__cpo4cendE,(_ZN39_INTERNAL_99baf577_4_k_cu_408c0fcd_93914cuda3std6ranges3__45__cpo4swapE - _ZN39_INTERNAL_99baf577_4_k_cu_408c0fcd_93914cuda3std3__45__cpo4cendE)
_ZN39_INTERNAL_99baf577_4_k_cu_408c0fcd_93914cuda3std3__45__cpo4cendE:
	.zero		1
	.type		_ZN39_INTERNAL_99baf577_4_k_cu_408c0fcd_93914cuda3std6ranges3__45__cpo4swapE,@object
	.size		_ZN39_INTERNAL_99baf577_4_k_cu_408c0fcd_93914cuda3std6ranges3__45__cpo4swapE,(.L_11 - _ZN39_INTERNAL_99baf577_4_k_cu_408c0fcd_93914cuda3std6ranges3__45__cpo4swapE)
_ZN39_INTERNAL_99baf577_4_k_cu_408c0fcd_93914cuda3std6ranges3__45__cpo4swapE:
	.zero		1
.L_11:


//--------------------- .nv.constant0._ZN7cutlass13device_kernelINS_4gemm6kernel13GemmUniversalIN4cute5tupleIJiiiiEEENS1_10collective13CollectiveMmaINS1_35MainloopSm100TmaUmmaWarpSpecializedILi22ELi2ELi2ENS5_IJNS4_1CILi2EEENSA_ILi1EEESC_EEEEENS5_IJNSA_ILi256EEESF_NSA_ILi32EEEEEEaNS5_IJlSC_lEEEaSI_NS4_8TiledMMAINS4_8MMA_AtomIJNS4_21SM100_MMA_S8_2x1SM_SSIaaiLi256ELi256ELNS4_4UMMA5MajorE0ELSN_0ELNSM_8SaturateE0EEEEEENS4_6LayoutINS5_IJSC_SC_SC_EEENS5_IJNSA_ILi0EEEST_ST_EEEEENS5_IJNS4_10UnderscoreESW_SW_EEEEENS4_18SM100_TMA_2SM_LOADENS4_14ComposedLayoutINS4_7SwizzleILi1ELi4ELi3EEENS4_18smem_ptr_flag_bitsILi8EEENSR_INS5_IJNSA_ILi8EEESG_EEENS5_IJSG_SC_EEEEEEEvNS4_8identityESZ_S19_vS1A_EENS_8epilogue10collective18CollectiveEpilogueINS1C_23Sm100TmaWarpSpecializedILi4ELi2ELi64ELb0ELb0EEEJNS5_IJNSA_ILi128EEESF_SG_EEENS5_IJNSR_IS1H_SC_EENSR_INSA_ILi64EEESC_EEEEEaSI_aSI_NS1C_6fusion15FusionCallbacksIS1G_NS1N_17LinearCombinationIaiaiLNS_15FloatRoundStyleE2EEES1I_S1M_JEEENS4_5SM1004TMEM4LOAD26SM100_TMEM_LOAD_32dp32b64xENS4_13SM90_TMA_LOADENS10_INS11_ILi2ELi4ELi3EEES14_NSR_INS5_IJS15_S1K_EEENS5_IJS1K_SC_EEEEEEENS4_39AutoVectorizingCopyWithAssumedAlignmentILi128EEENS4_14SM90_TMA_STOREES22_S24_S24_EEEvvEEEEvNT_6ParamsE --------------------------
	.section	.nv.constant0._ZN7cutlass13device_kernelINS_4gemm6kernel13GemmUniversalIN4cute5tupleIJiiiiEEENS1_10collective13CollectiveMmaINS1_35MainloopSm100TmaUmmaWarpSpecializedILi22ELi2ELi2ENS5_IJNS4_1CILi2EEENSA_ILi1EEESC_EEEEENS5_IJNSA_ILi256EEESF_NSA_ILi32EEEEEEaNS5_IJlSC_lEEEaSI_NS4_8TiledMMAINS4_8MMA_AtomIJNS4_21SM100_MMA_S8_2x1SM_SSIaaiLi256ELi256ELNS4_4UMMA5MajorE0ELSN_0ELNSM_8SaturateE0EEEEEENS4_6LayoutINS5_IJSC_SC_SC_EEENS5_IJNSA_ILi0EEEST_ST_EEEEENS5_IJNS4_10UnderscoreESW_SW_EEEEENS4_18SM100_TMA_2SM_LOADENS4_14ComposedLayoutINS4_7SwizzleILi1ELi4ELi3EEENS4_18smem_ptr_flag_bitsILi8EEENSR_INS5_IJNSA_ILi8EEESG_EEENS5_IJSG_SC_EEEEEEEvNS4_8identityESZ_S19_vS1A_EENS_8epilogue10collective18CollectiveEpilogueINS1C_23Sm100TmaWarpSpecializedILi4ELi2ELi64ELb0ELb0EEEJNS5_IJNSA_ILi128EEESF_SG_EEENS5_IJNSR_IS1H_SC_EENSR_INSA_ILi64EEESC_EEEEEaSI_aSI_NS1C_6fusion15FusionCallbacksIS1G_NS1N_17LinearCombinationIaiaiLNS_15FloatRoundStyleE2EEES1I_S1M_JEEENS4_5SM1004TMEM4LOAD26SM100_TMEM_LOAD_32dp32b64xENS4_13SM90_TMA_LOADENS10_INS11_ILi2ELi4ELi3EEES14_NSR_INS5_IJS15_S1K_EEENS5_IJS1K_SC_EEEEEEENS4_39AutoVectorizingCopyWithAssumedAlignmentILi128EEENS4_14SM90_TMA_STOREES22_S24_S24_EEEvvEEEEvNT_6ParamsE,"a",@progbits
	.sectionflags	@""
	.align	4
.nv.constant0._ZN7cutlass13device_kernelINS_4gemm6kernel13GemmUniversalIN4cute5tupleIJiiiiEEENS1_10collective13CollectiveMmaINS1_35MainloopSm100TmaUmmaWarpSpecializedILi22ELi2ELi2ENS5_IJNS4_1CILi2EEENSA_ILi1EEESC_EEEEENS5_IJNSA_ILi256EEESF_NSA_ILi32EEEEEEaNS5_IJlSC_lEEEaSI_NS4_8TiledMMAINS4_8MMA_AtomIJNS4_21SM100_MMA_S8_2x1SM_SSIaaiLi256ELi256ELNS4_4UMMA5MajorE0ELSN_0ELNSM_8SaturateE0EEEEEENS4_6LayoutINS5_IJSC_SC_SC_EEENS5_IJNSA_ILi0EEEST_ST_EEEEENS5_IJNS4_10UnderscoreESW_SW_EEEEENS4_18SM100_TMA_2SM_LOADENS4_14ComposedLayoutINS4_7SwizzleILi1ELi4ELi3EEENS4_18smem_ptr_flag_bitsILi8EEENSR_INS5_IJNSA_ILi8EEESG_EEENS5_IJSG_SC_EEEEEEEvNS4_8identityESZ_S19_vS1A_EENS_8epilogue10collective18CollectiveEpilogueINS1C_23Sm100TmaWarpSpecializedILi4ELi2ELi64ELb0ELb0EEEJNS5_IJNSA_ILi128EEESF_SG_EEENS5_IJNSR_IS1H_SC_EENSR_INSA_ILi64EEESC_EEEEEaSI_aSI_NS1C_6fusion15FusionCallbacksIS1G_NS1N_17LinearCombinationIaiaiLNS_15FloatRoundStyleE2EEES1I_S1M_JEEENS4_5SM1004TMEM4LOAD26SM100_TMEM_LOAD_32dp32b64xENS4_13SM90_TMA_LOADENS10_INS11_ILi2ELi4ELi3EEES14_NSR_INS5_IJS15_S1K_EEENS5_IJS1K_SC_EEEEEEENS4_39AutoVectorizingCopyWithAssumedAlignmentILi128EEENS4_14SM90_TMA_STOREES22_S24_S24_EEEvvEEEEvNT_6ParamsE:
	.zero		2944


//--------------------- SYMBOLS --------------------------

	.type		.nv.reservedSmem.offset0,@object
	.size		.nv.reservedSmem.offset0,0x4
	.type		.nv.reservedSmem.cap,@object
	.size		.nv.reservedSmem.cap,0x4
	.type		__assertfail,@function
